def matmul_kernel(
    a_ptr,
    b_ptr,
    c_ptr,
    M,
    N,
    K,
    stride_am,
    stride_ak,
    stride_bk,
    stride_bn,
    stride_cm,
    stride_cn,
    BLOCK_M: tl.constexpr,
    BLOCK_N: tl.constexpr,
    BLOCK_K: tl.constexpr,
    GROUP_M: tl.constexpr,
):
    pid = tl.program_id(axis=0)
    num_pid_m = tl.cdiv(M, BLOCK_M)
    num_pid_n = tl.cdiv(N, BLOCK_N)
    num_pid_in_group = GROUP_M * num_pid_n
    group_id = pid // num_pid_in_group
    first_pid_m = group_id * GROUP_M
    group_size_m = min(num_pid_m - first_pid_m, GROUP_M)
    pid_m = first_pid_m + ((pid % num_pid_in_group) % group_size_m)
    pid_n = (pid % num_pid_in_group) // group_size_m

    offs_am = (pid_m * BLOCK_M + tl.arange(0, BLOCK_M)) % M
    offs_bn = (pid_n * BLOCK_N + tl.arange(0, BLOCK_N)) % N
    offs_k = tl.arange(0, BLOCK_K)
    a_ptrs = a_ptr + offs_am[:, None] * stride_am + offs_k[None, :] * stride_ak
    b_ptrs = b_ptr + offs_k[:, None] * stride_bk + offs_bn[None, :] * stride_bn

    acc = tl.zeros((BLOCK_M, BLOCK_N), dtype=tl.float32)
    for kk in range(0, tl.cdiv(K, BLOCK_K)):
        a = tl.load(a_ptrs, mask=offs_k[None, :] < K - kk * BLOCK_K, other=0.0)
        b = tl.load(b_ptrs, mask=offs_k[:, None] < K - kk * BLOCK_K, other=0.0)
        acc = tl.dot(a, b, acc)
        a_ptrs += BLOCK_K * stride_ak
        b_ptrs += BLOCK_K * stride_bk

    c = acc.to(c_ptr.dtype.element_ty)
    offs_cm = pid_m * BLOCK_M + tl.arange(0, BLOCK_M)
    offs_cn = pid_n * BLOCK_N + tl.arange(0, BLOCK_N)
    c_ptrs = c_ptr + offs_cm[:, None] * stride_cm + offs_cn[None, :] * stride_cn
    mask = (offs_cm[:, None] < M) & (offs_cn[None, :] < N)
    tl.store(c_ptrs, c, mask=mask)

# config = {"BLOCK_K": 32, "BLOCK_M": 256, "BLOCK_N": 128, "GROUP_M": 1, "arch": "sm_100", "dtype": "fp8e5m2", "num_ctas": 1, "num_stages": 3, "num_warps": 4}
# arch = sm_100


// ===== COMPILED SASS (sm_100a) =====

	.target	sm_100a

	.elftype	@"ET_EXEC"


//--------------------- .note.nv.tkinfo           --------------------------
	.section	.note.nv.tkinfo,"",@"SHT_NOTE"
	.sectionflags	@"SHF_NOTE_NV_TKINFO"
	.tkinfo
        /*0018*/ 	.word	0x00000081
        /*0030*/ 	.string	""
        /*0030*/ 	.string	"ptxas-blackwell"
        /*0030*/ 	.string	"Cuda compilation tools, release 12.9, V12.9.86"
        /*0030*/ 	.string	"Build cuda_12.9.r12.9/compiler.36037853_0"
        /*0030*/ 	.string	"-v  -suppress-debug-info  -lineinfo  -arch sm_100a "



//--------------------- .note.nv.cuver            --------------------------
	.section	.note.nv.cuver,"",@"SHT_NOTE"
	.sectionflags	@"SHF_NOTE_NV_CUVER"
        /*0018*/ 	.short	0x0001
        /*001a*/ 	.short	0x0064
        /*001c*/ 	.short	0x0001
        /*001e*/ 	.short	0x0000
        /*0020*/ 	.short	0x0001
        /*0022*/ 	.short	0x0000


//--------------------- .nv.info                  --------------------------
	.section	.nv.info,"",@"SHT_CUDA_INFO"
	.align	4


	//----- nvinfo : EIATTR_REGCOUNT
	.align		4
        /*0000*/ 	.byte	0x04, 0x2f
        /*0002*/ 	.short	(.L_4 - .L_3)
	.align		4
.L_3:
        /*0004*/ 	.word	index@(matmul_kernel)
        /*0008*/ 	.word	0x000000ff


	//----- nvinfo : EIATTR_FRAME_SIZE
	.align		4
.L_4:
        /*000c*/ 	.byte	0x04, 0x11
        /*000e*/ 	.short	(.L_6 - .L_5)
	.align		4
.L_5:
        /*0010*/ 	.word	index@($__internal_2_$__cuda_sm10x_tcgen05_guardrail_trap_unallocated_columns_being_dealloced)
        /*0014*/ 	.word	0x00000208


	//----- nvinfo : EIATTR_FRAME_SIZE
	.align		4
.L_6:
        /*0018*/ 	.byte	0x04, 0x11
        /*001a*/ 	.short	(.L_8 - .L_7)
	.align		4
.L_7:
        /*001c*/ 	.word	index@($__internal_1_$__cuda_sm10x_tcgen05_guardrail_trap_phase_invalid_during_alloc)
        /*0020*/ 	.word	0x00000208


	//----- nvinfo : EIATTR_FRAME_SIZE
	.align		4
.L_8:
        /*0024*/ 	.byte	0x04, 0x11
        /*0026*/ 	.short	(.L_10 - .L_9)
	.align		4
.L_9:
        /*0028*/ 	.word	index@($__internal_0_$__cuda_sm10x_tcgen05_guardrail_trap_col_being_dealloced_not_returned_by_alloc)
        /*002c*/ 	.word	0x00000208


	//----- nvinfo : EIATTR_FRAME_SIZE
	.align		4
.L_10:
        /*0030*/ 	.byte	0x04, 0x11
        /*0032*/ 	.short	(.L_12 - .L_11)
	.align		4
.L_11:
        /*0034*/ 	.word	index@(matmul_kernel)
        /*0038*/ 	.word	0x00000208


	//----- nvinfo : EIATTR_MIN_STACK_SIZE
	.align		4
.L_12:
        /*003c*/ 	.byte	0x04, 0x12
        /*003e*/ 	.short	(.L_14 - .L_13)
	.align		4
.L_13:
        /*0040*/ 	.word	index@(matmul_kernel)
        /*0044*/ 	.word	0x00000208
.L_14:


//--------------------- .nv.info.matmul_kernel    --------------------------
	.section	.nv.info.matmul_kernel,"",@"SHT_CUDA_INFO"
	.sectionflags	@""
	.align	4


	//----- nvinfo : EIATTR_CUDA_API_VERSION
	.align		4
        /*0000*/ 	.byte	0x04, 0x37
        /*0002*/ 	.short	(.L_16 - .L_15)
.L_15:
        /*0004*/ 	.word	0x00000081


	//----- nvinfo : EIATTR_KPARAM_INFO
	.align		4
.L_16:
        /*0008*/ 	.byte	0x04, 0x17
        /*000a*/ 	.short	(.L_18 - .L_17)
.L_17:
        /*000c*/ 	.word	0x00000000
        /*0010*/ 	.short	0x000d
        /*0012*/ 	.short	0x0048
        /*0014*/ 	.byte	0x00, 0xf4, 0x21, 0x00


	//----- nvinfo : EIATTR_KPARAM_INFO
	.align		4
.L_18:
        /*0018*/ 	.byte	0x04, 0x17
        /*001a*/ 	.short	(.L_20 - .L_19)
.L_19:
        /*001c*/ 	.word	0x00000000
        /*0020*/ 	.short	0x000c
        /*0022*/ 	.short	0x0040
        /*0024*/ 	.byte	0x00, 0xf4, 0x21, 0x00


	//----- nvinfo : EIATTR_KPARAM_INFO
	.align		4
.L_20:
        /*0028*/ 	.byte	0x04, 0x17
        /*002a*/ 	.short	(.L_22 - .L_21)
.L_21:
        /*002c*/ 	.word	0x00000000
        /*0030*/ 	.short	0x000b
        /*0032*/ 	.short	0x0038
        /*0034*/ 	.byte	0x00, 0xf0, 0x11, 0x00


	//----- nvinfo : EIATTR_KPARAM_INFO
	.align		4
.L_22:
        /*0038*/ 	.byte	0x04, 0x17
        /*003a*/ 	.short	(.L_24 - .L_23)
.L_23:
        /*003c*/ 	.word	0x00000000
        /*0040*/ 	.short	0x000a
        /*0042*/ 	.short	0x0034
        /*0044*/ 	.byte	0x00, 0xf0, 0x11, 0x00


	//----- nvinfo : EIATTR_KPARAM_INFO
	.align		4
.L_24:
        /*0048*/ 	.byte	0x04, 0x17
        /*004a*/ 	.short	(.L_26 - .L_25)
.L_25:
        /*004c*/ 	.word	0x00000000
        /*0050*/ 	.short	0x0009
        /*0052*/ 	.short	0x0030
        /*0054*/ 	.byte	0x00, 0xf0, 0x11, 0x00


	//----- nvinfo : EIATTR_KPARAM_INFO
	.align		4
.L_26:
        /*0058*/ 	.byte	0x04, 0x17
        /*005a*/ 	.short	(.L_28 - .L_27)
.L_27:
        /*005c*/ 	.word	0x00000000
        /*0060*/ 	.short	0x0008
        /*0062*/ 	.short	0x002c
        /*0064*/ 	.byte	0x00, 0xf0, 0x11, 0x00


	//----- nvinfo : EIATTR_KPARAM_INFO
	.align		4
.L_28:
        /*0068*/ 	.byte	0x04, 0x17
        /*006a*/ 	.short	(.L_30 - .L_29)
.L_29:
        /*006c*/ 	.word	0x00000000
        /*0070*/ 	.short	0x0007
        /*0072*/ 	.short	0x0028
        /*0074*/ 	.byte	0x00, 0xf0, 0x11, 0x00


	//----- nvinfo : EIATTR_KPARAM_INFO
	.align		4
.L_30:
        /*0078*/ 	.byte	0x04, 0x17
        /*007a*/ 	.short	(.L_32 - .L_31)
.L_31:
        /*007c*/ 	.word	0x00000000
        /*0080*/ 	.short	0x0006
        /*0082*/ 	.short	0x0024
        /*0084*/ 	.byte	0x00, 0xf0, 0x11, 0x00


	//----- nvinfo : EIATTR_KPARAM_INFO
	.align		4
.L_32:
        /*0088*/ 	.byte	0x04, 0x17
        /*008a*/ 	.short	(.L_34 - .L_33)
.L_33:
        /*008c*/ 	.word	0x00000000
        /*0090*/ 	.short	0x0005
        /*0092*/ 	.short	0x0020
        /*0094*/ 	.byte	0x00, 0xf0, 0x11, 0x00


	//----- nvinfo : EIATTR_KPARAM_INFO
	.align		4
.L_34:
        /*0098*/ 	.byte	0x04, 0x17
        /*009a*/ 	.short	(.L_36 - .L_35)
.L_35:
        /*009c*/ 	.word	0x00000000
        /*00a0*/ 	.short	0x0004
        /*00a2*/ 	.short	0x001c
        /*00a4*/ 	.byte	0x00, 0xf0, 0x11, 0x00


	//----- nvinfo : EIATTR_KPARAM_INFO
	.align		4
.L_36:
        /*00a8*/ 	.byte	0x04, 0x17
        /*00aa*/ 	.short	(.L_38 - .L_37)
.L_37:
        /*00ac*/ 	.word	0x00000000
        /*00b0*/ 	.short	0x0003
        /*00b2*/ 	.short	0x0018
        /*00b4*/ 	.byte	0x00, 0xf0, 0x11, 0x00


	//----- nvinfo : EIATTR_KPARAM_INFO
	.align		4
.L_38:
        /*00b8*/ 	.byte	0x04, 0x17
        /*00ba*/ 	.short	(.L_40 - .L_39)
.L_39:
        /*00bc*/ 	.word	0x00000000
        /*00c0*/ 	.short	0x0002
        /*00c2*/ 	.short	0x0010
        /*00c4*/ 	.byte	0x00, 0xf4, 0x21, 0x00


	//----- nvinfo : EIATTR_KPARAM_INFO
	.align		4
.L_40:
        /*00c8*/ 	.byte	0x04, 0x17
        /*00ca*/ 	.short	(.L_42 - .L_41)
.L_41:
        /*00cc*/ 	.word	0x00000000
        /*00d0*/ 	.short	0x0001
        /*00d2*/ 	.short	0x0008
        /*00d4*/ 	.byte	0x00, 0xf4, 0x21, 0x00


	//----- nvinfo : EIATTR_KPARAM_INFO
	.align		4
.L_42:
        /*00d8*/ 	.byte	0x04, 0x17
        /*00da*/ 	.short	(.L_44 - .L_43)
.L_43:
        /*00dc*/ 	.word	0x00000000
        /*00e0*/ 	.short	0x0000
        /*00e2*/ 	.short	0x0000
        /*00e4*/ 	.byte	0x00, 0xf4, 0x21, 0x00


	//----- nvinfo : EIATTR_AT_ENTRY_FRAGMENTS
	.align		4
.L_44:
        /*00e8*/ 	.byte	0x04, 0x4f
        /*00ea*/ 	.short	(.L_46 - .L_45)


	//   ....[0]....
.L_45:
        /*00ec*/ 	.word	0x00000004


	//----- nvinfo : EIATTR_RESERVED_SMEM_USED
	.align		4
.L_46:
        /*00f0*/ 	.byte	0x01, 0x41
	.zero		2


	//----- nvinfo : EIATTR_SPARSE_MMA_MASK
	.align		4
        /*00f4*/ 	.byte	0x03, 0x50
        /*00f6*/ 	.short	0x0000


	//----- nvinfo : EIATTR_TCGEN05_1CTA_USED
	.align		4
        /*00f8*/ 	.byte	0x01, 0x51
	.zero		2


	//----- nvinfo : EIATTR_MAXREG_COUNT
	.align		4
        /*00fc*/ 	.byte	0x03, 0x1b
        /*00fe*/ 	.short	0x00ff


	//----- nvinfo : EIATTR_NUM_BARRIERS
	.align		4
        /*0100*/ 	.byte	0x02, 0x4c
        /*0102*/ 	.byte	0x01
	.zero		1


	//----- nvinfo : EIATTR_ANNOTATIONS
	.align		4
        /*0104*/ 	.byte	0x04, 0x55
        /*0106*/ 	.short	(.L_48 - .L_47)


	//   ....[0]....
.L_47:
        /*0108*/ 	.word	0x00000001
        /*010c*/ 	.byte	0x60, 0x1b, 0x00, 0x00, 0x01, 0x00, 0x00, 0x00, 0xf0, 0x1d, 0x00, 0x00, 0x01, 0x00, 0x00, 0x00
        /* <DEDUP_REMOVED lines=126> */
        /*08fc*/ 	.byte	0x70, 0xc5, 0x00, 0x00


	//----- nvinfo : EIATTR_INT_WARP_WIDE_INSTR_OFFSETS
	.align		4
.L_48:
        /*0900*/ 	.byte	0x04, 0x31
        /*0902*/ 	.short	(.L_50 - .L_49)


	//   ....[0]....
.L_49:
        /*0904*/ 	.word	0x00001a80


	//   ....[1]....
        /*0908*/ 	.word	0x00001a90


	//   ....[2]....
        /*090c*/ 	.word	0x000048f0


	//   ....[3]....
        /*0910*/ 	.word	0x000136c0


	//   ....[4]....
        /*0914*/ 	.word	0x00013710


	//----- nvinfo : EIATTR_COOP_GROUP_MASK_REGIDS
	.align		4
.L_50:
        /*0918*/ 	.byte	0x04, 0x29
        /*091a*/ 	.short	(.L_52 - .L_51)


	//   ....[0]....
.L_51:
        /*091c*/ 	.word	0xffffffff


	//   ....[1]....
        /*0920*/ 	.word	0xffffffff


	//   ....[2]....
        /*0924*/ 	.word	0xffffffff


	//   ....[3]....
        /*0928*/ 	.word	0xffffffff


	//----- nvinfo : EIATTR_COOP_GROUP_INSTR_OFFSETS
	.align		4
.L_52:
        /*092c*/ 	.byte	0x04, 0x28
        /*092e*/ 	.short	(.L_54 - .L_53)


	//   ....[0]....
.L_53:
        /*0930*/ 	.word	0x00000080


	//   ....[1]....
        /*0934*/ 	.word	0x00000340


	//   ....[2]....
        /*0938*/ 	.word	0x00013550


	//   ....[3]....
        /*093c*/ 	.word	0x000137c0


	//----- nvinfo : EIATTR_VRC_CTA_INIT_COUNT
	.align		4
.L_54:
        /*0940*/ 	.byte	0x02, 0x4a
        /*0942*/ 	.byte	0x80
	.zero		1


	//----- nvinfo : EIATTR_MBARRIER_INSTR_OFFSETS
	.align		4
        /*0944*/ 	.byte	0x04, 0x39
        /*0946*/ 	.short	(.L_56 - .L_55)


	//   ....[0]....
.L_55:
        /*0948*/ 	.word	0x00001ba0
        /*094c*/ 	.word	0x000000ff
        /*0950*/ 	.word	0x00000000
        /*0954*/ 	.short	0x0100
        /*0956*/ 	.byte	0x0d
	.zero		1


	//   ....[1]....
        /*0958*/ 	.word	0x00004920
        /*095c*/ 	.word	0x000000ff
        /*0960*/ 	.word	0x00006008
        /*0964*/ 	.short	0x0100
        /*0966*/ 	.byte	0x0b
	.zero		1


	//   ....[2]....
        /*0968*/ 	.word	0x00007270
        /*096c*/ 	.word	0x000000ff
        /*0970*/ 	.word	0x00000000
        /*0974*/ 	.short	0x010a
        /*0976*/ 	.byte	0x0d
	.zero		1


	//   ....[3]....
        /*0978*/ 	.word	0x00009e00
        /*097c*/ 	.word	0x000000ff
        /*0980*/ 	.word	0x00000000
        /*0984*/ 	.short	0x010a
        /*0986*/ 	.byte	0x0d
	.zero		1


	//   ....[4]....
        /*0988*/ 	.word	0x00009f70
        /*098c*/ 	.word	0x000000ff
        /*0990*/ 	.word	0x00006000
        /*0994*/ 	.short	0x0108
        /*0996*/ 	.byte	0x0b
	.zero		1


	//   ....[5]....
        /*0998*/ 	.word	0x0000a080
        /*099c*/ 	.word	0x000000ff
        /*09a0*/ 	.word	0x00006008
        /*09a4*/ 	.short	0x0108
        /*09a6*/ 	.byte	0x0b
	.zero		1


	//   ....[6]....
        /*09a8*/ 	.word	0x000137e0
        /*09ac*/ 	.word	0x000000ff
        /*09b0*/ 	.word	0x00000000
        /*09b4*/ 	.short	0x010a
        /*09b6*/ 	.byte	0x0d
	.zero		1


	//   ....[7]....
        /*09b8*/ 	.word	0x00013810
        /*09bc*/ 	.word	0x000000ff
        /*09c0*/ 	.word	0x00000000
        /*09c4*/ 	.short	0x010a
        /*09c6*/ 	.byte	0x0d
	.zero		1


	//----- nvinfo : EIATTR_NUM_MBARRIERS
	.align		4
.L_56:
        /*09c8*/ 	.byte	0x03, 0x38
        /*09ca*/ 	.short	0x0002


	//----- nvinfo : EIATTR_EXIT_INSTR_OFFSETS
	.align		4
        /*09cc*/ 	.byte	0x04, 0x1c
        /*09ce*/ 	.short	(.L_58 - .L_57)


	//   ....[0]....
.L_57:
        /*09d0*/ 	.word	0x000137d0


	//----- nvinfo : EIATTR_REQNTID
	.align		4
.L_58:
        /*09d4*/ 	.byte	0x04, 0x10
        /*09d6*/ 	.short	(.L_60 - .L_59)
.L_59:
        /*09d8*/ 	.word	0x00000080
        /*09dc*/ 	.word	0x00000001
        /*09e0*/ 	.word	0x00000001


	//----- nvinfo : EIATTR_CRS_STACK_SIZE
	.align		4
.L_60:
        /*09e4*/ 	.byte	0x04, 0x1e
        /*09e6*/ 	.short	(.L_62 - .L_61)
.L_61:
        /*09e8*/ 	.word	0x00000000


	//----- nvinfo : EIATTR_CBANK_PARAM_SIZE
	.align		4
.L_62:
        /*09ec*/ 	.byte	0x03, 0x19
        /*09ee*/ 	.short	0x0050


	//----- nvinfo : EIATTR_PARAM_CBANK
	.align		4
        /*09f0*/ 	.byte	0x04, 0x0a
        /*09f2*/ 	.short	(.L_64 - .L_63)
	.align		4
.L_63:
        /*09f4*/ 	.word	index@(.nv.constant0.matmul_kernel)
        /*09f8*/ 	.short	0x0380
        /*09fa*/ 	.short	0x0050


	//----- nvinfo : EIATTR_SW_WAR
	.align		4
.L_64:
        /*09fc*/ 	.byte	0x04, 0x36
        /*09fe*/ 	.short	(.L_66 - .L_65)
.L_65:
        /*0a00*/ 	.word	0x00000008
.L_66:


//--------------------- .nv.compat                --------------------------
	.section	.nv.compat,"",@"SHT_CUDA_COMPAT_INFO"
	.align	4
        /*0000*/ 	.byte	0x02, 0x02, 0x02, 0x00, 0x02, 0x05, 0x05, 0x00, 0x02, 0x03, 0x00, 0x00, 0x02, 0x06, 0x01, 0x00


//--------------------- .nv.callgraph             --------------------------
	.section	.nv.callgraph,"",@"SHT_CUDA_CALLGRAPH"
	.align	4
	.sectionentsize	8
	.align		4
        /*0000*/ 	.word	0x00000000
	.align		4
        /*0004*/ 	.word	0xffffffff
	.align		4
        /*0008*/ 	.word	0x00000000
	.align		4
        /*000c*/ 	.word	0xfffffffe
	.align		4
        /*0010*/ 	.word	0x00000000
	.align		4
        /*0014*/ 	.word	0xfffffffd
	.align		4
        /*0018*/ 	.word	0x00000000
	.align		4
        /*001c*/ 	.word	0xfffffffc


//--------------------- .text.matmul_kernel       --------------------------
	.section	.text.matmul_kernel,"ax",@progbits
	.align	128
        .global         matmul_kernel
        .type           matmul_kernel,@function
        .size           matmul_kernel,(.L_x_20 - matmul_kernel)
        .other          matmul_kernel,@"STO_CUDA_ENTRY STV_DEFAULT"
matmul_kernel:
.text.matmul_kernel:
[----:B------:R-:W0:Y:S01]  /*0000*/  LDC R1, c[0x0][0x37c] ;  /* 0x0000df00ff017b82 */ /* 0x000e220000000800 */
[----:B------:R-:W1:Y:S01]  /*0010*/  S2R R211, SR_TID.X ;  /* 0x0000000000d37919 */ /* 0x000e620000002100 */
[----:B0-----:R-:W-:Y:S01]  /*0020*/  VIADD R1, R1, 0xfffffdf8 ;  /* 0xfffffdf801017836 */ /* 0x001fe20000000000 */
[----:B------:R-:W0:Y:S01]  /*0030*/  LDCU.64 UR24, c[0x0][0x358] ;  /* 0x00006b00ff1877ac */ /* 0x000e220008000a00 */
[----:B-1----:R-:W-:-:S13]  /*0040*/  ISETP.GE.U32.AND P0, PT, R211, 0x20, PT ;  /* 0x00000020d300780c */ /* 0x002fda0003f06070 */
[----:B------:R-:W-:Y:S02]  /*0050*/  VOTEU.ANY UP0, P0 ;  /* 0x0000000000ff7886 */ /* 0x000fe40000000100 */
[----:B------:R-:W-:Y:S05]  /*0060*/  BRA.U UP0, `(.L_x_0) ;  /* 0x0000000100b87547 */ /* 0x000fea000b800000 */
[----:B------:R-:W1:Y:S01]  /*0070*/  S2UR UR6, SR_CgaCtaId ;  /* 0x00000000000679c3 */ /* 0x000e620000008800 */
[----:B------:R-:W-:Y:S01]  /*0080*/  NOP ;  /* 0x0000000000007918 */ /* 0x000fe20000000000 */
[----:B------:R-:W-:Y:S02]  /*0090*/  UMOV UR4, 0x40 ;  /* 0x0000004000047882 */ /* 0x000fe40000000000 */
[----:B-1----:R-:W-:-:S09]  /*00a0*/  ULEA UR4, UR6, UR4, 0x18 ;  /* 0x0000000406047291 */ /* 0x002fd2000f8ec0ff */
[----:B------:R-:W1:Y:S01]  /*00b0*/  LDS.U8 R0, [UR4] ;  /* 0x00000004ff007984 */ /* 0x000e620008000000 */
[----:B------:R-:W-:Y:S02]  /*00c0*/  UMOV UR4, 0x400 ;  /* 0x0000040000047882 */ /* 0x000fe40000000000 */
[----:B------:R-:W-:Y:S01]  /*00d0*/  ULEA UR4, UR6, UR4, 0x18 ;  /* 0x0000000406047291 */ /* 0x000fe2000f8ec0ff */
[----:B-1----:R-:W-:-:S13]  /*00e0*/  ISETP.NE.AND P0, PT, R0, RZ, PT ;  /* 0x000000ff0000720c */ /* 0x002fda0003f05270 */
[----:B------:R-:W-:Y:S05]  /*00f0*/  @P0 BRA `(.L_x_1) ;  /* 0x00000000007c0947 */ /* 0x000fea0003800000 */
[----:B------:R-:W-:-:S13]  /*0100*/  ELECT P0, URZ, PT ;  /* 0x0000000000ff782f */ /* 0x000fda0003800000 */
[----:B------:R-:W-:Y:S05]  /*0110*/  @!P0 BRA `(.L_x_2) ;  /* 0x0000000000848947 */ /* 0x000fea0003800000 */
[----:B------:R-:W-:Y:S01]  /*0120*/  UMOV UR5, 0x8 ;  /* 0x0000000800057882 */ /* 0x000fe20000000000 */
[----:B------:R-:W-:Y:S02]  /*0130*/  IMAD.MOV.U32 R4, RZ, RZ, 0x1 ;  /* 0x00000001ff047424 */ /* 0x000fe400078e00ff */
[----:B------:R-:W-:Y:S02]  /*0140*/  IMAD.MOV.U32 R5, RZ, RZ, 0xff ;  /* 0x000000ffff057424 */ /* 0x000fe400078e00ff */
[----:B------:R-:W-:Y:S04]  /*0150*/  DEPBAR.LE SB1, 0x36 ;  /* 0x00009d800000791a */ /* 0x000fe80000000000 */
[----:B------:R-:W1:Y:S02]  /*0160*/  UTCATOMSWS.FIND_AND_SET.ALIGN UP1, UR5, UR5 ;  /* 0x00000005000575e3 */ /* 0x000e640008020800 */
[----:B-1----:R-:W-:-:S04]  /*0170*/  PLOP3.LUT P0, PT, PT, PT, UP1, 0x80, 0x8 ;  /* 0x000000000008781c */ /* 0x002fc80003f0f018 */
[----:B------:R-:W-:-:S04]  /*0180*/  SEL R0, RZ, 0xffffffff, !P0 ;  /* 0xffffffffff007807 */ /* 0x000fc80004000000 */
[----:B------:R-:W-:Y:S01]  /*0190*/  ISETP.NE.AND P0, PT, R0, RZ, PT ;  /* 0x000000ff0000720c */ /* 0x000fe20003f05270 */
[----:B------:R-:W-:-:S12]  /*01a0*/  IMAD.U32 R0, RZ, RZ, UR5 ;  /* 0x00000005ff007e24 */ /* 0x000fd8000f8e00ff */
[----:B------:R-:W-:Y:S05]  /*01b0*/  @P0 BRA `(.L_x_3) ;  /* 0x0000000000240947 */ /* 0x000fea0003800000 */
.L_x_4:
[----:B------:R-:W-:Y:S05]  /*01c0*/  NANOSLEEP 0x64 ;  /* 0x000000640000795d */ /* 0x000fea0003800000 */
[----:B------:R-:W-:-:S05]  /*01d0*/  UMOV UR5, 0x8 ;  /* 0x0000000800057882 */ /* 0x000fca0000000000 */
[----:B------:R-:W-:Y:S04]  /*01e0*/  DEPBAR.LE SB1, 0x36 ;  /* 0x00009d800000791a */ /* 0x000fe80000000000 */
[----:B------:R-:W1:Y:S02]  /*01f0*/  UTCATOMSWS.FIND_AND_SET.ALIGN UP1, UR5, UR5 ;  /* 0x00000005000575e3 */ /* 0x000e640008020800 */
[----:B-1----:R-:W-:-:S04]  /*0200*/  PLOP3.LUT P0, PT, PT, PT, UP1, 0x80, 0x8 ;  /* 0x000000000008781c */ /* 0x002fc80003f0f018 */
[----:B------:R-:W-:-:S04]  /*0210*/  SEL R0, RZ, 0xffffffff, !P0 ;  /* 0xffffffffff007807 */ /* 0x000fc80004000000 */
[----:B------:R-:W-:Y:S01]  /*0220*/  ISETP.NE.AND P0, PT, R0, RZ, PT ;  /* 0x000000ff0000720c */ /* 0x000fe20003f05270 */
[----:B------:R-:W-:-:S12]  /*0230*/  IMAD.U32 R0, RZ, RZ, UR5 ;  /* 0x00000005ff007e24 */ /* 0x000fd8000f8e00ff */
[----:B------:R-:W-:Y:S05]  /*0240*/  @!P0 BRA `(.L_x_4) ;  /* 0xfffffffc00dc8947 */ /* 0x000fea000383ffff */
.L_x_3:
[C---:B------:R-:W-:Y:S01]  /*0250*/  VIADD R3, R0.reuse, 0x10 ;  /* 0x0000001000037836 */ /* 0x040fe20000000000 */
[----:B------:R-:W-:Y:S01]  /*0260*/  UMOV UR5, 0x50 ;  /* 0x0000005000057882 */ /* 0x000fe20000000000 */
[----:B------:R-:W-:Y:S01]  /*0270*/  SHF.L.U32 R2, R5, R0, RZ ;  /* 0x0000000005027219 */ /* 0x000fe200000006ff */
[----:B------:R-:W-:Y:S01]  /*0280*/  ULEA UR5, UR6, UR5, 0x18 ;  /* 0x0000000506057291 */ /* 0x000fe2000f8ec0ff */
[----:B------:R-:W-:Y:S01]  /*0290*/  IMAD.SHL.U32 R0, R0, 0x20, RZ ;  /* 0x0000002000007824 */ /* 0x000fe200078e00ff */
[----:B------:R-:W-:-:S04]  /*02a0*/  SHF.L.U32 R3, R4, R3, RZ ;  /* 0x0000000304037219 */ /* 0x000fc800000006ff */
[----:B------:R-:W-:-:S05]  /*02b0*/  LOP3.LUT R2, R3, R2, RZ, 0xfc, !PT ;  /* 0x0000000203027212 */ /* 0x000fca00078efcff */
[----:B------:R1:W-:Y:S04]  /*02c0*/  ATOMS.OR RZ, [UR5], R2 ;  /* 0x00000002ffff798c */ /* 0x0003e8000b000005 */
[----:B------:R1:W-:Y:S01]  /*02d0*/  STS [UR4], R0 ;  /* 0x00000000ff007988 */ /* 0x0003e20008000804 */
[----:B------:R-:W-:Y:S05]  /*02e0*/  BRA `(.L_x_2) ;  /* 0x0000000000107947 */ /* 0x000fea0003800000 */
.L_x_1:
[----:B------:R-:W-:Y:S01]  /*02f0*/  IMAD.MOV.U32 R0, RZ, RZ, -0x1 ;  /* 0xffffffffff007424 */ /* 0x000fe200078e00ff */
[----:B------:R-:W-:-:S04]  /*0300*/  MOV R2, 0x330 ;  /* 0x0000033000027802 */ /* 0x000fc80000000f00 */
[----:B------:R1:W-:Y:S03]  /*0310*/  STS [UR4], R0 ;  /* 0x00000000ff007988 */ /* 0x0003e60008000804 */
[----:B01----:R-:W-:Y:S05]  /*0320*/  CALL.REL.NOINC `($__internal_1_$__cuda_sm10x_tcgen05_guardrail_trap_phase_invalid_during_alloc) ;  /* 0x0000013400507944 */ /* 0x003fea0003c00000 */
.L_x_2:
[----:B------:R-:W-:Y:S05]  /*0330*/  WARPSYNC.ALL ;  /* 0x0000000000007948 */ /* 0x000fea0003800000 */
[----:B------:R-:W-:Y:S01]  /*0340*/  NOP ;  /* 0x0000000000007918 */ /* 0x000fe20000000000 */
.L_x_0:
[----:B------:R-:W2:Y:S01]  /*0350*/  LDC.64 R114, c[0x0][0x398] ;  /* 0x0000e600ff727b82 */ /* 0x000ea20000000a00 */
[----:B------:R-:W3:Y:S01]  /*0360*/  S2R R5, SR_CTAID.X ;  /* 0x0000000000057919 */ /* 0x000ee20000002500 */
[----:B------:R-:W-:Y:S01]  /*0370*/  UMOV UR11, 0x400 ;  /* 0x00000400000b7882 */ /* 0x000fe20000000000 */
[----:B------:R-:W-:Y:S01]  /*0380*/  SHF.R.U32.HI R107, RZ, 0x5, R211 ;  /* 0x00000005ff6b7819 */ /* 0x000fe200000116d3 */
[----:B------:R-:W4:Y:S01]  /*0390*/  LDCU.64 UR8, c[0x0][0x3a8] ;  /* 0x00007500ff0877ac */ /* 0x000f220008000a00 */
[----:B------:R-:W-:Y:S02]  /*03a0*/  LOP3.LUT R21, R211, 0x7f, RZ, 0xc0, !PT ;  /* 0x0000007fd3157812 */ /* 0x000fe400078ec0ff */
[----:B------:R-:W-:Y:S01]  /*03b0*/  SGXT.U32 R107, R107, 0x2 ;  /* 0x000000026b6b781a */ /* 0x000fe20000000000 */
[----:B------:R-:W5:Y:S01]  /*03c0*/  S2UR UR5, SR_CgaCtaId ;  /* 0x00000000000579c3 */ /* 0x000f620000008800 */
[----:B------:R-:W-:Y:S01]  /*03d0*/  PRMT R156, RZ, 0x7610, R156 ;  /* 0x00007610ff9c7816 */ /* 0x000fe2000000009c */
[----:B------:R-:W1:Y:S01]  /*03e0*/  LDCU UR15, c[0x0][0x3a4] ;  /* 0x00007480ff0f77ac */ /* 0x000e620008000800 */
[----:B------:R-:W0:Y:S05]  /*03f0*/  LDCU.128 UR16, c[0x0][0x380] ;  /* 0x00007000ff1077ac */ /* 0x000e2a0008000c00 */
[----:B------:R-:W0:Y:S01]  /*0400*/  LDC R197, c[0x0][0x3a0] ;  /* 0x0000e800ffc57b82 */ /* 0x000e220000000800 */
[----:B----4-:R-:W-:Y:S01]  /*0410*/  USHF.L.U32 UR14, UR8, 0x3, URZ ;  /* 0x00000003080e7899 */ /* 0x010fe200080006ff */
[----:B-12---:R-:W-:Y:S01]  /*0420*/  VIADD R0, R115, 0x7f ;  /* 0x0000007f73007836 */ /* 0x006fe20000000000 */
[----:B------:R-:W-:-:S04]  /*0430*/  IABS R108, R115 ;  /* 0x00000073006c7213 */ /* 0x000fc80000000000 */
[----:B------:R-:W-:Y:S01]  /*0440*/  SHF.R.S32.HI R3, RZ, 0x1f, R0 ;  /* 0x0000001fff037819 */ /* 0x000fe20000011400 */
[----:B-----5:R-:W-:-:S03]  /*0450*/  ULEA UR11, UR5, UR11, 0x18 ;  /* 0x0000000b050b7291 */ /* 0x020fc6000f8ec0ff */
[----:B------:R-:W-:Y:S01]  /*0460*/  LEA.HI R3, R3, R0, RZ, 0x7 ;  /* 0x0000000003037211 */ /* 0x000fe200078f38ff */
[----:B------:R-:W-:Y:S01]  /*0470*/  BAR.SYNC.DEFER_BLOCKING 0x0 ;  /* 0x0000000000007b1d */ /* 0x000fe20000010000 */
[----:B---3--:R-:W-:Y:S01]  /*0480*/  IABS R8, R5 ;  /* 0x0000000500087213 */ /* 0x008fe20000000000 */
[----:B------:R-:W-:Y:S01]  /*0490*/  UIADD3 UR13, UPT, UPT, UR11, 0x6000, URZ ;  /* 0x000060000b0d7890 */ /* 0x000fe2000fffe0ff */
[----:B------:R-:W-:Y:S01]  /*04a0*/  SHF.R.S32.HI R4, RZ, 0x7, R3 ;  /* 0x00000007ff047819 */ /* 0x000fe20000011403 */
[----:B0-----:R-:W-:-:S03]  /*04b0*/  VIADD R17, R197, 0xffffffe2 ;  /* 0xffffffe2c5117836 */ /* 0x001fc60000000000 */
[-C--:B------:R-:W-:Y:S01]  /*04c0*/  IABS R7, R4.reuse ;  /* 0x0000000400077213 */ /* 0x080fe20000000000 */
[----:B------:R-:W-:Y:S01]  /*04d0*/  VIADD R19, R197, 0xffffffe3 ;  /* 0xffffffe3c5137836 */ /* 0x000fe20000000000 */
[----:B------:R-:W-:Y:S02]  /*04e0*/  IABS R10, R4 ;  /* 0x00000004000a7213 */ /* 0x000fe40000000000 */
[----:B------:R-:W0:Y:S01]  /*04f0*/  I2F.RP R0, R7 ;  /* 0x0000000700007306 */ /* 0x000e220000209400 */
[----:B------:R-:W1:Y:S07]  /*0500*/  LDS R11, [UR11] ;  /* 0x0000000bff0b7984 */ /* 0x000e6e0008000800 */
[----:B0-----:R-:W0:Y:S02]  /*0510*/  MUFU.RCP R0, R0 ;  /* 0x0000000000007308 */ /* 0x001e240000001000 */
[----:B0-----:R-:W-:-:S02]  /*0520*/  VIADD R2, R0, 0xffffffe ;  /* 0x0ffffffe00027836 */ /* 0x001fc40000000000 */
[----:B------:R-:W-:-:S04]  /*0530*/  IMAD.MOV R0, RZ, RZ, -R10 ;  /* 0x000000ffff007224 */ /* 0x000fc800078e0a0a */
[----:B------:R0:W2:Y:S02]  /*0540*/  F2I.FTZ.U32.TRUNC.NTZ R3, R2 ;  /* 0x0000000200037305 */ /* 0x0000a4000021f000 */
[----:B0-----:R-:W-:Y:S02]  /*0550*/  IMAD.MOV.U32 R2, RZ, RZ, RZ ;  /* 0x000000ffff027224 */ /* 0x001fe400078e00ff */
[----:B--2---:R-:W-:Y:S01]  /*0560*/  IMAD.MOV R6, RZ, RZ, -R3 ;  /* 0x000000ffff067224 */ /* 0x004fe200078e0a03 */
[----:B-1----:R-:W-:-:S03]  /*0570*/  R2UR UR10, R11 ;  /* 0x000000000b0a72ca */ /* 0x002fc600000e0000 */
[----:B------:R-:W-:Y:S02]  /*0580*/  IMAD R9, R6, R7, RZ ;  /* 0x0000000706097224 */ /* 0x000fe400078e02ff */
[----:B------:R-:W-:Y:S02]  /*0590*/  IMAD.MOV.U32 R6, RZ, RZ, R8 ;  /* 0x000000ffff067224 */ /* 0x000fe400078e0008 */
[----:B------:R-:W-:-:S06]  /*05a0*/  IMAD.HI.U32 R3, R3, R9, R2 ;  /* 0x0000000903037227 */ /* 0x000fcc00078e0002 */
[----:B------:R-:W-:-:S04]  /*05b0*/  IMAD.HI.U32 R3, R3, R6, RZ ;  /* 0x0000000603037227 */ /* 0x000fc800078e00ff */
[----:B------:R-:W-:Y:S01]  /*05c0*/  IMAD R0, R3, R0, R6 ;  /* 0x0000000003007224 */ /* 0x000fe200078e0206 */
[----:B------:R-:W-:Y:S04]  /*05d0*/  BAR.SYNC.DEFER_BLOCKING 0x0 ;  /* 0x0000000000007b1d */ /* 0x000fe80000010000 */
[----:B------:R-:W-:-:S13]  /*05e0*/  ISETP.GT.U32.AND P1, PT, R7, R0, PT ;  /* 0x000000000700720c */ /* 0x000fda0003f24070 */
[----:B------:R-:W-:Y:S02]  /*05f0*/  @!P1 IMAD.IADD R0, R0, 0x1, -R7 ;  /* 0x0000000100009824 */ /* 0x000fe400078e0a07 */
[----:B------:R-:W-:Y:S01]  /*0600*/  @!P1 VIADD R3, R3, 0x1 ;  /* 0x0000000103039836 */ /* 0x000fe20000000000 */
[----:B------:R-:W-:Y:S02]  /*0610*/  ISETP.NE.AND P1, PT, R4, RZ, PT ;  /* 0x000000ff0400720c */ /* 0x000fe40003f25270 */
[----:B------:R-:W-:Y:S02]  /*0620*/  ISETP.GE.U32.AND P0, PT, R0, R7, PT ;  /* 0x000000070000720c */ /* 0x000fe40003f06070 */
[----:B------:R-:W-:-:S04]  /*0630*/  LOP3.LUT R0, R5, R4, RZ, 0x3c, !PT ;  /* 0x0000000405007212 */ /* 0x000fc800078e3cff */
[----:B------:R-:W-:Y:S01]  /*0640*/  ISETP.GE.AND P2, PT, R0, RZ, PT ;  /* 0x000000ff0000720c */ /* 0x000fe20003f46270 */
[----:B------:R-:W-:-:S06]  /*0650*/  VIADD R0, R114, 0xff ;  /* 0x000000ff72007836 */ /* 0x000fcc0000000000 */
[----:B------:R-:W-:-:S04]  /*0660*/  @P0 VIADD R3, R3, 0x1 ;  /* 0x0000000103030836 */ /* 0x000fc80000000000 */
[----:B------:R-:W-:Y:S01]  /*0670*/  IMAD.MOV.U32 R10, RZ, RZ, R3 ;  /* 0x000000ffff0a7224 */ /* 0x000fe200078e0003 */
[----:B------:R-:W-:-:S03]  /*0680*/  SHF.R.S32.HI R3, RZ, 0x1f, R0 ;  /* 0x0000001fff037819 */ /* 0x000fc60000011400 */
[----:B------:R-:W-:Y:S01]  /*0690*/  @!P2 IMAD.MOV R10, RZ, RZ, -R10 ;  /* 0x000000ffff0aa224 */ /* 0x000fe200078e0a0a */
[----:B------:R-:W-:Y:S02]  /*06a0*/  LEA.HI R3, R3, R0, RZ, 0x8 ;  /* 0x0000000003037211 */ /* 0x000fe400078f40ff */
[----:B------:R-:W-:-:S04]  /*06b0*/  @!P1 LOP3.LUT R10, RZ, R4, RZ, 0x33, !PT ;  /* 0x00000004ff0a9212 */ /* 0x000fc800078e33ff */
[----:B------:R-:W-:Y:S01]  /*06c0*/  LEA.HI.SX32 R3, R3, -R10, 0x18 ;  /* 0x8000000a03037211 */ /* 0x000fe200078fc2ff */
[----:B------:R-:W-:-:S03]  /*06d0*/  IMAD.MOV R6, RZ, RZ, -R10 ;  /* 0x000000ffff067224 */ /* 0x000fc600078e0a0a */
[----:B------:R-:W-:Y:S01]  /*06e0*/  VIMNMX R9, PT, PT, R3, 0x1, PT ;  /* 0x0000000103097848 */ /* 0x000fe20003fe0100 */
[----:B------:R-:W-:Y:S01]  /*06f0*/  IMAD R8, R4, R6, R5 ;  /* 0x0000000604087224 */ /* 0x000fe200078e0205 */
[----:B------:R-:W-:Y:S02]  /*0700*/  IABS R6, R114 ;  /* 0x0000007200067213 */ /* 0x000fe40000000000 */
[-C--:B------:R-:W-:Y:S02]  /*0710*/  IABS R7, R9.reuse ;  /* 0x0000000900077213 */ /* 0x080fe40000000000 */
[----:B------:R-:W-:Y:S02]  /*0720*/  IABS R4, R8 ;  /* 0x0000000800047213 */ /* 0x000fe40000000000 */
[----:B------:R-:W0:Y:S08]  /*0730*/  I2F.RP R0, R7 ;  /* 0x0000000700007306 */ /* 0x000e300000209400 */
[----:B0-----:R-:W0:Y:S02]  /*0740*/  MUFU.RCP R0, R0 ;  /* 0x0000000000007308 */ /* 0x001e240000001000 */
[----:B0-----:R-:W-:Y:S01]  /*0750*/  VIADD R2, R0, 0xffffffe ;  /* 0x0ffffffe00027836 */ /* 0x001fe20000000000 */
[----:B------:R-:W-:-:S05]  /*0760*/  IABS R0, R9 ;  /* 0x0000000900007213 */ /* 0x000fca0000000000 */
[----:B------:R0:W1:Y:S01]  /*0770*/  F2I.FTZ.U32.TRUNC.NTZ R3, R2 ;  /* 0x0000000200037305 */ /* 0x000062000021f000 */
[----:B------:R-:W-:Y:S02]  /*0780*/  IMAD.MOV R0, RZ, RZ, -R0 ;  /* 0x000000ffff007224 */ /* 0x000fe400078e0a00 */
[----:B0-----:R-:W-:Y:S02]  /*0790*/  IMAD.MOV.U32 R2, RZ, RZ, RZ ;  /* 0x000000ffff027224 */ /* 0x001fe400078e00ff */
[----:B-1----:R-:W-:-:S04]  /*07a0*/  IMAD.MOV R12, RZ, RZ, -R3 ;  /* 0x000000ffff0c7224 */ /* 0x002fc800078e0a03 */
[----:B------:R-:W-:Y:S02]  /*07b0*/  IMAD R5, R12, R7, RZ ;  /* 0x000000070c057224 */ /* 0x000fe400078e02ff */
[----:B------:R-:W-:Y:S02]  /*07c0*/  VIADD R12, R197, 0xffffffe7 ;  /* 0xffffffe7c50c7836 */ /* 0x000fe40000000000 */
[----:B------:R-:W-:-:S04]  /*07d0*/  IMAD.HI.U32 R2, R3, R5, R2 ;  /* 0x0000000503027227 */ /* 0x000fc800078e0002 */
[----:B------:R-:W-:Y:S02]  /*07e0*/  IMAD.MOV.U32 R5, RZ, RZ, R6 ;  /* 0x000000ffff057224 */ /* 0x000fe400078e0006 */
[----:B------:R-:W-:Y:S01]  /*07f0*/  IMAD.MOV.U32 R3, RZ, RZ, R4 ;  /* 0x000000ffff037224 */ /* 0x000fe200078e0004 */
[----:B------:R-:W0:Y:S03]  /*0800*/  I2F.RP R6, R108 ;  /* 0x0000006c00067306 */ /* 0x000e260000209400 */
[----:B------:R-:W-:-:S04]  /*0810*/  IMAD.HI.U32 R2, R2, R3, RZ ;  /* 0x0000000302027227 */ /* 0x000fc800078e00ff */
[----:B------:R-:W-:Y:S01]  /*0820*/  IMAD R0, R2, R0, R3 ;  /* 0x0000000002007224 */ /* 0x000fe200078e0203 */
[----:B------:R-:W1:Y:S04]  /*0830*/  I2F.RP R4, R5 ;  /* 0x0000000500047306 */ /* 0x000e680000209400 */
[----:B------:R-:W-:-:S04]  /*0840*/  ISETP.GT.U32.AND P1, PT, R7, R0, PT ;  /* 0x000000000700720c */ /* 0x000fc80003f24070 */
[----:B0-----:R-:W0:Y:S08]  /*0850*/  MUFU.RCP R6, R6 ;  /* 0x0000000600067308 */ /* 0x001e300000001000 */
[----:B-1----:R-:W1:Y:S01]  /*0860*/  MUFU.RCP R4, R4 ;  /* 0x0000000400047308 */ /* 0x002e620000001000 */
[----:B------:R-:W-:Y:S02]  /*0870*/  @!P1 IMAD.IADD R0, R0, 0x1, -R7 ;  /* 0x0000000100009824 */ /* 0x000fe400078e0a07 */
[----:B------:R-:W-:Y:S01]  /*0880*/  @!P1 VIADD R2, R2, 0x1 ;  /* 0x0000000102029836 */ /* 0x000fe20000000000 */
[----:B------:R-:W-:-:S02]  /*0890*/  ISETP.NE.AND P1, PT, R9, RZ, PT ;  /* 0x000000ff0900720c */ /* 0x000fc40003f25270 */
[----:B------:R-:W-:Y:S02]  /*08a0*/  ISETP.GE.U32.AND P0, PT, R0, R7, PT ;  /* 0x000000070000720c */ /* 0x000fe40003f06070 */
[----:B------:R-:W-:Y:S01]  /*08b0*/  LOP3.LUT R0, R8, R9, RZ, 0x3c, !PT ;  /* 0x0000000908007212 */ /* 0x000fe200078e3cff */
[----:B0-----:R-:W-:Y:S02]  /*08c0*/  VIADD R7, R6, 0xffffffe ;  /* 0x0ffffffe06077836 */ /* 0x001fe40000000000 */
[----:B------:R-:W-:Y:S01]  /*08d0*/  IMAD.MOV.U32 R6, RZ, RZ, RZ ;  /* 0x000000ffff067224 */ /* 0x000fe200078e00ff */
[----:B------:R-:W-:Y:S02]  /*08e0*/  ISETP.GE.AND P2, PT, R0, RZ, PT ;  /* 0x000000ff0000720c */ /* 0x000fe40003f46270 */
[----:B------:R-:W-:Y:S01]  /*08f0*/  SHF.R.U32.HI R0, RZ, 0x5, R211 ;  /* 0x00000005ff007819 */ /* 0x000fe200000116d3 */
[----:B------:R-:W0:Y:S01]  /*0900*/  F2I.FTZ.U32.TRUNC.NTZ R7, R7 ;  /* 0x0000000700077305 */ /* 0x000e22000021f000 */
[----:B-1----:R-:W-:-:S02]  /*0910*/  VIADD R3, R4, 0xffffffe ;  /* 0x0ffffffe04037836 */ /* 0x002fc40000000000 */
[----:B------:R-:W-:Y:S01]  /*0920*/  R2UR UR7, R0 ;  /* 0x00000000000772ca */ /* 0x000fe200000e0000 */
[----:B------:R-:W-:-:S04]  /*0930*/  @P0 VIADD R2, R2, 0x1 ;  /* 0x0000000102020836 */ /* 0x000fc80000000000 */
[----:B------:R-:W1:Y:S02]  /*0940*/  F2I.FTZ.U32.TRUNC.NTZ R3, R3 ;  /* 0x0000000300037305 */ /* 0x000e64000021f000 */
[----:B------:R-:W-:Y:S01]  /*0950*/  @!P2 IMAD.MOV R2, RZ, RZ, -R2 ;  /* 0x000000ffff02a224 */ /* 0x000fe200078e0a02 */
[----:B------:R-:W-:Y:S01]  /*0960*/  @!P1 LOP3.LUT R2, RZ, R9, RZ, 0x33, !PT ;  /* 0x00000009ff029212 */ /* 0x000fe200078e33ff */
[----:B0-----:R-:W-:-:S04]  /*0970*/  IMAD.MOV R25, RZ, RZ, -R7 ;  /* 0x000000ffff197224 */ /* 0x001fc800078e0a07 */
[----:B------:R-:W-:Y:S01]  /*0980*/  USHF.L.U32 UR4, UR7, 0x15, URZ ;  /* 0x0000001507047899 */ /* 0x000fe200080006ff */
[----:B------:R-:W-:Y:S02]  /*0990*/  IMAD.MOV R4, RZ, RZ, -R2 ;  /* 0x000000ffff047224 */ /* 0x000fe400078e0a02 */
[----:B------:R-:W-:Y:S01]  /*09a0*/  IMAD R25, R25, R108, RZ ;  /* 0x0000006c19197224 */ /* 0x000fe200078e02ff */
[----:B------:R-:W-:Y:S01]  /*09b0*/  ULOP3.LUT UR4, UR4, 0x600000, URZ, 0xc0, !UPT ;  /* 0x0060000004047892 */ /* 0x000fe2000f8ec0ff */
[----:B------:R-:W-:Y:S02]  /*09c0*/  IMAD R4, R9, R4, R8 ;  /* 0x0000000409047224 */ /* 0x000fe400078e0208 */
[----:B-1----:R-:W-:Y:S01]  /*09d0*/  IMAD.MOV R0, RZ, RZ, -R3 ;  /* 0x000000ffff007224 */ /* 0x002fe200078e0a03 */
[----:B------:R-:W-:Y:S01]  /*09e0*/  UIADD3 UR12, UPT, UPT, UR10, UR4, URZ ;  /* 0x000000040a0c7290 */ /* 0x000fe2000fffe0ff */
[----:B------:R-:W-:Y:S02]  /*09f0*/  IMAD.HI.U32 R25, R7, R25, R6 ;  /* 0x0000001907197227 */ /* 0x000fe400078e0006 */
[----:B------:R-:W-:-:S02]  /*0a00*/  UMOV UR4, 0x1 ;  /* 0x0000000100047882 */ /* 0x000fc40000000000 */
[----:B------:R-:W-:Y:S02]  /*0a10*/  IMAD R9, R0, R5, RZ ;  /* 0x0000000500097224 */ /* 0x000fe400078e02ff */
[----:B------:R-:W-:Y:S02]  /*0a20*/  IMAD.SHL.U32 R0, R2, 0x80, RZ ;  /* 0x0000008002007824 */ /* 0x000fe400078e00ff */
[----:B------:R-:W-:Y:S02]  /*0a30*/  IMAD.MOV.U32 R2, RZ, RZ, RZ ;  /* 0x000000ffff027224 */ /* 0x000fe400078e00ff */
[C---:B------:R-:W-:Y:S01]  /*0a40*/  VIADD R162, R0.reuse, UR7 ;  /* 0x0000000700a27c36 */ /* 0x040fe20008000000 */
[----:B------:R-:W-:Y:S01]  /*0a50*/  LOP3.LUT R107, R0, R107, RZ, 0xfc, !PT ;  /* 0x0000006b006b7212 */ /* 0x000fe200078efcff */
[----:B------:R-:W-:-:S03]  /*0a60*/  IMAD.HI.U32 R8, R3, R9, R2 ;  /* 0x0000000903087227 */ /* 0x000fc600078e0002 */
[C---:B------:R-:W-:Y:S01]  /*0a70*/  LOP3.LUT R196, R107.reuse, 0x8, RZ, 0xfc, !PT ;  /* 0x000000086bc47812 */ /* 0x040fe200078efcff */
[----:B------:R-:W-:Y:S01]  /*0a80*/  IMAD.IADD R2, R10, 0x1, R4 ;  /* 0x000000010a027824 */ /* 0x000fe200078e0204 */
[C---:B------:R-:W-:Y:S01]  /*0a90*/  LOP3.LUT R109, R107.reuse, 0xc, RZ, 0xfc, !PT ;  /* 0x0000000c6b6d7812 */ /* 0x040fe200078efcff */
[----:B------:R-:W-:Y:S01]  /*0aa0*/  VIADD R118, R162, 0x1c ;  /* 0x0000001ca2767836 */ /* 0x000fe20000000000 */
[C---:B------:R-:W-:Y:S01]  /*0ab0*/  LOP3.LUT R110, R107.reuse, 0x10, RZ, 0xfc, !PT ;  /* 0x000000106b6e7812 */ /* 0x040fe200078efcff */
[----:B------:R-:W-:Y:S01]  /*0ac0*/  IMAD R2, R2, 0x100, R21 ;  /* 0x0000010002027824 */ /* 0x000fe200078e0215 */
[----:B------:R-:W-:Y:S02]  /*0ad0*/  LOP3.LUT R195, R107, 0x4, RZ, 0xfc, !PT ;  /* 0x000000046bc37812 */ /* 0x000fe400078efcff */
[----:B------:R-:W-:Y:S02]  /*0ae0*/  IABS R111, R196 ;  /* 0x000000c4006f7213 */ /* 0x000fe40000000000 */
[----:B------:R-:W-:-:S02]  /*0af0*/  IABS R112, R109 ;  /* 0x0000006d00707213 */ /* 0x000fc40000000000 */
[----:B------:R-:W-:Y:S01]  /*0b00*/  IABS R184, R110 ;  /* 0x0000006e00b87213 */ /* 0x000fe20000000000 */
[----:B------:R-:W-:Y:S01]  /*0b10*/  IMAD.HI.U32 R6, R25, R111, RZ ;  /* 0x0000006f19067227 */ /* 0x000fe200078e00ff */
[----:B------:R-:W-:Y:S02]  /*0b20*/  IABS R194, R195 ;  /* 0x000000c300c27213 */ /* 0x000fe40000000000 */
[----:B------:R-:W-:Y:S01]  /*0b30*/  LOP3.LUT R190, R107, 0x20, RZ, 0xfc, !PT ;  /* 0x000000206bbe7812 */ /* 0x000fe200078efcff */
[----:B------:R-:W-:Y:S01]  /*0b40*/  IMAD.HI.U32 R7, R25, R112, RZ ;  /* 0x0000007019077227 */ /* 0x000fe200078e00ff */
[C---:B------:R-:W-:Y:S02]  /*0b50*/  LOP3.LUT R113, R107.reuse, 0x24, RZ, 0xfc, !PT ;  /* 0x000000246b717812 */ /* 0x040fe400078efcff */
[----:B------:R-:W-:Y:S01]  /*0b60*/  LOP3.LUT R180, R107, 0x28, RZ, 0xfc, !PT ;  /* 0x000000286bb47812 */ /* 0x000fe200078efcff */
[----:B------:R-:W-:Y:S01]  /*0b70*/  IMAD.HI.U32 R9, R25, R184, RZ ;  /* 0x000000b819097227 */ /* 0x000fe200078e00ff */
[----:B------:R-:W-:-:S02]  /*0b80*/  IABS R193, R107 ;  /* 0x0000006b00c17213 */ /* 0x000fc40000000000 */
[----:B------:R-:W-:Y:S01]  /*0b90*/  IABS R170, R190 ;  /* 0x000000be00aa7213 */ /* 0x000fe20000000000 */
[----:B------:R-:W-:Y:S01]  /*0ba0*/  IMAD.HI.U32 R4, R25, R194, RZ ;  /* 0x000000c219047227 */ /* 0x000fe200078e00ff */
[C---:B------:R-:W-:Y:S02]  /*0bb0*/  LOP3.LUT R188, R107.reuse, 0x18, RZ, 0xfc, !PT ;  /* 0x000000186bbc7812 */ /* 0x040fe400078efcff */
[----:B------:R-:W-:Y:S01]  /*0bc0*/  IABS R171, R113 ;  /* 0x0000007100ab7213 */ /* 0x000fe20000000000 */
[----:B------:R-:W-:Y:S01]  /*0bd0*/  IMAD.MOV R6, RZ, RZ, -R6 ;  /* 0x000000ffff067224 */ /* 0x000fe200078e0a06 */
[----:B------:R-:W-:Y:S01]  /*0be0*/  IABS R172, R180 ;  /* 0x000000b400ac7213 */ /* 0x000fe20000000000 */
[----:B------:R-:W-:Y:S01]  /*0bf0*/  IMAD.MOV R7, RZ, RZ, -R7 ;  /* 0x000000ffff077224 */ /* 0x000fe200078e0a07 */
[C---:B------:R-:W-:Y:S01]  /*0c00*/  LOP3.LUT R176, R107.reuse, 0x34, RZ, 0xfc, !PT ;  /* 0x000000346bb07812 */ /* 0x040fe200078efcff */
[----:B------:R-:W-:Y:S01]  /*0c10*/  IMAD.MOV R9, RZ, RZ, -R9 ;  /* 0x000000ffff097224 */ /* 0x000fe200078e0a09 */
[----:B------:R-:W-:Y:S01]  /*0c20*/  LOP3.LUT R186, R107, 0x14, RZ, 0xfc, !PT ;  /* 0x000000146bba7812 */ /* 0x000fe200078efcff */
[----:B------:R-:W-:Y:S01]  /*0c30*/  IMAD.HI.U32 R3, R25, R193, RZ ;  /* 0x000000c119037227 */ /* 0x000fe200078e00ff */
[----:B------:R-:W-:-:S02]  /*0c40*/  IABS R117, R188 ;  /* 0x000000bc00757213 */ /* 0x000fc40000000000 */
[----:B------:R-:W-:Y:S01]  /*0c50*/  IABS R145, R176 ;  /* 0x000000b000917213 */ /* 0x000fe20000000000 */
[----:B------:R-:W-:Y:S01]  /*0c60*/  IMAD.MOV R11, RZ, RZ, -R4 ;  /* 0x000000ffff0b7224 */ /* 0x000fe200078e0a04 */
[C---:B------:R-:W-:Y:S01]  /*0c70*/  LOP3.LUT R178, R107.reuse, 0x38, RZ, 0xfc, !PT ;  /* 0x000000386bb27812 */ /* 0x040fe200078efcff */
[C---:B------:R-:W-:Y:S01]  /*0c80*/  IMAD R111, R108.reuse, R6, R111 ;  /* 0x000000066c6f7224 */ /* 0x040fe200078e026f */
[C---:B------:R-:W-:Y:S01]  /*0c90*/  LOP3.LUT R166, R107.reuse, 0x40, RZ, 0xfc, !PT ;  /* 0x000000406ba67812 */ /* 0x040fe200078efcff */
[C---:B------:R-:W-:Y:S01]  /*0ca0*/  IMAD R112, R108.reuse, R7, R112 ;  /* 0x000000076c707224 */ /* 0x040fe200078e0270 */
[----:B------:R-:W-:Y:S01]  /*0cb0*/  IABS R182, R186 ;  /* 0x000000ba00b67213 */ /* 0x000fe20000000000 */
[----:B------:R-:W-:Y:S01]  /*0cc0*/  IMAD R184, R108, R9, R184 ;  /* 0x000000096cb87224 */ /* 0x000fe200078e02b8 */
[----:B------:R-:W-:Y:S01]  /*0cd0*/  LOP3.LUT R174, R107, 0x30, RZ, 0xfc, !PT ;  /* 0x000000306bae7812 */ /* 0x000fe200078efcff */
[----:B------:R-:W-:Y:S01]  /*0ce0*/  IMAD.HI.U32 R6, R25, R170, RZ ;  /* 0x000000aa19067227 */ /* 0x000fe200078e00ff */
[----:B------:R-:W-:-:S02]  /*0cf0*/  IABS R144, R178 ;  /* 0x000000b200907213 */ /* 0x000fc40000000000 */
[----:B------:R-:W-:Y:S01]  /*0d00*/  IABS R143, R166 ;  /* 0x000000a6008f7213 */ /* 0x000fe20000000000 */
[----:B------:R-:W-:Y:S01]  /*0d10*/  IMAD.HI.U32 R7, R25, R171, RZ ;  /* 0x000000ab19077227 */ /* 0x000fe200078e00ff */
[C---:B------:R-:W-:Y:S02]  /*0d20*/  LOP3.LUT R142, R107.reuse, 0x4c, RZ, 0xfc, !PT ;  /* 0x0000004c6b8e7812 */ /* 0x040fe400078efcff */
[----:B------:R-:W-:Y:S01]  /*0d30*/  LOP3.LUT R116, R107, 0x2c, RZ, 0xfc, !PT ;  /* 0x0000002c6b747812 */ /* 0x000fe200078efcff */
[----:B------:R-:W-:Y:S01]  /*0d40*/  IMAD.HI.U32 R9, R25, R172, RZ ;  /* 0x000000ac19097227 */ /* 0x000fe200078e00ff */
[----:B------:R-:W-:Y:S02]  /*0d50*/  IABS R167, R174 ;  /* 0x000000ae00a77213 */ /* 0x000fe40000000000 */
[----:B------:R-:W-:Y:S01]  /*0d60*/  IABS R137, R142 ;  /* 0x0000008e00897213 */ /* 0x000fe20000000000 */
[----:B------:R-:W-:Y:S01]  /*0d70*/  IMAD.MOV R3, RZ, RZ, -R3 ;  /* 0x000000ffff037224 */ /* 0x000fe200078e0a03 */
[C---:B------:R-:W-:Y:S01]  /*0d80*/  LOP3.LUT R141, R107.reuse, 0x50, RZ, 0xfc, !PT ;  /* 0x000000506b8d7812 */ /* 0x040fe200078efcff */
[----:B------:R-:W-:Y:S01]  /*0d90*/  IMAD R194, R108, R11, R194 ;  /* 0x0000000b6cc27224 */ /* 0x000fe200078e02c2 */
[----:B------:R-:W-:Y:S01]  /*0da0*/  LOP3.LUT R140, R107, 0x54, RZ, 0xfc, !PT ;  /* 0x000000546b8c7812 */ /* 0x000fe200078efcff */
[----:B------:R-:W-:Y:S01]  /*0db0*/  IMAD.MOV R11, RZ, RZ, -R6 ;  /* 0x000000ffff0b7224 */ /* 0x000fe200078e0a06 */
[----:B------:R-:W-:Y:S01]  /*0dc0*/  IABS R168, R116 ;  /* 0x0000007400a87213 */ /* 0x000fe20000000000 */
[----:B------:R-:W-:Y:S01]  /*0dd0*/  IMAD.HI.U32 R4, R25, R117, RZ ;  /* 0x0000007519047227 */ /* 0x000fe200078e00ff */
[----:B------:R-:W-:-:S02]  /*0de0*/  LOP3.LUT R165, R107, 0x48, RZ, 0xfc, !PT ;  /* 0x000000486ba57812 */ /* 0x000fc400078efcff */
[----:B------:R-:W-:Y:S01]  /*0df0*/  IABS R136, R141 ;  /* 0x0000008d00887213 */ /* 0x000fe20000000000 */
[----:B------:R-:W-:Y:S01]  /*0e00*/  IMAD.MOV R7, RZ, RZ, -R7 ;  /* 0x000000ffff077224 */ /* 0x000fe200078e0a07 */
[----:B------:R-:W-:Y:S01]  /*0e10*/  IABS R135, R140 ;  /* 0x0000008c00877213 */ /* 0x000fe20000000000 */
[----:B------:R-:W-:Y:S01]  /*0e20*/  IMAD.MOV R9, RZ, RZ, -R9 ;  /* 0x000000ffff097224 */ /* 0x000fe200078e0a09 */
[----:B------:R-:W-:Y:S01]  /*0e30*/  LOP3.LUT R132, R107, 0x64, RZ, 0xfc, !PT ;  /* 0x000000646b847812 */ /* 0x000fe200078efcff */
[----:B------:R-:W-:Y:S01]  /*0e40*/  IMAD.HI.U32 R6, R25, R145, RZ ;  /* 0x0000009119067227 */ /* 0x000fe200078e00ff */
[----:B------:R-:W-:Y:S02]  /*0e50*/  LOP3.LUT R169, R107, 0x44, RZ, 0xfc, !PT ;  /* 0x000000446ba97812 */ /* 0x000fe400078efcff */
[----:B------:R-:W-:Y:S01]  /*0e60*/  IABS R138, R165 ;  /* 0x000000a5008a7213 */ /* 0x000fe20000000000 */
[----:B------:R-:W-:Y:S01]  /*0e70*/  IMAD R193, R108, R3, R193 ;  /* 0x000000036cc17224 */ /* 0x000fe200078e02c1 */
[----:B------:R-:W-:Y:S01]  /*0e80*/  IABS R127, R132 ;  /* 0x00000084007f7213 */ /* 0x000fe20000000000 */
[----:B------:R-:W-:Y:S01]  /*0e90*/  IMAD.HI.U32 R3, R25, R182, RZ ;  /* 0x000000b619037227 */ /* 0x000fe200078e00ff */
[----:B------:R-:W-:-:S02]  /*0ea0*/  LOP3.LUT R133, R107, 0x60, RZ, 0xfc, !PT ;  /* 0x000000606b857812 */ /* 0x000fc400078efcff */
[C---:B------:R-:W-:Y:S01]  /*0eb0*/  LOP3.LUT R131, R107.reuse, 0x68, RZ, 0xfc, !PT ;  /* 0x000000686b837812 */ /* 0x040fe200078efcff */
[----:B------:R-:W-:Y:S01]  /*0ec0*/  IMAD.MOV R4, RZ, RZ, -R4 ;  /* 0x000000ffff047224 */ /* 0x000fe200078e0a04 */
[----:B------:R-:W-:Y:S01]  /*0ed0*/  LOP3.LUT R130, R107, 0x6c, RZ, 0xfc, !PT ;  /* 0x0000006c6b827812 */ /* 0x000fe200078efcff */
[C---:B------:R-:W-:Y:S01]  /*0ee0*/  IMAD R171, R108.reuse, R7, R171 ;  /* 0x000000076cab7224 */ /* 0x040fe200078e02ab */
[----:B------:R-:W-:Y:S01]  /*0ef0*/  IABS R139, R169 ;  /* 0x000000a9008b7213 */ /* 0x000fe20000000000 */
[----:B------:R-:W-:Y:S01]  /*0f00*/  IMAD R172, R108, R9, R172 ;  /* 0x000000096cac7224 */ /* 0x000fe200078e02ac */
[----:B------:R-:W-:Y:S01]  /*0f10*/  IABS R128, R133 ;  /* 0x0000008500807213 */ /* 0x000fe20000000000 */
[----:B------:R-:W-:Y:S01]  /*0f20*/  IMAD.MOV R6, RZ, RZ, -R6 ;  /* 0x000000ffff067224 */ /* 0x000fe200078e0a06 */
[----:B------:R-:W-:Y:S01]  /*0f30*/  IABS R126, R131 ;  /* 0x00000083007e7213 */ /* 0x000fe20000000000 */
[----:B------:R-:W-:Y:S01]  /*0f40*/  IMAD.HI.U32 R7, R25, R144, RZ ;  /* 0x0000009019077227 */ /* 0x000fe200078e00ff */
[----:B------:R-:W-:-:S02]  /*0f50*/  IABS R125, R130 ;  /* 0x00000082007d7213 */ /* 0x000fc40000000000 */
[----:B------:R-:W-:Y:S01]  /*0f60*/  LOP3.LUT R124, R107, 0x70, RZ, 0xfc, !PT ;  /* 0x000000706b7c7812 */ /* 0x000fe200078efcff */
[----:B------:R-:W-:Y:S01]  /*0f70*/  IMAD.HI.U32 R9, R25, R143, RZ ;  /* 0x0000008f19097227 */ /* 0x000fe200078e00ff */
[C---:B------:R-:W-:Y:S02]  /*0f80*/  LOP3.LUT R134, R107.reuse, 0x58, RZ, 0xfc, !PT ;  /* 0x000000586b867812 */ /* 0x040fe400078efcff */
[----:B------:R-:W-:Y:S01]  /*0f90*/  IABS R121, R124 ;  /* 0x0000007c00797213 */ /* 0x000fe20000000000 */
[----:B------:R-:W-:Y:S01]  /*0fa0*/  IMAD.MOV R3, RZ, RZ, -R3 ;  /* 0x000000ffff037224 */ /* 0x000fe200078e0a03 */
[C---:B------:R-:W-:Y:S01]  /*0fb0*/  LOP3.LUT R123, R107.reuse, 0x74, RZ, 0xfc, !PT ;  /* 0x000000746b7b7812 */ /* 0x040fe200078efcff */
[C---:B------:R-:W-:Y:S01]  /*0fc0*/  IMAD R117, R108.reuse, R4, R117 ;  /* 0x000000046c757224 */ /* 0x040fe200078e0275 */
[----:B------:R-:W-:Y:S01]  /*0fd0*/  LOP3.LUT R122, R107, 0x78, RZ, 0xfc, !PT ;  /* 0x000000786b7a7812 */ /* 0x000fe200078efcff */
[----:B------:R-:W-:Y:S01]  /*0fe0*/  IMAD R145, R108, R6, R145 ;  /* 0x000000066c917224 */ /* 0x000fe200078e0291 */
[----:B------:R-:W-:Y:S01]  /*0ff0*/  IABS R10, R2 ;  /* 0x00000002000a7213 */ /* 0x000fe20000000000 */
[----:B------:R-:W-:Y:S01]  /*1000*/  IMAD.HI.U32 R4, R25, R167, RZ ;  /* 0x000000a719047227 */ /* 0x000fe200078e00ff */
[----:B------:R-:W-:-:S02]  /*1010*/  IABS R129, R134 ;  /* 0x0000008600817213 */ /* 0x000fc40000000000 */
[----:B------:R-:W-:Y:S01]  /*1020*/  IABS R120, R123 ;  /* 0x0000007b00787213 */ /* 0x000fe20000000000 */
[----:B------:R-:W-:Y:S01]  /*1030*/  IMAD.MOV R7, RZ, RZ, -R7 ;  /* 0x000000ffff077224 */ /* 0x000fe200078e0a07 */
[----:B------:R-:W-:Y:S01]  /*1040*/  IABS R119, R122 ;  /* 0x0000007a00777213 */ /* 0x000fe20000000000 */
[----:B------:R-:W-:Y:S01]  /*1050*/  IMAD.MOV R9, RZ, RZ, -R9 ;  /* 0x000000ffff097224 */ /* 0x000fe200078e0a09 */
[----:B------:R-:W-:Y:S01]  /*1060*/  IABS R155, R118 ;  /* 0x00000076009b7213 */ /* 0x000fe20000000000 */
[----:B------:R-:W-:-:S04]  /*1070*/  IMAD.HI.U32 R6, R25, R137, RZ ;  /* 0x0000008919067227 */ /* 0x000fc800078e00ff */
[----:B------:R-:W-:Y:S02]  /*1080*/  IMAD R182, R108, R3, R182 ;  /* 0x000000036cb67224 */ /* 0x000fe400078e02b6 */
[----:B------:R-:W-:-:S04]  /*1090*/  IMAD.HI.U32 R3, R25, R168, RZ ;  /* 0x000000a819037227 */ /* 0x000fc800078e00ff */
[----:B------:R-:W-:Y:S02]  /*10a0*/  IMAD.MOV R4, RZ, RZ, -R4 ;  /* 0x000000ffff047224 */ /* 0x000fe400078e0a04 */
[C---:B------:R-:W-:Y:S02]  /*10b0*/  IMAD R144, R108.reuse, R7, R144 ;  /* 0x000000076c907224 */ /* 0x040fe400078e0290 */
[----:B------:R-:W-:Y:S02]  /*10c0*/  IMAD R143, R108, R9, R143 ;  /* 0x000000096c8f7224 */ /* 0x000fe400078e028f */
[----:B------:R-:W-:Y:S02]  /*10d0*/  IMAD.MOV R6, RZ, RZ, -R6 ;  /* 0x000000ffff067224 */ /* 0x000fe400078e0a06 */
[----:B------:R-:W-:-:S04]  /*10e0*/  IMAD.HI.U32 R7, R25, R136, RZ ;  /* 0x0000008819077227 */ /* 0x000fc800078e00ff */
[----:B------:R-:W-:-:S04]  /*10f0*/  IMAD.HI.U32 R9, R25, R135, RZ ;  /* 0x0000008719097227 */ /* 0x000fc800078e00ff */
[----:B------:R-:W-:Y:S02]  /*1100*/  IMAD.MOV R3, RZ, RZ, -R3 ;  /* 0x000000ffff037224 */ /* 0x000fe400078e0a03 */
[C---:B------:R-:W-:Y:S02]  /*1110*/  IMAD R167, R108.reuse, R4, R167 ;  /* 0x000000046ca77224 */ /* 0x040fe400078e02a7 */
[----:B------:R-:W-:Y:S02]  /*1120*/  IMAD R137, R108, R6, R137 ;  /* 0x000000066c897224 */ /* 0x000fe400078e0289 */
[----:B------:R-:W-:-:S04]  /*1130*/  IMAD.HI.U32 R4, R25, R138, RZ ;  /* 0x0000008a19047227 */ /* 0x000fc800078e00ff */
[----:B------:R-:W-:Y:S02]  /*1140*/  IMAD.MOV R7, RZ, RZ, -R7 ;  /* 0x000000ffff077224 */ /* 0x000fe400078e0a07 */
[----:B------:R-:W-:Y:S02]  /*1150*/  IMAD.MOV R9, RZ, RZ, -R9 ;  /* 0x000000ffff097224 */ /* 0x000fe400078e0a09 */
[----:B------:R-:W-:-:S04]  /*1160*/  IMAD.HI.U32 R6, R25, R127, RZ ;  /* 0x0000007f19067227 */ /* 0x000fc800078e00ff */
[----:B------:R-:W-:Y:S02]  /*1170*/  IMAD R168, R108, R3, R168 ;  /* 0x000000036ca87224 */ /* 0x000fe400078e02a8 */
[----:B------:R-:W-:-:S04]  /*1180*/  IMAD.HI.U32 R3, R25, R139, RZ ;  /* 0x0000008b19037227 */ /* 0x000fc800078e00ff */
[C---:B------:R-:W-:Y:S02]  /*1190*/  IMAD R170, R108.reuse, R11, R170 ;  /* 0x0000000b6caa7224 */ /* 0x040fe400078e02aa */
[----:B------:R-:W-:Y:S02]  /*11a0*/  IMAD.MOV R11, RZ, RZ, -R4 ;  /* 0x000000ffff0b7224 */ /* 0x000fe400078e0a04 */
[C---:B------:R-:W-:Y:S02]  /*11b0*/  IMAD R136, R108.reuse, R7, R136 ;  /* 0x000000076c887224 */ /* 0x040fe400078e0288 */
[----:B------:R-:W-:Y:S02]  /*11c0*/  IMAD R135, R108, R9, R135 ;  /* 0x000000096c877224 */ /* 0x000fe400078e0287 */
[----:B------:R-:W-:Y:S02]  /*11d0*/  IMAD.MOV R6, RZ, RZ, -R6 ;  /* 0x000000ffff067224 */ /* 0x000fe400078e0a06 */
[----:B------:R-:W-:-:S04]  /*11e0*/  IMAD.HI.U32 R4, R25, R128, RZ ;  /* 0x0000008019047227 */ /* 0x000fc800078e00ff */
[----:B------:R-:W-:-:S04]  /*11f0*/  IMAD.HI.U32 R7, R25, R126, RZ ;  /* 0x0000007e19077227 */ /* 0x000fc800078e00ff */
[----:B------:R-:W-:-:S04]  /*1200*/  IMAD.HI.U32 R9, R25, R125, RZ ;  /* 0x0000007d19097227 */ /* 0x000fc800078e00ff */
[----:B------:R-:W-:Y:S02]  /*1210*/  IMAD.MOV R3, RZ, RZ, -R3 ;  /* 0x000000ffff037224 */ /* 0x000fe400078e0a03 */
[C---:B------:R-:W-:Y:S02]  /*1220*/  IMAD R138, R108.reuse, R11, R138 ;  /* 0x0000000b6c8a7224 */ /* 0x040fe400078e028a */
[----:B------:R-:W-:Y:S02]  /*1230*/  IMAD R127, R108, R6, R127 ;  /* 0x000000066c7f7224 */ /* 0x000fe400078e027f */
[----:B------:R-:W-:Y:S02]  /*1240*/  IMAD.MOV R11, RZ, RZ, -R4 ;  /* 0x000000ffff0b7224 */ /* 0x000fe400078e0a04 */
[----:B------:R-:W-:Y:S02]  /*1250*/  IMAD.MOV R7, RZ, RZ, -R7 ;  /* 0x000000ffff077224 */ /* 0x000fe400078e0a07 */
[----:B------:R-:W-:-:S02]  /*1260*/  IMAD.MOV R9, RZ, RZ, -R9 ;  /* 0x000000ffff097224 */ /* 0x000fc400078e0a09 */
[----:B------:R-:W-:-:S04]  /*1270*/  IMAD.HI.U32 R6, R25, R121, RZ ;  /* 0x0000007919067227 */ /* 0x000fc800078e00ff */
[----:B------:R-:W-:Y:S02]  /*1280*/  IMAD R139, R108, R3, R139 ;  /* 0x000000036c8b7224 */ /* 0x000fe400078e028b */
[----:B------:R-:W-:-:S04]  /*1290*/  IMAD.HI.U32 R4, R8, R10, RZ ;  /* 0x0000000a08047227 */ /* 0x000fc800078e00ff */
[----:B------:R-:W-:-:S04]  /*12a0*/  IMAD.HI.U32 R3, R25, R129, RZ ;  /* 0x0000008119037227 */ /* 0x000fc800078e00ff */
[C---:B------:R-:W-:Y:S02]  /*12b0*/  IMAD R126, R108.reuse, R7, R126 ;  /* 0x000000076c7e7224 */ /* 0x040fe400078e027e */
[----:B------:R-:W-:Y:S02]  /*12c0*/  IMAD R125, R108, R9, R125 ;  /* 0x000000096c7d7224 */ /* 0x000fe400078e027d */
[----:B------:R-:W-:Y:S02]  /*12d0*/  IMAD.MOV R6, RZ, RZ, -R6 ;  /* 0x000000ffff067224 */ /* 0x000fe400078e0a06 */
[----:B------:R-:W-:-:S04]  /*12e0*/  IMAD.HI.U32 R7, R25, R120, RZ ;  /* 0x0000007819077227 */ /* 0x000fc800078e00ff */
[----:B------:R-:W-:-:S04]  /*12f0*/  IMAD.HI.U32 R9, R25, R119, RZ ;  /* 0x0000007719097227 */ /* 0x000fc800078e00ff */
[----:B------:R-:W-:Y:S02]  /*1300*/  IMAD.MOV R4, RZ, RZ, -R4 ;  /* 0x000000ffff047224 */ /* 0x000fe400078e0a04 */
[----:B------:R-:W-:Y:S02]  /*1310*/  IMAD.MOV R3, RZ, RZ, -R3 ;  /* 0x000000ffff037224 */ /* 0x000fe400078e0a03 */
[----:B------:R-:W-:Y:S02]  /*1320*/  IMAD R121, R108, R6, R121 ;  /* 0x000000066c797224 */ /* 0x000fe400078e0279 */
[----:B------:R-:W-:Y:S02]  /*1330*/  IMAD.MOV R7, RZ, RZ, -R7 ;  /* 0x000000ffff077224 */ /* 0x000fe400078e0a07 */
[----:B------:R-:W-:Y:S02]  /*1340*/  IMAD.MOV R9, RZ, RZ, -R9 ;  /* 0x000000ffff097224 */ /* 0x000fe400078e0a09 */
[----:B------:R-:W-:-:S02]  /*1350*/  IMAD R6, R5, R4, R10 ;  /* 0x0000000405067224 */ /* 0x000fc400078e020a */
[----:B------:R-:W-:Y:S02]  /*1360*/  IMAD R129, R108, R3, R129 ;  /* 0x000000036c817224 */ /* 0x000fe400078e0281 */
[C---:B------:R-:W-:Y:S02]  /*1370*/  VIADD R4, R197.reuse, 0xffffffed ;  /* 0xffffffedc5047836 */ /* 0x040fe40000000000 */
[----:B------:R-:W-:Y:S02]  /*1380*/  VIADD R3, R2, 0x80 ;  /* 0x0000008002037836 */ /* 0x000fe40000000000 */
[----:B------:R-:W-:Y:S01]  /*1390*/  IMAD R120, R108, R7, R120 ;  /* 0x000000076c787224 */ /* 0x000fe200078e0278 */
[----:B------:R-:W-:Y:S01]  /*13a0*/  ISETP.GE.U32.AND P5, PT, R4, 0x7fffffce, PT ;  /* 0x7fffffce0400780c */ /* 0x000fe20003fa6070 */
[----:B------:R-:W-:Y:S02]  /*13b0*/  IMAD R119, R108, R9, R119 ;  /* 0x000000096c777224 */ /* 0x000fe400078e0277 */
[----:B------:R-:W-:-:S02]  /*13c0*/  VIADD R7, R197, 0xffffffec ;  /* 0xffffffecc5077836 */ /* 0x000fc40000000000 */
[C---:B------:R-:W-:Y:S02]  /*13d0*/  VIADD R9, R197.reuse, 0xffffffef ;  /* 0xffffffefc5097836 */ /* 0x040fe40000000000 */
[----:B------:R-:W-:Y:S01]  /*13e0*/  IMAD R128, R108, R11, R128 ;  /* 0x0000000b6c807224 */ /* 0x000fe200078e0280 */
[----:B------:R-:W-:Y:S01]  /*13f0*/  IABS R11, R3 ;  /* 0x00000003000b7213 */ /* 0x000fe20000000000 */
[----:B------:R-:W-:Y:S01]  /*1400*/  VIADD R4, R197, 0xffffffe9 ;  /* 0xffffffe9c5047836 */ /* 0x000fe20000000000 */
[----:B------:R-:W-:Y:S01]  /*1410*/  ISETP.GE.U32.AND P4, PT, R7, 0x7fffffcd, PT ;  /* 0x7fffffcd0700780c */ /* 0x000fe20003f86070 */
[----:B------:R-:W-:Y:S01]  /*1420*/  VIADD R7, R197, 0xffffffe8 ;  /* 0xffffffe8c5077836 */ /* 0x000fe20000000000 */
[----:B------:R-:W-:Y:S01]  /*1430*/  ISETP.GE.U32.AND P2, PT, R9, 0x7fffffd0, PT ;  /* 0x7fffffd00900780c */ /* 0x000fe20003f46070 */
[----:B------:R-:W-:Y:S01]  /*1440*/  VIADD R9, R197, 0xffffffea ;  /* 0xffffffeac5097836 */ /* 0x000fe20000000000 */
[----:B------:R-:W-:Y:S01]  /*1450*/  ISETP.GE.U32.AND P0, PT, R4, 0x7fffffca, PT ;  /* 0x7fffffca0400780c */ /* 0x000fe20003f06070 */
[----:B------:R-:W-:Y:S01]  /*1460*/  IMAD.HI.U32 R8, R8, R11, RZ ;  /* 0x0000000b08087227 */ /* 0x000fe200078e00ff */
[----:B------:R-:W-:-:S02]  /*1470*/  ISETP.GE.U32.AND P6, PT, R7, 0x7fffffc9, PT ;  /* 0x7fffffc90700780c */ /* 0x000fc40003fc6070 */
[----:B------:R-:W-:Y:S01]  /*1480*/  ISETP.GE.U32.AND P3, PT, R9, 0x7fffffcb, PT ;  /* 0x7fffffcb0900780c */ /* 0x000fe20003f66070 */
[C---:B------:R-:W-:Y:S01]  /*1490*/  VIADD R4, R197.reuse, 0xffffffeb ;  /* 0xffffffebc5047836 */ /* 0x040fe20000000000 */
[----:B------:R-:W-:Y:S01]  /*14a0*/  SEL R7, RZ, 0x1, P4 ;  /* 0x00000001ff077807 */ /* 0x000fe20002000000 */
[C---:B------:R-:W-:Y:S01]  /*14b0*/  VIADD R10, R197.reuse, 0xffffffee ;  /* 0xffffffeec50a7836 */ /* 0x040fe20000000000 */
[----:B------:R-:W-:Y:S01]  /*14c0*/  SEL R14, RZ, 0x1fffe, P0 ;  /* 0x0001fffeff0e7807 */ /* 0x000fe20000000000 */
[----:B------:R-:W-:Y:S01]  /*14d0*/  IMAD.MOV R8, RZ, RZ, -R8 ;  /* 0x000000ffff087224 */ /* 0x000fe200078e0a08 */
[----:B------:R-:W-:Y:S01]  /*14e0*/  ISETP.GE.U32.AND P4, PT, R4, 0x7fffffcc, PT ;  /* 0x7fffffcc0400780c */ /* 0x000fe20003f86070 */
[C---:B------:R-:W-:Y:S01]  /*14f0*/  VIADD R9, R197.reuse, 0xffffffe4 ;  /* 0xffffffe4c5097836 */ /* 0x040fe20000000000 */
[----:B------:R-:W-:Y:S01]  /*1500*/  ISETP.GE.U32.AND P1, PT, R10, 0x7fffffcf, PT ;  /* 0x7fffffcf0a00780c */ /* 0x000fe20003f26070 */
[----:B------:R-:W-:Y:S01]  /*1510*/  VIADD R4, R197, 0xffffffe5 ;  /* 0xffffffe5c5047836 */ /* 0x000fe20000000000 */
[----:B------:R-:W-:Y:S01]  /*1520*/  SEL R10, RZ, 0x1fffe, P5 ;  /* 0x0001fffeff0a7807 */ /* 0x000fe20002800000 */
[----:B------:R-:W-:Y:S01]  /*1530*/  IMAD R8, R5, R8, R11 ;  /* 0x0000000805087224 */ /* 0x000fe200078e020b */
[----:B------:R-:W-:Y:S01]  /*1540*/  ISETP.GE.U32.AND P5, PT, R9, 0x7fffffc5, PT ;  /* 0x7fffffc50900780c */ /* 0x000fe20003fa6070 */
[----:B------:R-:W-:Y:S01]  /*1550*/  VIADD R11, R197, 0xffffffe6 ;  /* 0xffffffe6c50b7836 */ /* 0x000fe20000000000 */
[----:B------:R-:W-:-:S02]  /*1560*/  SEL R9, RZ, 0x1, P6 ;  /* 0x00000001ff097807 */ /* 0x000fc40003000000 */
[----:B------:R-:W-:Y:S01]  /*1570*/  ISETP.GE.U32.AND P6, PT, R4, 0x7fffffc6, PT ;  /* 0x7fffffc60400780c */ /* 0x000fe20003fc6070 */
[----:B------:R-:W-:Y:S01]  /*1580*/  VIADD R4, R197, 0xffffffe1 ;  /* 0xffffffe1c5047836 */ /* 0x000fe20000000000 */
[----:B------:R-:W-:Y:S01]  /*1590*/  ISETP.GE.U32.AND P0, PT, R11, 0x7fffffc7, PT ;  /* 0x7fffffc70b00780c */ /* 0x000fe20003f06070 */
[----:B------:R-:W-:Y:S01]  /*15a0*/  IMAD.IADD R9, R9, 0x1, R14 ;  /* 0x0000000109097824 */ /* 0x000fe200078e020e */
[----:B------:R-:W-:Y:S02]  /*15b0*/  SEL R11, RZ, 0x4, P3 ;  /* 0x00000004ff0b7807 */ /* 0x000fe40001800000 */
[----:B------:R-:W-:Y:S02]  /*15c0*/  ISETP.GE.U32.AND P3, PT, R12, 0x7fffffc8, PT ;  /* 0x7fffffc80c00780c */ /* 0x000fe40003f66070 */
[----:B------:R-:W-:Y:S02]  /*15d0*/  SEL R12, RZ, 0x7fff8, P4 ;  /* 0x0007fff8ff0c7807 */ /* 0x000fe40002000000 */
[----:B------:R-:W-:Y:S01]  /*15e0*/  ISETP.GE.U32.AND P4, PT, R4, 0x7fffffc2, PT ;  /* 0x7fffffc20400780c */ /* 0x000fe20003f86070 */
[----:B------:R-:W-:Y:S01]  /*15f0*/  VIADD R4, R197, 0xffffffe0 ;  /* 0xffffffe0c5047836 */ /* 0x000fe20000000000 */
[----:B------:R-:W-:-:S02]  /*1600*/  SEL R15, RZ, 0x4, P0 ;  /* 0x00000004ff0f7807 */ /* 0x000fc40000000000 */
[----:B------:R-:W-:Y:S02]  /*1610*/  SEL R13, RZ, 0x1, P5 ;  /* 0x00000001ff0d7807 */ /* 0x000fe40002800000 */
[----:B------:R-:W-:Y:S02]  /*1620*/  ISETP.GE.U32.AND P0, PT, R4, 0x7fffffc1, PT ;  /* 0x7fffffc10400780c */ /* 0x000fe40003f06070 */
[----:B------:R-:W-:Y:S02]  /*1630*/  SEL R18, RZ, 0x1fffe, P6 ;  /* 0x0001fffeff127807 */ /* 0x000fe40003000000 */
[C---:B------:R-:W-:Y:S02]  /*1640*/  ISETP.GT.U32.AND P5, PT, R5.reuse, R6, PT ;  /* 0x000000060500720c */ /* 0x040fe40003fa4070 */
[----:B------:R-:W-:Y:S01]  /*1650*/  ISETP.GT.U32.AND P6, PT, R5, R8, PT ;  /* 0x000000080500720c */ /* 0x000fe20003fc4070 */
[----:B------:R-:W-:Y:S01]  /*1660*/  IMAD.IADD R18, R13, 0x1, R18 ;  /* 0x000000010d127824 */ /* 0x000fe200078e0212 */
[----:B------:R-:W-:-:S02]  /*1670*/  SEL R16, RZ, 0x7fff8, P3 ;  /* 0x0007fff8ff107807 */ /* 0x000fc40001800000 */
[----:B------:R-:W-:Y:S02]  /*1680*/  ISETP.GE.U32.AND P3, PT, R17, 0x7fffffc3, PT ;  /* 0x7fffffc31100780c */ /* 0x000fe40003f66070 */
[----:B------:R-:W-:Y:S02]  /*1690*/  SEL R20, RZ, 0x1fffe, P4 ;  /* 0x0001fffeff147807 */ /* 0x000fe40002000000 */
[----:B------:R-:W-:Y:S02]  /*16a0*/  SEL R17, RZ, 0x1, P0 ;  /* 0x00000001ff117807 */ /* 0x000fe40000000000 */
[----:B------:R-:W-:Y:S01]  /*16b0*/  ISETP.GE.U32.AND P4, PT, R19, 0x7fffffc4, PT ;  /* 0x7fffffc41300780c */ /* 0x000fe20003f86070 */
[--C-:B------:R-:W-:Y:S01]  /*16c0*/  @!P5 IMAD.IADD R6, R6, 0x1, -R5.reuse ;  /* 0x000000010606d824 */ /* 0x100fe200078e0a05 */
[----:B------:R-:W-:Y:S01]  /*16d0*/  SEL R14, RZ, 0x4, P3 ;  /* 0x00000004ff0e7807 */ /* 0x000fe20001800000 */
[----:B------:R-:W-:Y:S01]  /*16e0*/  IMAD.IADD R20, R17, 0x1, R20 ;  /* 0x0000000111147824 */ /* 0x000fe200078e0214 */
[----:B------:R-:W-:Y:S01]  /*16f0*/  SEL R17, RZ, 0x7fff8, P4 ;  /* 0x0007fff8ff117807 */ /* 0x000fe20002000000 */
[----:B------:R-:W-:Y:S01]  /*1700*/  @!P6 IMAD.IADD R8, R8, 0x1, -R5 ;  /* 0x000000010808e824 */ /* 0x000fe200078e0a05 */
[----:B------:R-:W-:Y:S01]  /*1710*/  LOP3.LUT R13, R9, 0x3, RZ, 0xc0, !PT ;  /* 0x00000003090d7812 */ /* 0x000fe200078ec0ff */
[----:B------:R-:W-:Y:S01]  /*1720*/  IMAD.IADD R9, R7, 0x1, R10 ;  /* 0x0000000107097824 */ /* 0x000fe200078e020a */
[----:B------:R-:W-:-:S02]  /*1730*/  LOP3.LUT R20, R20, 0x3, RZ, 0xc0, !PT ;  /* 0x0000000314147812 */ /* 0x000fc400078ec0ff */
[----:B------:R-:W-:Y:S02]  /*1740*/  LOP3.LUT R18, R18, 0x3, RZ, 0xc0, !PT ;  /* 0x0000000312127812 */ /* 0x000fe400078ec0ff */
[----:B------:R-:W-:Y:S02]  /*1750*/  IADD3 R11, PT, PT, R13, R12, R11 ;  /* 0x0000000c0d0b7210 */ /* 0x000fe40007ffe00b */
[----:B------:R-:W-:Y:S02]  /*1760*/  IADD3 R14, PT, PT, R20, R17, R14 ;  /* 0x00000011140e7210 */ /* 0x000fe40007ffe00e */
[----:B------:R-:W-:Y:S01]  /*1770*/  ISETP.GT.U32.AND P3, PT, R5, R6, PT ;  /* 0x000000060500720c */ /* 0x000fe20003f64070 */
[----:B------:R-:W-:Y:S01]  /*1780*/  IMAD.SHL.U32 R11, R11, 0x100, RZ ;  /* 0x000001000b0b7824 */ /* 0x000fe200078e00ff */
[----:B------:R-:W-:Y:S02]  /*1790*/  ISETP.GT.U32.AND P4, PT, R5, R8, PT ;  /* 0x000000080500720c */ /* 0x000fe40003f84070 */
[----:B------:R-:W-:-:S02]  /*17a0*/  IADD3 R15, PT, PT, R18, R16, R15 ;  /* 0x00000010120f7210 */ /* 0x000fc40007ffe00f */
[----:B------:R-:W-:Y:S02]  /*17b0*/  LOP3.LUT R14, R14, 0xf, RZ, 0xc0, !PT ;  /* 0x0000000f0e0e7812 */ /* 0x000fe400078ec0ff */
[----:B------:R-:W-:Y:S02]  /*17c0*/  SEL R7, RZ, 0x4, P1 ;  /* 0x00000004ff077807 */ /* 0x000fe40000800000 */
[----:B------:R-:W-:Y:S01]  /*17d0*/  SEL R10, RZ, 0x7fff8, P2 ;  /* 0x0007fff8ff0a7807 */ /* 0x000fe20001000000 */
[----:B------:R-:W-:Y:S01]  /*17e0*/  IMAD R14, R15, 0x10, R14 ;  /* 0x000000100f0e7824 */ /* 0x000fe200078e020e */
[----:B------:R-:W-:Y:S01]  /*17f0*/  LOP3.LUT R9, R9, 0x3, RZ, 0xc0, !PT ;  /* 0x0000000309097812 */ /* 0x000fe200078ec0ff */
[--C-:B------:R-:W-:Y:S01]  /*1800*/  @!P3 IMAD.IADD R6, R6, 0x1, -R5.reuse ;  /* 0x000000010606b824 */ /* 0x100fe200078e0a05 */
[----:B------:R-:W-:Y:S01]  /*1810*/  ISETP.GE.AND P6, PT, R3, RZ, PT ;  /* 0x000000ff0300720c */ /* 0x000fe20003fc6270 */
[----:B------:R-:W-:Y:S01]  /*1820*/  @!P4 IMAD.IADD R8, R8, 0x1, -R5 ;  /* 0x000000010808c824 */ /* 0x000fe200078e0a05 */
[----:B------:R-:W-:Y:S01]  /*1830*/  IADD3 R7, PT, PT, R9, R10, R7 ;  /* 0x0000000a09077210 */ /* 0x000fe20007ffe007 */
[----:B------:R-:W-:Y:S01]  /*1840*/  VIADD R5, R197, 0xffffffff ;  /* 0xffffffffc5057836 */ /* 0x000fe20000000000 */
[----:B------:R-:W-:Y:S01]  /*1850*/  LOP3.LUT R10, R11, 0xf00, RZ, 0xe2, !PT ;  /* 0x00000f000b0a7812 */ /* 0x000fe200078ee2ff */
[----:B------:R-:W-:Y:S01]  /*1860*/  VIADD R9, R197, 0xfffffff7 ;  /* 0xfffffff7c5097836 */ /* 0x000fe20000000000 */
[----:B------:R-:W-:-:S02]  /*1870*/  LOP3.LUT R14, R14, 0xff, RZ, 0xc0, !PT ;  /* 0x000000ff0e0e7812 */ /* 0x000fc400078ec0ff */
[----:B------:R-:W-:Y:S01]  /*1880*/  ISETP.GE.AND P5, PT, R2, RZ, PT ;  /* 0x000000ff0200720c */ /* 0x000fe20003fa6270 */
[----:B------:R-:W-:Y:S01]  /*1890*/  IMAD R7, R7, 0x1000, R10 ;  /* 0x0000100007077824 */ /* 0x000fe200078e020a */
[----:B------:R-:W-:Y:S01]  /*18a0*/  ISETP.GE.U32.AND P4, PT, R5, 0x7fffffe0, PT ;  /* 0x7fffffe00500780c */ /* 0x000fe20003f86070 */
[----:B------:R-:W-:Y:S01]  /*18b0*/  VIADD R5, R197, 0xfffffffe ;  /* 0xfffffffec5057836 */ /* 0x000fe20000000000 */
[----:B------:R-:W-:Y:S01]  /*18c0*/  ISETP.GE.U32.AND P2, PT, R9, 0x7fffffd8, PT ;  /* 0x7fffffd80900780c */ /* 0x000fe20003f46070 */
[----:B------:R-:W-:Y:S02]  /*18d0*/  IMAD.IADD R7, R7, 0x1, R14 ;  /* 0x0000000107077824 */ /* 0x000fe400078e020e */
[----:B------:R-:W-:Y:S01]  /*18e0*/  @!P6 IMAD.MOV R8, RZ, RZ, -R8 ;  /* 0x000000ffff08e224 */ /* 0x000fe200078e0a08 */
[----:B------:R-:W-:Y:S02]  /*18f0*/  ISETP.GE.U32.AND P1, PT, R5, 0x7fffffdf, PT ;  /* 0x7fffffdf0500780c */ /* 0x000fe40003f26070 */
[----:B------:R-:W-:Y:S01]  /*1900*/  LOP3.LUT R192, R7, 0xffff, RZ, 0xc0, !PT ;  /* 0x0000ffff07c07812 */ /* 0x000fe200078ec0ff */
[----:B------:R-:W-:Y:S01]  /*1910*/  IMAD.HI.U32 R7, R25, R155, RZ ;  /* 0x0000009b19077227 */ /* 0x000fe200078e00ff */
[----:B------:R-:W-:-:S02]  /*1920*/  ISETP.NE.AND P6, PT, R114, RZ, PT ;  /* 0x000000ff7200720c */ /* 0x000fc40003fc5270 */
[----:B------:R-:W-:Y:S01]  /*1930*/  SHF.R.U32.HI R5, RZ, 0xf, R192 ;  /* 0x0000000fff057819 */ /* 0x000fe200000116c0 */
[----:B------:R-:W-:Y:S01]  /*1940*/  @!P5 IMAD.MOV R6, RZ, RZ, -R6 ;  /* 0x000000ffff06d224 */ /* 0x000fe200078e0a06 */
[----:B------:R-:W-:Y:S01]  /*1950*/  ISETP.NE.U32.AND P5, PT, R21, RZ, PT ;  /* 0x000000ff1500720c */ /* 0x000fe20003fa5070 */
[----:B------:R-:W-:Y:S01]  /*1960*/  IMAD.MOV R7, RZ, RZ, -R7 ;  /* 0x000000ffff077224 */ /* 0x000fe200078e0a07 */
[----:B------:R-:W-:Y:S02]  /*1970*/  LOP3.LUT P3, RZ, R5, 0x1, RZ, 0xc0, !PT ;  /* 0x0000000105ff7812 */ /* 0x000fe4000786c0ff */
[----:B------:R-:W-:Y:S01]  /*1980*/  LOP3.LUT R5, RZ, R114, RZ, 0x33, !PT ;  /* 0x00000072ff057212 */ /* 0x000fe200078e33ff */
[----:B------:R-:W-:-:S03]  /*1990*/  IMAD R155, R108, R7, R155 ;  /* 0x000000076c9b7224 */ /* 0x000fc600078e029b */
[C---:B------:R-:W-:Y:S02]  /*19a0*/  SEL R6, R5.reuse, R6, !P6 ;  /* 0x0000000605067207 */ /* 0x040fe40007000000 */
[----:B------:R-:W-:Y:S01]  /*19b0*/  SEL R8, R5, R8, !P6 ;  /* 0x0000000805087207 */ /* 0x000fe20007000000 */
[----:B------:R-:W-:Y:S06]  /*19c0*/  BRA.U UP0, `(.L_x_5) ;  /* 0x0000000100187547 */ /* 0x000fec000b800000 */
[----:B------:R-:W-:Y:S01]  /*19d0*/  ELECT P6, URZ, PT ;  /* 0x0000000000ff782f */ /* 0x000fe200038c0000 */
[----:B------:R-:W-:Y:S01]  /*19e0*/  IMAD.MOV.U32 R5, RZ, RZ, 0x1 ;  /* 0x00000001ff057424 */ /* 0x000fe200078e00ff */
[----:B------:R-:W-:Y:S01]  /*19f0*/  UMOV UR6, 0x40 ;  /* 0x0000004000067882 */ /* 0x000fe20000000000 */
[----:B------:R-:W-:Y:S01]  /*1a00*/  UVIRTCOUNT.DEALLOC.SMPOOL 0x80 ;  /* 0x000000800000784c */ /* 0x000fe20000000000 */
[----:B------:R-:W-:-:S09]  /*1a10*/  ULEA UR6, UR5, UR6, 0x18 ;  /* 0x0000000605067291 */ /* 0x000fd2000f8ec0ff */
[----:B------:R0:W-:Y:S03]  /*1a20*/  @P6 STS.U8 [UR6], R5 ;  /* 0x00000005ff006988 */ /* 0x0001e60008000006 */
.L_x_5:
[----:B------:R-:W-:Y:S01]  /*1a30*/  STTM.x64 tmem[UR12], RZ ;  /* 0x000000ff000079ed */ /* 0x000fe2000834000c */
[----:B------:R-:W-:Y:S01]  /*1a40*/  STTM.x64 tmem[UR12+0x40], RZ ;  /* 0x000040ff000079ed */ /* 0x000fe2000834000c */
[----:B------:R-:W-:Y:S01]  /*1a50*/  STTM.x64 tmem[UR12+0x80], RZ ;  /* 0x000080ff000079ed */ /* 0x000fe2000834000c */
[----:B------:R-:W-:Y:S01]  /*1a60*/  STTM.x64 tmem[UR12+0xc0], RZ ;  /* 0x0000c0ff000079ed */ /* 0x000fe2000834000c */
[----:B------:R-:W1:Y:S02]  /*1a70*/  FENCE.VIEW.ASYNC.T ;  /* 0x00000000000073c6 */ /* 0x000e640000000200 */
[----:B-1----:R-:W-:Y:S01]  /*1a80*/  VOTEU.ALL UP1, P5 ;  /* 0x0000000000ff7886 */ /* 0x002fe20002820000 */
[----:B------:R-:W-:Y:S01]  /*1a90*/  VOTEU.ALL UP2, P5 ;  /* 0x0000000000ff7886 */ /* 0x000fe20002840000 */
[----:B------:R-:W-:Y:S01]  /*1aa0*/  IMAD R6, R6, UR15, RZ ;  /* 0x0000000f06067c24 */ /* 0x000fe2000f8e02ff */
[----:B------:R-:W-:Y:S01]  /*1ab0*/  PRMT R150, RZ, 0x7610, R150 ;  /* 0x00007610ff967816 */ /* 0x000fe20000000096 */
[----:B------:R-:W-:Y:S01]  /*1ac0*/  IMAD R8, R8, UR15, RZ ;  /* 0x0000000f08087c24 */ /* 0x000fe2000f8e02ff */
[----:B------:R-:W-:-:S04]  /*1ad0*/  @!UP1 UIADD3 UR20, UPT, UPT, -UR4, 0x100000, URZ ;  /* 0x0010000004149890 */ /* 0x000fc8000fffe1ff */
[----:B------:R-:W-:Y:S02]  /*1ae0*/  @!UP1 USHF.L.U32 UR21, UR20, 0xb, URZ ;  /* 0x0000000b14159899 */ /* 0x000fe400080006ff */
[----:B------:R-:W-:Y:S01]  /*1af0*/  @!UP1 USHF.L.U32 UR20, UR20, 0x1, URZ ;  /* 0x0000000114149899 */ /* 0x000fe200080006ff */
[----:B------:R-:W-:Y:S01]  /*1b00*/  BAR.SYNC.DEFER_BLOCKING 0x0 ;  /* 0x0000000000007b1d */ /* 0x000fe20000010000 */
[----:B0-----:R-:W-:Y:S01]  /*1b10*/  IADD3 R5, P6, PT, R6, UR16, RZ ;  /* 0x0000001006057c10 */ /* 0x001fe2000ffde0ff */
[----:B------:R-:W-:-:S03]  /*1b20*/  USHF.L.U32 UR5, UR8, 0x4, URZ ;  /* 0x0000000408057899 */ /* 0x000fc600080006ff */
[----:B------:R-:W-:Y:S01]  /*1b30*/  LEA.HI.X.SX32 R6, R6, UR17, 0x1, P6 ;  /* 0x0000001106067c11 */ /* 0x000fe2000b0f0eff */
[----:B------:R-:W-:Y:S01]  /*1b40*/  @!P4 IMAD.MOV.U32 R14, RZ, RZ, R5 ;  /* 0x000000ffff0ec224 */ /* 0x000fe200078e0005 */
[C---:B------:R-:W-:Y:S01]  /*1b50*/  IADD3 R7, P6, PT, R8.reuse, UR16, RZ ;  /* 0x0000001008077c10 */ /* 0x040fe2000ffde0ff */
[----:B------:R-:W-:Y:S02]  /*1b60*/  STL [R1+0x12c], R4 ;  /* 0x00012c0401007387 */ /* 0x000fe40000100800 */
[----:B------:R-:W-:Y:S01]  /*1b70*/  @!P4 IMAD.MOV.U32 R15, RZ, RZ, R6 ;  /* 0x000000ffff0fc224 */ /* 0x000fe200078e0006 */
[----:B------:R-:W-:Y:S01]  /*1b80*/  LEA.HI.X.SX32 R8, R8, UR17, 0x1, P6 ;  /* 0x0000001108087c11 */ /* 0x000fe2000b0f0eff */
[----:B------:R-:W0:Y:S02]  /*1b90*/  FENCE.VIEW.ASYNC.S ;  /* 0x00000000000073c6 */ /* 0x000e240000000000 */
[----:B0-----:R0:W1:Y:S02]  /*1ba0*/  @!UP2 SYNCS.EXCH.64 URZ, [UR13], UR20 ;  /* 0x000000140dffa5b2 */ /* 0x0010640008000100 */
[----:B-1----:R-:W-:Y:S01]  /*1bb0*/  BAR.SYNC.DEFER_BLOCKING 0x0 ;  /* 0x0000000000007b1d */ /* 0x002fe20000010000 */
[----:B------:R-:W-:-:S02]  /*1bc0*/  USHF.R.S32.HI UR15, URZ, 0x1f, UR14 ;  /* 0x0000001fff0f7899 */ /* 0x000fc4000801140e */
[----:B------:R-:W-:Y:S01]  /*1bd0*/  IADD3 R9, P6, PT, R5, UR14, RZ ;  /* 0x0000000e05097c10 */ /* 0x000fe2000ffde0ff */
[----:B------:R-:W-:Y:S02]  /*1be0*/  USHF.R.S32.HI UR16, URZ, 0x1f, UR5 ;  /* 0x0000001fff107899 */ /* 0x000fe40008011405 */
[----:B------:R-:W-:Y:S01]  /*1bf0*/  UIMAD UR6, UR8, 0x18, URZ ;  /* 0x00000018080678a4 */ /* 0x000fe2000f8e02ff */
[----:B------:R-:W-:Y:S02]  /*1c00*/  IADD3.X R11, PT, PT, R6, UR15, RZ, P6, !PT ;  /* 0x0000000f060b7c10 */ /* 0x000fe4000b7fe4ff */
[----:B------:R-:W-:Y:S02]  /*1c10*/  SHF.R.U32.HI R16, RZ, 0x7, R192 ;  /* 0x00000007ff107819 */ /* 0x000fe400000116c0 */
[----:B------:R-:W-:Y:S02]  /*1c20*/  PRMT R157, RZ, 0x7610, R157 ;  /* 0x00007610ff9d7816 */ /* 0x000fe4000000009d */
[----:B------:R-:W-:-:S02]  /*1c30*/  PRMT R203, RZ, 0x7610, R203 ;  /* 0x00007610ffcb7816 */ /* 0x000fc400000000cb */
[----:B------:R-:W-:Y:S02]  /*1c40*/  PRMT R146, RZ, 0x7610, R146 ;  /* 0x00007610ff927816 */ /* 0x000fe40000000092 */
[----:B------:R-:W-:Y:S02]  /*1c50*/  PRMT R158, RZ, 0x7610, R158 ;  /* 0x00007610ff9e7816 */ /* 0x000fe4000000009e */
[----:B------:R-:W-:Y:S02]  /*1c60*/  PRMT R147, RZ, 0x7610, R147 ;  /* 0x00007610ff937816 */ /* 0x000fe40000000093 */
[----:B------:R-:W-:Y:S02]  /*1c70*/  PRMT R148, RZ, 0x7610, R148 ;  /* 0x00007610ff947816 */ /* 0x000fe40000000094 */
[----:B------:R-:W-:Y:S01]  /*1c80*/  PRMT R149, RZ, 0x7610, R149 ;  /* 0x00007610ff957816 */ /* 0x000fe20000000095 */
[----:B------:R1:W2:Y:S01]  /*1c90*/  @!P4 LDG.E.U8 R156, desc[UR24][R14.64] ;  /* 0x000000180e9cc981 */ /* 0x0002a2000c1e1100 */
[----:B------:R-:W-:-:S02]  /*1ca0*/  IADD3 R12, P6, PT, R5, UR5, RZ ;  /* 0x00000005050c7c10 */ /* 0x000fc4000ffde0ff */
[----:B------:R-:W-:Y:S01]  /*1cb0*/  PRMT R202, RZ, 0x7610, R202 ;  /* 0x00007610ffca7816 */ /* 0x000fe200000000ca */
[C---:B------:R-:W-:Y:S02]  /*1cc0*/  VIADD R164, R162.reuse, 0x3c ;  /* 0x0000003ca2a47836 */ /* 0x040fe40000000000 */
[----:B------:R-:W-:Y:S01]  /*1cd0*/  VIADD R160, R162, 0x5c ;  /* 0x0000005ca2a07836 */ /* 0x000fe20000000000 */
[----:B------:R-:W-:Y:S02]  /*1ce0*/  PRMT R201, RZ, 0x7610, R201 ;  /* 0x00007610ffc97816 */ /* 0x000fe400000000c9 */
[----:B------:R-:W-:Y:S01]  /*1cf0*/  SHF.R.U32.HI R29, RZ, 0xe, R192 ;  /* 0x0000000eff1d7819 */ /* 0x000fe200000116c0 */
[----:B-1----:R-:W-:Y:S01]  /*1d00*/  @!P4 IMAD.MOV.U32 R14, RZ, RZ, R7 ;  /* 0x000000ffff0ec224 */ /* 0x002fe200078e0007 */
[----:B------:R-:W-:Y:S01]  /*1d10*/  PRMT R200, RZ, 0x7610, R200 ;  /* 0x00007610ffc87816 */ /* 0x000fe200000000c8 */
[----:B------:R-:W-:Y:S01]  /*1d20*/  @!P4 IMAD.MOV.U32 R15, RZ, RZ, R8 ;  /* 0x000000ffff0fc224 */ /* 0x000fe200078e0008 */
[----:B------:R-:W-:-:S02]  /*1d30*/  PRMT R207, RZ, 0x7610, R207 ;  /* 0x00007610ffcf7816 */ /* 0x000fc400000000cf */
[----:B------:R-:W-:Y:S02]  /*1d40*/  SHF.R.U32.HI R34, RZ, 0x6, R192 ;  /* 0x00000006ff227819 */ /* 0x000fe400000116c0 */
[----:B------:R-:W-:Y:S01]  /*1d50*/  PRMT R206, RZ, 0x7610, R206 ;  /* 0x00007610ffce7816 */ /* 0x000fe200000000ce */
[----:B------:R1:W3:Y:S01]  /*1d60*/  @!P4 LDG.E.U8 R150, desc[UR24][R14.64] ;  /* 0x000000180e96c981 */ /* 0x0002e2000c1e1100 */
[----:B------:R-:W-:Y:S02]  /*1d70*/  IADD3 R10, P4, PT, R7, UR14, RZ ;  /* 0x0000000e070a7c10 */ /* 0x000fe4000ff9e0ff */
[----:B------:R-:W-:Y:S02]  /*1d80*/  PRMT R205, RZ, 0x7610, R205 ;  /* 0x00007610ffcd7816 */ /* 0x000fe400000000cd */
[----:B------:R-:W-:Y:S01]  /*1d90*/  PRMT R204, RZ, 0x7610, R204 ;  /* 0x00007610ffcc7816 */ /* 0x000fe200000000cc */
[C---:B------:R-:W-:Y:S01]  /*1da0*/  VIADD R38, R197.reuse, 0xfffffff5 ;  /* 0xfffffff5c5267836 */ /* 0x040fe20000000000 */
[----:B------:R-:W-:Y:S01]  /*1db0*/  IADD3.X R13, PT, PT, R8, UR15, RZ, P4, !PT ;  /* 0x0000000f080d7c10 */ /* 0x000fe2000a7fe4ff */
[----:B------:R-:W-:Y:S01]  /*1dc0*/  USHF.R.S32.HI UR15, URZ, 0x1f, UR6 ;  /* 0x0000001fff0f7899 */ /* 0x000fe20008011406 */
[----:B------:R-:W-:Y:S01]  /*1dd0*/  VIADD R42, R197, 0xfffffffc ;  /* 0xfffffffcc52a7836 */ /* 0x000fe20000000000 */
[----:B-1----:R-:W-:Y:S01]  /*1de0*/  IADD3.X R14, PT, PT, R6, UR16, RZ, P6, !PT ;  /* 0x00000010060e7c10 */ /* 0x002fe2000b7fe4ff */
[----:B------:R-:W-:Y:S01]  /*1df0*/  STL [R1+0x128], R3 ;  /* 0x0001280301007387 */ /* 0x000fe20000100800 */
[C---:B------:R-:W-:Y:S01]  /*1e00*/  IADD3 R15, P6, PT, R5.reuse, UR6, RZ ;  /* 0x00000006050f7c10 */ /* 0x040fe2000ffde0ff */
[----:B------:R-:W-:Y:S01]  /*1e10*/  USHF.R.S32.HI UR14, URZ, 0x1f, UR8 ;  /* 0x0000001fff0e7899 */ /* 0x000fe20008011408 */
[----:B------:R-:W-:Y:S01]  /*1e20*/  LOP3.LUT P4, RZ, R16, 0x1, RZ, 0xc0, !PT ;  /* 0x0000000110ff7812 */ /* 0x000fe2000788c0ff */
[----:B------:R-:W-:Y:S01]  /*1e30*/  @!P2 IMAD.MOV.U32 R20, RZ, RZ, R9 ;  /* 0x000000ffff14a224 */ /* 0x000fe200078e0009 */
[----:B------:R-:W-:Y:S01]  /*1e40*/  IADD3.X R16, PT, PT, R6, UR15, RZ, P6, !PT ;  /* 0x0000000f06107c10 */ /* 0x000fe2000b7fe4ff */
[----:B------:R-:W-:Y:S01]  /*1e50*/  @!P2 IMAD.MOV.U32 R21, RZ, RZ, R11 ;  /* 0x000000ffff15a224 */ /* 0x000fe200078e000b */
[----:B------:R-:W-:-:S02]  /*1e60*/  IADD3 R17, P6, PT, R5, UR8, RZ ;  /* 0x0000000805117c10 */ /* 0x000fc4000ffde0ff */
[----:B------:R-:W-:Y:S01]  /*1e70*/  IABS R154, R164 ;  /* 0x000000a4009a7213 */ /* 0x000fe20000000000 */
[----:B------:R-:W-:Y:S01]  /*1e80*/  VIADD R162, R162, 0x7c ;  /* 0x0000007ca2a27836 */ /* 0x000fe20000000000 */
[----:B------:R-:W-:Y:S01]  /*1e90*/  IADD3.X R18, PT, PT, R6, UR14, RZ, P6, !PT ;  /* 0x0000000e06127c10 */ /* 0x000fe2000b7fe4ff */
[----:B------:R-:W-:Y:S01]  /*1ea0*/  @!P1 IMAD.MOV.U32 R26, RZ, RZ, R17 ;  /* 0x000000ffff1a9224 */ /* 0x000fe200078e0011 */
[----:B------:R1:W4:Y:S03]  /*1eb0*/  @!P2 LDG.E.U8 R157, desc[UR24][R20.64] ;  /* 0x00000018149da981 */ /* 0x000326000c1e1100 */
[----:B------:R-:W-:Y:S01]  /*1ec0*/  @!P1 IMAD.MOV.U32 R27, RZ, RZ, R18 ;  /* 0x000000ffff1b9224 */ /* 0x000fe200078e0012 */
[----:B------:R-:W-:Y:S01]  /*1ed0*/  IADD3 R19, P6, PT, R7, UR5, RZ ;  /* 0x0000000507137c10 */ /* 0x000fe2000ffde0ff */
[----:B------:R-:W-:Y:S04]  /*1ee0*/  STL [R1+0x124], R2 ;  /* 0x0001240201007387 */ /* 0x000fe80000100800 */
[----:B------:R0:W2:Y:S01]  /*1ef0*/  @!P1 LDG.E.U8 R203, desc[UR24][R26.64] ;  /* 0x000000181acb9981 */ /* 0x0000a2000c1e1100 */
[----:B-1----:R-:W-:-:S02]  /*1f00*/  @P3 IMAD.MOV.U32 R20, RZ, RZ, R12 ;  /* 0x000000ffff143224 */ /* 0x002fc400078e000c */
[----:B------:R-:W-:Y:S02]  /*1f10*/  @P3 IMAD.MOV.U32 R21, RZ, RZ, R14 ;  /* 0x000000ffff153224 */ /* 0x000fe400078e000e */
[----:B------:R-:W-:Y:S02]  /*1f20*/  @P4 IMAD.MOV.U32 R22, RZ, RZ, R15 ;  /* 0x000000ffff164224 */ /* 0x000fe400078e000f */
[----:B------:R-:W-:Y:S01]  /*1f30*/  @P4 IMAD.MOV.U32 R23, RZ, RZ, R16 ;  /* 0x000000ffff174224 */ /* 0x000fe200078e0010 */
[----:B------:R1:W2:Y:S01]  /*1f40*/  @P3 LDG.E.U8 R146, desc[UR24][R20.64] ;  /* 0x0000001814923981 */ /* 0x0002a2000c1e1100 */
[----:B0-----:R-:W-:Y:S02]  /*1f50*/  @!P2 IMAD.MOV.U32 R26, RZ, RZ, R10 ;  /* 0x000000ffff1aa224 */ /* 0x001fe400078e000a */
[----:B------:R-:W-:Y:S01]  /*1f60*/  @!P2 IMAD.MOV.U32 R27, RZ, RZ, R13 ;  /* 0x000000ffff1ba224 */ /* 0x000fe200078e000d */
[----:B------:R0:W2:Y:S04]  /*1f70*/  @P4 LDG.E.U8 R147, desc[UR24][R22.64] ;  /* 0x0000001816934981 */ /* 0x0000a8000c1e1100 */
[----:B------:R0:W2:Y:S01]  /*1f80*/  @!P2 LDG.E.U8 R158, desc[UR24][R26.64] ;  /* 0x000000181a9ea981 */ /* 0x0000a2000c1e1100 */
[----:B-1----:R-:W-:-:S02]  /*1f90*/  IADD3.X R21, PT, PT, R8, UR16, RZ, P6, !PT ;  /* 0x0000001008157c10 */ /* 0x002fc4000b7fe4ff */
[C---:B------:R-:W-:Y:S02]  /*1fa0*/  IADD3 R20, P2, PT, R7.reuse, UR6, RZ ;  /* 0x0000000607147c10 */ /* 0x040fe4000ff5e0ff */
[----:B------:R-:W-:Y:S02]  /*1fb0*/  IABS R153, R160 ;  /* 0x000000a000997213 */ /* 0x000fe40000000000 */
[----:B------:R-:W-:Y:S01]  /*1fc0*/  IABS R152, R162 ;  /* 0x000000a200987213 */ /* 0x000fe20000000000 */
[----:B------:R-:W-:Y:S01]  /*1fd0*/  UIMAD UR5, UR8, 0x9, URZ ;  /* 0x00000009080578a4 */ /* 0x000fe2000f8e02ff */
[C---:B0-----:R-:W-:Y:S01]  /*1fe0*/  IADD3.X R23, PT, PT, R8.reuse, UR15, RZ, P2, !PT ;  /* 0x0000000f08177c10 */ /* 0x041fe200097fe4ff */
[----:B------:R-:W-:Y:S01]  /*1ff0*/  @P3 IMAD.MOV.U32 R26, RZ, RZ, R19 ;  /* 0x000000ffff1a3224 */ /* 0x000fe200078e0013 */
[----:B------:R-:W-:Y:S01]  /*2000*/  PRMT R208, RZ, 0x7610, R208 ;  /* 0x00007610ffd07816 */ /* 0x000fe200000000d0 */
[----:B------:R-:W-:Y:S01]  /*2010*/  @P3 IMAD.MOV.U32 R27, RZ, RZ, R21 ;  /* 0x000000ffff1b3224 */ /* 0x000fe200078e0015 */
[----:B------:R-:W-:Y:S01]  /*2020*/  IADD3 R22, P6, PT, R7, UR8, RZ ;  /* 0x0000000807167c10 */ /* 0x000fe2000ffde0ff */
[----:B------:R-:W-:Y:S04]  /*2030*/  STL [R1+0x120], R0 ;  /* 0x0001200001007387 */ /* 0x000fe80000100800 */
[----:B------:R0:W2:Y:S01]  /*2040*/  @P3 LDG.E.U8 R148, desc[UR24][R26.64] ;  /* 0x000000181a943981 */ /* 0x0000a2000c1e1100 */
[----:B------:R-:W-:Y:S01]  /*2050*/  IADD3.X R24, PT, PT, R8, UR14, RZ, P6, !PT ;  /* 0x0000000e08187c10 */ /* 0x000fe2000b7fe4ff */
[----:B0-----:R-:W-:-:S02]  /*2060*/  @P4 IMAD.MOV.U32 R26, RZ, RZ, R20 ;  /* 0x000000ffff1a4224 */ /* 0x001fc400078e0014 */
[----:B------:R-:W-:Y:S01]  /*2070*/  @P4 IMAD.MOV.U32 R27, RZ, RZ, R23 ;  /* 0x000000ffff1b4224 */ /* 0x000fe200078e0017 */
[----:B------:R-:W-:-:S04]  /*2080*/  ISETP.GT.U32.AND P2, PT, R108, R194, PT ;  /* 0x000000c26c00720c */ /* 0x000fc80003f44070 */
[----:B------:R0:W2:Y:S01]  /*2090*/  @P4 LDG.E.U8 R149, desc[UR24][R26.64] ;  /* 0x000000181a954981 */ /* 0x0000a2000c1e1100 */
[----:B------:R-:W-:Y:S01]  /*20a0*/  ISETP.GT.U32.AND P3, PT, R108, R112, PT ;  /* 0x000000706c00720c */ /* 0x000fe20003f64070 */
[----:B0-----:R-:W-:Y:S02]  /*20b0*/  @!P1 IMAD.MOV.U32 R26, RZ, RZ, R22 ;  /* 0x000000ffff1a9224 */ /* 0x001fe400078e0016 */
[----:B------:R-:W-:-:S05]  /*20c0*/  @!P1 IMAD.MOV.U32 R27, RZ, RZ, R24 ;  /* 0x000000ffff1b9224 */ /* 0x000fca00078e0018 */
[----:B------:R0:W2:Y:S01]  /*20d0*/  @!P1 LDG.E.U8 R202, desc[UR24][R26.64] ;  /* 0x000000181aca9981 */ /* 0x0000a2000c1e1100 */
[C---:B------:R-:W-:Y:S02]  /*20e0*/  ISETP.GT.U32.AND P1, PT, R108.reuse, R111, PT ;  /* 0x0000006f6c00720c */ /* 0x040fe40003f24070 */
[----:B------:R-:W-:Y:S01]  /*20f0*/  ISETP.GT.U32.AND P4, PT, R108, R182, PT ;  /* 0x000000b66c00720c */ /* 0x000fe20003f84070 */
[--C-:B------:R-:W-:Y:S01]  /*2100*/  @!P2 IMAD.IADD R194, R194, 0x1, -R108.reuse ;  /* 0x00000001c2c2a824 */ /* 0x100fe200078e0a6c */
[----:B------:R-:W-:Y:S01]  /*2110*/  ISETP.GT.U32.AND P2, PT, R108, R117, PT ;  /* 0x000000756c00720c */ /* 0x000fe20003f44070 */
[----:B------:R-:W-:Y:S01]  /*2120*/  @!P3 IMAD.IADD R112, R112, 0x1, -R108 ;  /* 0x000000017070b824 */ /* 0x000fe200078e0a6c */
[----:B------:R-:W-:-:S07]  /*2130*/  ISETP.GT.U32.AND P3, PT, R108, R171, PT ;  /* 0x000000ab6c00720c */ /* 0x000fce0003f64070 */
[--C-:B------:R-:W-:Y:S01]  /*2140*/  @!P1 IMAD.IADD R111, R111, 0x1, -R108.reuse ;  /* 0x000000016f6f9824 */ /* 0x100fe200078e0a6c */
[----:B------:R-:W-:Y:S01]  /*2150*/  ISETP.GT.U32.AND P1, PT, R108, R170, PT ;  /* 0x000000aa6c00720c */ /* 0x000fe20003f24070 */
[--C-:B------:R-:W-:Y:S01]  /*2160*/  @!P4 IMAD.IADD R182, R182, 0x1, -R108.reuse ;  /* 0x00000001b6b6c824 */ /* 0x100fe200078e0a6c */
[C---:B------:R-:W-:Y:S01]  /*2170*/  ISETP.GT.U32.AND P4, PT, R108.reuse, R168, PT ;  /* 0x000000a86c00720c */ /* 0x040fe20003f84070 */
[--C-:B------:R-:W-:Y:S01]  /*2180*/  @!P2 IMAD.IADD R117, R117, 0x1, -R108.reuse ;  /* 0x000000017575a824 */ /* 0x100fe200078e0a6c */
[C---:B------:R-:W-:Y:S01]  /*2190*/  ISETP.GT.U32.AND P2, PT, R108.reuse, R167, PT ;  /* 0x000000a76c00720c */ /* 0x040fe20003f44070 */
[----:B------:R-:W-:Y:S01]  /*21a0*/  @!P3 IMAD.IADD R171, R171, 0x1, -R108 ;  /* 0x00000001ababb824 */ /* 0x000fe200078e0a6c */
[----:B------:R-:W-:-:S07]  /*21b0*/  ISETP.GT.U32.AND P3, PT, R108, R144, PT ;  /* 0x000000906c00720c */ /* 0x000fce0003f64070 */
[----:B------:R-:W-:Y:S01]  /*21c0*/  @!P1 IMAD.IADD R170, R170, 0x1, -R108 ;  /* 0x00000001aaaa9824 */ /* 0x000fe200078e0a6c */
[----:B------:R-:W-:Y:S01]  /*21d0*/  ISETP.GT.U32.AND P1, PT, R108, R145, PT ;  /* 0x000000916c00720c */ /* 0x000fe20003f24070 */
[----:B0-----:R-:W-:-:S04]  /*21e0*/  IMAD.HI.U32 R26, R25, R154, RZ ;  /* 0x0000009a191a7227 */ /* 0x001fc800078e00ff */
[----:B------:R-:W-:Y:S01]  /*21f0*/  @!P4 IMAD.IADD R168, R168, 0x1, -R108 ;  /* 0x00000001a8a8c824 */ /* 0x000fe200078e0a6c */
[C---:B------:R-:W-:Y:S01]  /*2200*/  ISETP.GT.U32.AND P4, PT, R108.reuse, R139, PT ;  /* 0x0000008b6c00720c */ /* 0x040fe20003f84070 */
[----:B------:R-:W-:Y:S02]  /*2210*/  IMAD.MOV R27, RZ, RZ, -R26 ;  /* 0x000000ffff1b7224 */ /* 0x000fe400078e0a1a */
[----:B------:R-:W-:Y:S01]  /*2220*/  @!P2 IMAD.IADD R167, R167, 0x1, -R108 ;  /* 0x00000001a7a7a824 */ /* 0x000fe200078e0a6c */
[----:B------:R-:W-:Y:S01]  /*2230*/  ISETP.GT.U32.AND P2, PT, R108, R138, PT ;  /* 0x0000008a6c00720c */ /* 0x000fe20003f44070 */
[----:B------:R-:W-:-:S04]  /*2240*/  IMAD.HI.U32 R26, R25, R153, RZ ;  /* 0x00000099191a7227 */ /* 0x000fc800078e00ff */
[----:B------:R-:W-:Y:S01]  /*2250*/  @!P1 IMAD.IADD R145, R145, 0x1, -R108 ;  /* 0x0000000191919824 */ /* 0x000fe200078e0a6c */
[----:B------:R-:W-:Y:S01]  /*2260*/  ISETP.GT.U32.AND P1, PT, R108, R137, PT ;  /* 0x000000896c00720c */ /* 0x000fe20003f24070 */
[----:B------:R-:W-:-:S04]  /*2270*/  IMAD.HI.U32 R25, R25, R152, RZ ;  /* 0x0000009819197227 */ /* 0x000fc800078e00ff */
[----:B------:R-:W-:Y:S01]  /*2280*/  @!P3 IMAD.IADD R144, R144, 0x1, -R108 ;  /* 0x000000019090b824 */ /* 0x000fe200078e0a6c */
[C---:B------:R-:W-:Y:S01]  /*2290*/  ISETP.GT.U32.AND P3, PT, R108.reuse, R193, PT ;  /* 0x000000c16c00720c */ /* 0x040fe20003f64070 */
[----:B------:R-:W-:Y:S02]  /*22a0*/  IMAD.MOV R26, RZ, RZ, -R26 ;  /* 0x000000ffff1a7224 */ /* 0x000fe400078e0a1a */
[----:B------:R-:W-:Y:S02]  /*22b0*/  IMAD.MOV R25, RZ, RZ, -R25 ;  /* 0x000000ffff197224 */ /* 0x000fe400078e0a19 */
[C---:B------:R-:W-:Y:S02]  /*22c0*/  IMAD R153, R108.reuse, R26, R153 ;  /* 0x0000001a6c997224 */ /* 0x040fe400078e0299 */
[----:B------:R-:W-:Y:S02]  /*22d0*/  VIADD R26, R197, 0xfffffff6 ;  /* 0xfffffff6c51a7836 */ /* 0x000fe40000000000 */
[----:B------:R-:W-:Y:S01]  /*22e0*/  @!P4 IMAD.IADD R139, R139, 0x1, -R108 ;  /* 0x000000018b8bc824 */ /* 0x000fe200078e0a6c */
[C---:B------:R-:W-:Y:S01]  /*22f0*/  ISETP.GT.U32.AND P4, PT, R108.reuse, R135, PT ;  /* 0x000000876c00720c */ /* 0x040fe20003f84070 */
[----:B------:R-:W-:-:S02]  /*2300*/  IMAD R152, R108, R25, R152 ;  /* 0x000000196c987224 */ /* 0x000fc400078e0298 */
[----:B------:R-:W-:Y:S02]  /*2310*/  VIADD R25, R197, 0xfffffffd ;  /* 0xfffffffdc5197836 */ /* 0x000fe40000000000 */
[--C-:B------:R-:W-:Y:S01]  /*2320*/  @!P2 IMAD.IADD R138, R138, 0x1, -R108.reuse ;  /* 0x000000018a8aa824 */ /* 0x100fe200078e0a6c */
[----:B------:R-:W-:Y:S01]  /*2330*/  ISETP.GE.U32.AND P2, PT, R26, 0x7fffffd7, PT ;  /* 0x7fffffd71a00780c */ /* 0x000fe20003f46070 */
[--C-:B------:R-:W-:Y:S01]  /*2340*/  @!P1 IMAD.IADD R137, R137, 0x1, -R108.reuse ;  /* 0x0000000189899824 */ /* 0x100fe200078e0a6c */
[----:B------:R-:W-:Y:S01]  /*2350*/  USHF.R.S32.HI UR6, URZ, 0x1f, UR5 ;  /* 0x0000001fff067899 */ /* 0x000fe20008011405 */
[----:B------:R-:W-:Y:S01]  /*2360*/  ISETP.GE.U32.AND P1, PT, R25, 0x7fffffde, PT ;  /* 0x7fffffde1900780c */ /* 0x000fe20003f26070 */
[----:B------:R-:W-:Y:S01]  /*2370*/  @!P3 IMAD.IADD R193, R193, 0x1, -R108 ;  /* 0x00000001c1c1b824 */ /* 0x000fe200078e0a6c */
[----:B------:R-:W-:Y:S01]  /*2380*/  IADD3 R25, P3, PT, R5, UR5, RZ ;  /* 0x0000000505197c10 */ /* 0x000fe2000ff7e0ff */
[----:B------:R-:W-:Y:S02]  /*2390*/  IMAD R154, R108, R27, R154 ;  /* 0x0000001b6c9a7224 */ /* 0x000fe400078e029a */
[----:B------:R-:W-:Y:S01]  /*23a0*/  @!P4 IMAD.IADD R135, R135, 0x1, -R108 ;  /* 0x000000018787c824 */ /* 0x000fe200078e0a6c */
[----:B------:R-:W-:-:S02]  /*23b0*/  IADD3.X R27, PT, PT, R6, UR6, RZ, P3, !PT ;  /* 0x00000006061b7c10 */ /* 0x000fc40009ffe4ff */
[----:B------:R-:W-:Y:S02]  /*23c0*/  IADD3 R26, P4, PT, R7, UR5, RZ ;  /* 0x00000005071a7c10 */ /* 0x000fe4000ff9e0ff */
[----:B------:R-:W-:Y:S02]  /*23d0*/  @!P2 IMAD.MOV.U32 R32, RZ, RZ, R25 ;  /* 0x000000ffff20a224 */ /* 0x000fe400078e0019 */
[----:B------:R-:W-:Y:S01]  /*23e0*/  @!P2 IMAD.MOV.U32 R33, RZ, RZ, R27 ;  /* 0x000000ffff21a224 */ /* 0x000fe200078e001b */
[----:B------:R-:W-:Y:S02]  /*23f0*/  IADD3.X R28, PT, PT, R8, UR6, RZ, P4, !PT ;  /* 0x00000006081c7c10 */ /* 0x000fe4000a7fe4ff */
[----:B------:R-:W-:Y:S01]  /*2400*/  ISETP.GT.U32.AND P3, PT, R108, R128, PT ;  /* 0x000000806c00720c */ /* 0x000fe20003f64070 */
[----:B------:R-:W-:Y:S01]  /*2410*/  UIMAD UR5, UR8, 0x11, URZ ;  /* 0x00000011080578a4 */ /* 0x000fe2000f8e02ff */
[----:B------:R0:W2:Y:S01]  /*2420*/  @!P2 LDG.E.U8 R201, desc[UR24][R32.64] ;  /* 0x0000001820c9a981 */ /* 0x0000a2000c1e1100 */
[----:B------:R-:W-:-:S02]  /*2430*/  LOP3.LUT P4, RZ, R29, 0x1, RZ, 0xc0, !PT ;  /* 0x000000011dff7812 */ /* 0x000fc4000788c0ff */
[----:B------:R-:W-:Y:S01]  /*2440*/  USHF.R.S32.HI UR6, URZ, 0x1f, UR5 ;  /* 0x0000001fff067899 */ /* 0x000fe20008011405 */
[----:B0-----:R-:W-:Y:S02]  /*2450*/  @!P2 IMAD.MOV.U32 R32, RZ, RZ, R26 ;  /* 0x000000ffff20a224 */ /* 0x001fe400078e001a */
[----:B------:R-:W-:-:S05]  /*2460*/  @!P2 IMAD.MOV.U32 R33, RZ, RZ, R28 ;  /* 0x000000ffff21a224 */ /* 0x000fca00078e001c */
[----:B------:R0:W2:Y:S01]  /*2470*/  @!P2 LDG.E.U8 R200, desc[UR24][R32.64] ;  /* 0x0000001820c8a981 */ /* 0x0000a2000c1e1100 */
[----:B------:R-:W-:Y:S01]  /*2480*/  IADD3 R29, P2, PT, R5, UR5, RZ ;  /* 0x00000005051d7c10 */ /* 0x000fe2000ff5e0ff */
[----:B------:R-:W-:Y:S01]  /*2490*/  @!P3 IMAD.IADD R128, R128, 0x1, -R108 ;  /* 0x000000018080b824 */ /* 0x000fe200078e0a6c */
[----:B------:R-:W-:Y:S02]  /*24a0*/  IADD3 R30, P3, PT, R7, UR5, RZ ;  /* 0x00000005071e7c10 */ /* 0x000fe4000ff7e0ff */
[----:B------:R-:W-:Y:S01]  /*24b0*/  IADD3.X R31, PT, PT, R6, UR6, RZ, P2, !PT ;  /* 0x00000006061f7c10 */ /* 0x000fe200097fe4ff */
[----:B------:R-:W-:-:S04]  /*24c0*/  @P4 IMAD.MOV.U32 R36, RZ, RZ, R29 ;  /* 0x000000ffff244224 */ /* 0x000fc800078e001d */
[----:B------:R-:W-:Y:S01]  /*24d0*/  @P4 IMAD.MOV.U32 R37, RZ, RZ, R31 ;  /* 0x000000ffff254224 */ /* 0x000fe200078e001f */
[----:B0-----:R-:W-:Y:S02]  /*24e0*/  IADD3.X R32, PT, PT, R8, UR6, RZ, P3, !PT ;  /* 0x0000000608207c10 */ /* 0x001fe40009ffe4ff */
[----:B------:R-:W-:Y:S01]  /*24f0*/  ISETP.GT.U32.AND P2, PT, R108, R126, PT ;  /* 0x0000007e6c00720c */ /* 0x000fe20003f44070 */
[----:B------:R-:W-:Y:S01]  /*2500*/  UIMAD UR5, UR8, 0x19, URZ ;  /* 0x00000019080578a4 */ /* 0x000fe2000f8e02ff */
[----:B------:R0:W2:Y:S01]  /*2510*/  @P4 LDG.E.U8 R207, desc[UR24][R36.64] ;  /* 0x0000001824cf4981 */ /* 0x0000a2000c1e1100 */
[----:B------:R-:W-:Y:S02]  /*2520*/  LOP3.LUT P3, RZ, R34, 0x1, RZ, 0xc0, !PT ;  /* 0x0000000122ff7812 */ /* 0x000fe4000786c0ff */
[----:B------:R-:W-:Y:S01]  /*2530*/  USHF.R.S32.HI UR6, URZ, 0x1f, UR5 ;  /* 0x0000001fff067899 */ /* 0x000fe20008011405 */
[----:B0-----:R-:W-:Y:S02]  /*2540*/  @P4 IMAD.MOV.U32 R36, RZ, RZ, R30 ;  /* 0x000000ffff244224 */ /* 0x001fe400078e001e */
[----:B------:R-:W-:-:S05]  /*2550*/  @P4 IMAD.MOV.U32 R37, RZ, RZ, R32 ;  /* 0x000000ffff254224 */ /* 0x000fca00078e0020 */
[----:B------:R0:W2:Y:S01]  /*2560*/  @P4 LDG.E.U8 R206, desc[UR24][R36.64] ;  /* 0x0000001824ce4981 */ /* 0x0000a2000c1e1100 */
[----:B------:R-:W-:Y:S01]  /*2570*/  IADD3 R33, P4, PT, R5, UR5, RZ ;  /* 0x0000000505217c10 */ /* 0x000fe2000ff9e0ff */
[----:B------:R-:W-:Y:S01]  /*2580*/  @!P2 IMAD.IADD R126, R126, 0x1, -R108 ;  /* 0x000000017e7ea824 */ /* 0x000fe200078e0a6c */
[----:B------:R-:W-:Y:S02]  /*2590*/  IADD3 R34, P2, PT, R7, UR5, RZ ;  /* 0x0000000507227c10 */ /* 0x000fe4000ff5e0ff */
[----:B------:R-:W-:Y:S01]  /*25a0*/  IADD3.X R35, PT, PT, R6, UR6, RZ, P4, !PT ;  /* 0x0000000606237c10 */ /* 0x000fe2000a7fe4ff */
[----:B------:R-:W-:Y:S01]  /*25b0*/  @P3 IMAD.MOV.U32 R40, RZ, RZ, R33 ;  /* 0x000000ffff283224 */ /* 0x000fe200078e0021 */
[----:B------:R-:W-:-:S03]  /*25c0*/  ISETP.GT.U32.AND P4, PT, R108, R121, PT ;  /* 0x000000796c00720c */ /* 0x000fc60003f84070 */
[----:B------:R-:W-:Y:S01]  /*25d0*/  @P3 IMAD.MOV.U32 R41, RZ, RZ, R35 ;  /* 0x000000ffff293224 */ /* 0x000fe200078e0023 */
[----:B0-----:R-:W-:Y:S01]  /*25e0*/  IADD3.X R36, PT, PT, R8, UR6, RZ, P2, !PT ;  /* 0x0000000608247c10 */ /* 0x001fe200097fe4ff */
[----:B------:R-:W-:-:S03]  /*25f0*/  USHF.L.U32 UR5, UR8, 0x1, URZ ;  /* 0x0000000108057899 */ /* 0x000fc600080006ff */
[----:B------:R0:W2:Y:S01]  /*2600*/  @P3 LDG.E.U8 R205, desc[UR24][R40.64] ;  /* 0x0000001828cd3981 */ /* 0x0000a2000c1e1100 */
[----:B------:R-:W-:Y:S01]  /*2610*/  USHF.R.S32.HI UR6, URZ, 0x1f, UR5 ;  /* 0x0000001fff067899 */ /* 0x000fe20008011405 */
[----:B------:R-:W-:Y:S01]  /*2620*/  ISETP.GE.U32.AND P2, PT, R38, 0x7fffffd6, PT ;  /* 0x7fffffd62600780c */ /* 0x000fe20003f46070 */
[----:B0-----:R-:W-:Y:S02]  /*2630*/  @P3 IMAD.MOV.U32 R40, RZ, RZ, R34 ;  /* 0x000000ffff283224 */ /* 0x001fe400078e0022 */
[----:B------:R-:W-:Y:S02]  /*2640*/  @P3 IMAD.MOV.U32 R41, RZ, RZ, R36 ;  /* 0x000000ffff293224 */ /* 0x000fe400078e0024 */
[----:B------:R-:W-:-:S03]  /*2650*/  @!P4 IMAD.IADD R121, R121, 0x1, -R108 ;  /* 0x000000017979c824 */ /* 0x000fc600078e0a6c */
[----:B------:R0:W2:Y:S01]  /*2660*/  @P3 LDG.E.U8 R204, desc[UR24][R40.64] ;  /* 0x0000001828cc3981 */ /* 0x0000a2000c1e1100 */
[----:B------:R-:W-:Y:S02]  /*2670*/  IADD3 R37, P3, PT, R5, UR5, RZ ;  /* 0x0000000505257c10 */ /* 0x000fe4000ff7e0ff */
[----:B------:R-:W-:Y:S02]  /*2680*/  IADD3 R38, P4, PT, R7, UR5, RZ ;  /* 0x0000000507267c10 */ /* 0x000fe4000ff9e0ff */
[----:B------:R-:W-:Y:S02]  /*2690*/  IADD3.X R39, PT, PT, R6, UR6, RZ, P3, !PT ;  /* 0x0000000606277c10 */ /* 0x000fe40009ffe4ff */
[----:B0-----:R-:W-:-:S03]  /*26a0*/  IADD3.X R40, PT, PT, R8, UR6, RZ, P4, !PT ;  /* 0x0000000608287c10 */ /* 0x001fc6000a7fe4ff */
[----:B------:R-:W-:Y:S01]  /*26b0*/  @!P1 IMAD.MOV.U32 R43, RZ, RZ, R39 ;  /* 0x000000ffff2b9224 */ /* 0x000fe200078e0027 */
[----:B------:R-:W-:Y:S01]  /*26c0*/  ISETP.GE.U32.AND P4, PT, R42, 0x7fffffdd, PT ;  /* 0x7fffffdd2a00780c */ /* 0x000fe20003f86070 */
[----:B------:R-:W-:Y:S01]  /*26d0*/  @!P1 IMAD.MOV.U32 R42, RZ, RZ, R37 ;  /* 0x000000ffff2a9224 */ /* 0x000fe200078e0025 */
[----:B------:R-:W-:-:S04]  /*26e0*/  PRMT R44, RZ, 0x7610, R44 ;  /* 0x00007610ff2c7816 */ /* 0x000fc8000000002c */
[----:B------:R0:W2:Y:S02]  /*26f0*/  @!P1 LDG.E.U8 R208, desc[UR24][R42.64] ;  /* 0x000000182ad09981 */ /* 0x0000a4000c1e1100 */
[----:B0-----:R-:W-:Y:S02]  /*2700*/  @!P1 IMAD.MOV.U32 R42, RZ, RZ, R38 ;  /* 0x000000ffff2a9224 */ /* 0x001fe400078e0026 */
[----:B------:R-:W-:-:S05]  /*2710*/  @!P1 IMAD.MOV.U32 R43, RZ, RZ, R40 ;  /* 0x000000ffff2b9224 */ /* 0x000fca00078e0028 */
[----:B------:R0:W2:Y:S01]  /*2720*/  @!P1 LDG.E.U8 R44, desc[UR24][R42.64] ;  /* 0x000000182a2c9981 */ /* 0x0000a2000c1e1100 */
[----:B------:R-:W-:-:S13]  /*2730*/  ISETP.GT.U32.AND P6, PT, R108, R184, PT ;  /* 0x000000b86c00720c */ /* 0x000fda0003fc4070 */
[----:B------:R-:W-:Y:S01]  /*2740*/  @!P6 IMAD.IADD R184, R184, 0x1, -R108 ;  /* 0x00000001b8b8e824 */ /* 0x000fe200078e0a6c */
[----:B------:R-:W-:-:S13]  /*2750*/  ISETP.GT.U32.AND P6, PT, R108, R172, PT ;  /* 0x000000ac6c00720c */ /* 0x000fda0003fc4070 */
[----:B------:R-:W-:Y:S01]  /*2760*/  @!P6 IMAD.IADD R172, R172, 0x1, -R108 ;  /* 0x00000001acace824 */ /* 0x000fe200078e0a6c */
[----:B------:R-:W-:-:S13]  /*2770*/  ISETP.GT.U32.AND P6, PT, R108, R143, PT ;  /* 0x0000008f6c00720c */ /* 0x000fda0003fc4070 */
[----:B------:R-:W-:Y:S01]  /*2780*/  @!P6 IMAD.IADD R143, R143, 0x1, -R108 ;  /* 0x000000018f8fe824 */ /* 0x000fe200078e0a6c */
[----:B------:R-:W-:Y:S01]  /*2790*/  ISETP.GT.U32.AND P6, PT, R108, R136, PT ;  /* 0x000000886c00720c */ /* 0x000fe20003fc4070 */
[----:B------:R-:W-:-:S12]  /*27a0*/  STL [R1+0x134], R9 ;  /* 0x0001340901007387 */ /* 0x000fd80000100800 */
[--C-:B------:R-:W-:Y:S01]  /*27b0*/  @!P6 IMAD.IADD R136, R136, 0x1, -R108.reuse ;  /* 0x000000018888e824 */ /* 0x100fe200078e0a6c */
[C---:B------:R-:W-:Y:S01]  /*27c0*/  ISETP.GT.U32.AND P6, PT, R108.reuse, R129, PT ;  /* 0x000000816c00720c */ /* 0x040fe20003fc4070 */
[----:B------:R-:W-:Y:S04]  /*27d0*/  STL [R1+0x130], R11 ;  /* 0x0001300b01007387 */ /* 0x000fe80000100800 */
[----:B------:R-:W-:Y:S04]  /*27e0*/  STL [R1+0x13c], R12 ;  /* 0x00013c0c01007387 */ /* 0x000fe80000100800 */
[----:B------:R-:W-:Y:S04]  /*27f0*/  STL [R1+0x138], R14 ;  /* 0x0001380e01007387 */ /* 0x000fe80000100800 */
[----:B------:R-:W-:Y:S01]  /*2800*/  STL [R1+0x144], R15 ;  /* 0x0001440f01007387 */ /* 0x000fe20000100800 */
[----:B------:R-:W-:Y:S01]  /*2810*/  @!P6 IMAD.IADD R129, R129, 0x1, -R108 ;  /* 0x000000018181e824 */ /* 0x000fe200078e0a6c */
[----:B------:R-:W-:-:S02]  /*2820*/  ISETP.GT.U32.AND P6, PT, R108, R127, PT ;  /* 0x0000007f6c00720c */ /* 0x000fc40003fc4070 */
[----:B------:R-:W-:Y:S04]  /*2830*/  STL [R1+0x140], R16 ;  /* 0x0001401001007387 */ /* 0x000fe80000100800 */
[----:B------:R-:W-:Y:S04]  /*2840*/  STL [R1+0x14c], R17 ;  /* 0x00014c1101007387 */ /* 0x000fe80000100800 */
[----:B------:R-:W-:Y:S04]  /*2850*/  STL [R1+0x148], R18 ;  /* 0x0001481201007387 */ /* 0x000fe80000100800 */
[----:B------:R-:W-:Y:S04]  /*2860*/  STL [R1+0x154], R10 ;  /* 0x0001540a01007387 */ /* 0x000fe80000100800 */
[----:B------:R-:W-:Y:S04]  /*2870*/  STL [R1+0x150], R13 ;  /* 0x0001500d01007387 */ /* 0x000fe80000100800 */
[----:B------:R-:W-:Y:S01]  /*2880*/  STL [R1+0x15c], R19 ;  /* 0x00015c1301007387 */ /* 0x000fe20000100800 */
[----:B------:R-:W-:-:S03]  /*2890*/  ISETP.GT.U32.AND P3, PT, R108, R119, PT ;  /* 0x000000776c00720c */ /* 0x000fc60003f64070 */
[----:B------:R-:W-:Y:S04]  /*28a0*/  STL [R1+0x158], R21 ;  /* 0x0001581501007387 */ /* 0x000fe80000100800 */
[----:B------:R-:W-:Y:S01]  /*28b0*/  STL [R1+0x164], R20 ;  /* 0x0001641401007387 */ /* 0x000fe20000100800 */
[----:B------:R-:W-:-:S03]  /*28c0*/  UIMAD UR5, UR8, 0xa, URZ ;  /* 0x0000000a080578a4 */ /* 0x000fc6000f8e02ff */
[----:B------:R-:W-:Y:S04]  /*28d0*/  STL [R1+0x160], R23 ;  /* 0x0001601701007387 */ /* 0x000fe80000100800 */
[----:B------:R-:W-:Y:S04]  /*28e0*/  STL [R1+0x16c], R22 ;  /* 0x00016c1601007387 */ /* 0x000fe80000100800 */
[----:B------:R-:W-:Y:S04]  /*28f0*/  STL [R1+0x168], R24 ;  /* 0x0001681801007387 */ /* 0x000fe80000100800 */
[----:B------:R-:W-:Y:S01]  /*2900*/  STL [R1+0x174], R25 ;  /* 0x0001741901007387 */ /* 0x000fe20000100800 */
[----:B------:R-:W-:-:S03]  /*2910*/  @!P6 IMAD.IADD R127, R127, 0x1, -R108 ;  /* 0x000000017f7fe824 */ /* 0x000fc600078e0a6c */
[----:B------:R-:W-:Y:S01]  /*2920*/  STL [R1+0x170], R27 ;  /* 0x0001701b01007387 */ /* 0x000fe20000100800 */
[----:B------:R-:W-:-:S03]  /*2930*/  USHF.R.S32.HI UR6, URZ, 0x1f, UR5 ;  /* 0x0000001fff067899 */ /* 0x000fc60008011405 */
[----:B------:R-:W-:Y:S01]  /*2940*/  STL [R1+0x17c], R26 ;  /* 0x00017c1a01007387 */ /* 0x000fe20000100800 */
[----:B------:R-:W-:-:S03]  /*2950*/  ISETP.GT.U32.AND P6, PT, R108, R125, PT ;  /* 0x0000007d6c00720c */ /* 0x000fc60003fc4070 */
[----:B------:R-:W-:Y:S01]  /*2960*/  STL [R1+0x178], R28 ;  /* 0x0001781c01007387 */ /* 0x000fe20000100800 */
[----:B------:R-:W-:-:S03]  /*2970*/  IADD3 R41, P1, PT, R5, UR5, RZ ;  /* 0x0000000505297c10 */ /* 0x000fc6000ff3e0ff */
[----:B------:R-:W-:Y:S04]  /*2980*/  STL [R1+0x184], R29 ;  /* 0x0001841d01007387 */ /* 0x000fe80000100800 */
[----:B------:R-:W-:Y:S04]  /*2990*/  STL [R1+0x180], R31 ;  /* 0x0001801f01007387 */ /* 0x000fe80000100800 */
[----:B------:R-:W-:Y:S01]  /*29a0*/  STL [R1+0x18c], R30 ;  /* 0x00018c1e01007387 */ /* 0x000fe20000100800 */
[----:B0-----:R-:W-:-:S03]  /*29b0*/  IADD3.X R43, PT, PT, R6, UR6, RZ, P1, !PT ;  /* 0x00000006062b7c10 */ /* 0x001fc60008ffe4ff */
[----:B------:R-:W-:Y:S01]  /*29c0*/  STL [R1+0x188], R32 ;  /* 0x0001882001007387 */ /* 0x000fe20000100800 */
[----:B------:R-:W-:-:S03]  /*29d0*/  @!P3 IMAD.IADD R119, R119, 0x1, -R108 ;  /* 0x000000017777b824 */ /* 0x000fc600078e0a6c */
[----:B------:R-:W-:Y:S01]  /*29e0*/  STL [R1+0x194], R33 ;  /* 0x0001942101007387 */ /* 0x000fe20000100800 */
[----:B------:R-:W-:-:S03]  /*29f0*/  IADD3 R42, P3, PT, R7, UR5, RZ ;  /* 0x00000005072a7c10 */ /* 0x000fc6000ff7e0ff */
[----:B------:R-:W-:Y:S04]  /*2a00*/  STL [R1+0x190], R35 ;  /* 0x0001902301007387 */ /* 0x000fe80000100800 */
[----:B------:R-:W-:Y:S01]  /*2a10*/  STL [R1+0x19c], R34 ;  /* 0x00019c2201007387 */ /* 0x000fe20000100800 */
[----:B------:R-:W-:-:S03]  /*2a20*/  PRMT R236, RZ, 0x7610, R236 ;  /* 0x00007610ffec7816 */ /* 0x000fc600000000ec */
[----:B------:R-:W-:Y:S01]  /*2a30*/  STL [R1+0x198], R36 ;  /* 0x0001982401007387 */ /* 0x000fe20000100800 */
[----:B------:R-:W-:-:S03]  /*2a40*/  @!P2 IMAD.MOV.U32 R46, RZ, RZ, R41 ;  /* 0x000000ffff2ea224 */ /* 0x000fc600078e0029 */
[----:B------:R-:W-:Y:S01]  /*2a50*/  STL [R1+0x1a4], R37 ;  /* 0x0001a42501007387 */ /* 0x000fe20000100800 */
[----:B------:R-:W-:-:S03]  /*2a60*/  @!P2 IMAD.MOV.U32 R47, RZ, RZ, R43 ;  /* 0x000000ffff2fa224 */ /* 0x000fc600078e002b */
[----:B------:R-:W-:Y:S04]  /*2a70*/  STL [R1+0x1a0], R39 ;  /* 0x0001a02701007387 */ /* 0x000fe80000100800 */
[----:B------:R0:W-:Y:S01]  /*2a80*/  STL [R1+0x1a8], R40 ;  /* 0x0001a82801007387 */ /* 0x0001e20000100800 */
[----:B------:R-:W-:Y:S01]  /*2a90*/  @!P6 IMAD.IADD R125, R125, 0x1, -R108 ;  /* 0x000000017d7de824 */ /* 0x000fe200078e0a6c */
[C---:B------:R-:W-:Y:S02]  /*2aa0*/  ISETP.GT.U32.AND P6, PT, R108.reuse, R120, PT ;  /* 0x000000786c00720c */ /* 0x040fe40003fc4070 */
[----:B------:R-:W-:Y:S01]  /*2ab0*/  SHF.R.U32.HI R45, RZ, 0xd, R192 ;  /* 0x0000000dff2d7819 */ /* 0x000fe200000116c0 */
[----:B------:R1:W3:Y:S01]  /*2ac0*/  @!P2 LDG.E.U8 R236, desc[UR24][R46.64] ;  /* 0x000000182eeca981 */ /* 0x0002e2000c1e1100 */
[----:B------:R-:W-:Y:S01]  /*2ad0*/  ISETP.GT.U32.AND P1, PT, R108, R154, PT ;  /* 0x0000009a6c00720c */ /* 0x000fe20003f24070 */
[----:B------:R-:W-:Y:S01]  /*2ae0*/  UIMAD UR5, UR8, 0x12, URZ ;  /* 0x00000012080578a4 */ /* 0x000fe2000f8e02ff */
[----:B0-----:R-:W-:Y:S01]  /*2af0*/  PRMT R40, RZ, 0x7610, R40 ;  /* 0x00007610ff287816 */ /* 0x001fe20000000028 */
[----:B-1----:R-:W-:-:S06]  /*2b00*/  @!P2 IMAD.MOV.U32 R46, RZ, RZ, R42 ;  /* 0x000000ffff2ea224 */ /* 0x002fcc00078e002a */
[----:B------:R-:W-:Y:S01]  /*2b10*/  @!P6 IMAD.IADD R120, R120, 0x1, -R108 ;  /* 0x000000017878e824 */ /* 0x000fe200078e0a6c */
[----:B------:R-:W-:-:S03]  /*2b20*/  ISETP.GT.U32.AND P6, PT, R108, R155, PT ;  /* 0x0000009b6c00720c */ /* 0x000fc60003fc4070 */
[----:B------:R-:W-:Y:S01]  /*2b30*/  @!P1 IMAD.IADD R154, R154, 0x1, -R108 ;  /* 0x000000019a9a9824 */ /* 0x000fe200078e0a6c */
[----:B------:R-:W-:Y:S02]  /*2b40*/  PRMT R252, RZ, 0x7610, R252 ;  /* 0x00007610fffc7816 */ /* 0x000fe400000000fc */
[----:B------:R-:W-:Y:S02]  /*2b50*/  SHF.R.U32.HI R49, RZ, 0x5, R192 ;  /* 0x00000005ff317819 */ /* 0x000fe400000116c0 */
[----:B------:R-:W-:-:S05]  /*2b60*/  PRMT R37, RZ, 0x7610, R37 ;  /* 0x00007610ff257816 */ /* 0x000fca0000000025 */
[----:B------:R-:W-:Y:S01]  /*2b70*/  @!P6 IMAD.IADD R155, R155, 0x1, -R108 ;  /* 0x000000019b9be824 */ /* 0x000fe200078e0a6c */
[----:B------:R-:W-:Y:S02]  /*2b80*/  ISETP.GT.U32.AND P6, PT, R108, R153, PT ;  /* 0x000000996c00720c */ /* 0x000fe40003fc4070 */
[----:B------:R-:W-:Y:S01]  /*2b90*/  PRMT R39, RZ, 0x7610, R39 ;  /* 0x00007610ff277816 */ /* 0x000fe20000000027 */
[----:B------:R-:W-:Y:S01]  /*2ba0*/  VIADD R53, R197, 0xfffffff4 ;  /* 0xfffffff4c5357836 */ /* 0x000fe20000000000 */
[----:B------:R-:W-:-:S09]  /*2bb0*/  PRMT R34, RZ, 0x7610, R34 ;  /* 0x00007610ff227816 */ /* 0x000fd20000000022 */
[----:B------:R-:W-:Y:S01]  /*2bc0*/  @!P6 IMAD.IADD R153, R153, 0x1, -R108 ;  /* 0x000000019999e824 */ /* 0x000fe200078e0a6c */
[----:B------:R-:W-:Y:S02]  /*2bd0*/  ISETP.GT.U32.AND P6, PT, R108, R193, PT ;  /* 0x000000c16c00720c */ /* 0x000fe40003fc4070 */
[----:B------:R-:W-:Y:S01]  /*2be0*/  PRMT R36, RZ, 0x7610, R36 ;  /* 0x00007610ff247816 */ /* 0x000fe20000000024 */
[----:B------:R-:W-:Y:S01]  /*2bf0*/  VIADD R57, R197, 0xfffffffb ;  /* 0xfffffffbc5397836 */ /* 0x000fe20000000000 */
[----:B------:R-:W-:-:S09]  /*2c00*/  PRMT R33, RZ, 0x7610, R33 ;  /* 0x00007610ff217816 */ /* 0x000fd20000000021 */
[----:B------:R-:W-:Y:S01]  /*2c10*/  @!P6 IMAD.IADD R193, R193, 0x1, -R108 ;  /* 0x00000001c1c1e824 */ /* 0x000fe200078e0a6c */
[----:B--2---:R0:W-:Y:S02]  /*2c20*/  STL [R1+0x40], R44 ;  /* 0x0000402c01007387 */ /* 0x0041e40000100800 */
[----:B0-----:R-:W-:Y:S02]  /*2c30*/  IADD3.X R44, PT, PT, R8, UR6, RZ, P3, !PT ;  /* 0x00000006082c7c10 */ /* 0x001fe40009ffe4ff */
[----:B------:R-:W-:-:S03]  /*2c40*/  LOP3.LUT P3, RZ, R45, 0x1, RZ, 0xc0, !PT ;  /* 0x000000012dff7812 */ /* 0x000fc6000786c0ff */
[----:B------:R-:W-:Y:S01]  /*2c50*/  @!P2 IMAD.MOV.U32 R47, RZ, RZ, R44 ;  /* 0x000000ffff2fa224 */ /* 0x000fe200078e002c */
[----:B------:R-:W-:-:S04]  /*2c60*/  USHF.R.S32.HI UR6, URZ, 0x1f, UR5 ;  /* 0x0000001fff067899 */ /* 0x000fc80008011405 */
[----:B------:R0:W2:Y:S01]  /*2c70*/  @!P2 LDG.E.U8 R40, desc[UR24][R46.64] ;  /* 0x000000182e28a981 */ /* 0x0000a2000c1e1100 */
[----:B------:R-:W-:-:S04]  /*2c80*/  IADD3 R45, P2, PT, R5, UR5, RZ ;  /* 0x00000005052d7c10 */ /* 0x000fc8000ff5e0ff */
[----:B0-----:R-:W-:Y:S02]  /*2c90*/  IADD3.X R47, PT, PT, R6, UR6, RZ, P2, !PT ;  /* 0x00000006062f7c10 */ /* 0x001fe400097fe4ff */
[----:B------:R-:W-:Y:S01]  /*2ca0*/  IADD3 R46, P1, PT, R7, UR5, RZ ;  /* 0x00000005072e7c10 */ /* 0x000fe2000ff3e0ff */
[----:B------:R-:W-:Y:S02]  /*2cb0*/  @P3 IMAD.MOV.U32 R50, RZ, RZ, R45 ;  /* 0x000000ffff323224 */ /* 0x000fe400078e002d */
[----:B------:R-:W-:Y:S01]  /*2cc0*/  @P3 IMAD.MOV.U32 R51, RZ, RZ, R47 ;  /* 0x000000ffff333224 */ /* 0x000fe200078e002f */
[----:B------:R-:W-:Y:S02]  /*2cd0*/  IADD3.X R48, PT, PT, R8, UR6, RZ, P1, !PT ;  /* 0x0000000608307c10 */ /* 0x000fe40008ffe4ff */
[----:B------:R-:W-:Y:S01]  /*2ce0*/  ISETP.GT.U32.AND P2, PT, R108, R152, PT ;  /* 0x000000986c00720c */ /* 0x000fe20003f44070 */
[----:B------:R-:W-:Y:S01]  /*2cf0*/  UIMAD UR5, UR8, 0x1a, URZ ;  /* 0x0000001a080578a4 */ /* 0x000fe2000f8e02ff */
[----:B------:R0:W2:Y:S01]  /*2d00*/  @P3 LDG.E.U8 R252, desc[UR24][R50.64] ;  /* 0x0000001832fc3981 */ /* 0x0000a2000c1e1100 */
[----:B------:R-:W-:-:S02]  /*2d10*/  LOP3.LUT P1, RZ, R49, 0x1, RZ, 0xc0, !PT ;  /* 0x0000000131ff7812 */ /* 0x000fc4000782c0ff */
[----:B------:R-:W-:Y:S01]  /*2d20*/  USHF.R.S32.HI UR6, URZ, 0x1f, UR5 ;  /* 0x0000001fff067899 */ /* 0x000fe20008011405 */
[----:B0-----:R-:W-:Y:S02]  /*2d30*/  @P3 IMAD.MOV.U32 R50, RZ, RZ, R46 ;  /* 0x000000ffff323224 */ /* 0x001fe400078e002e */
[----:B------:R-:W-:-:S05]  /*2d40*/  @P3 IMAD.MOV.U32 R51, RZ, RZ, R48 ;  /* 0x000000ffff333224 */ /* 0x000fca00078e0030 */
[----:B------:R0:W2:Y:S01]  /*2d50*/  @P3 LDG.E.U8 R37, desc[UR24][R50.64] ;  /* 0x0000001832253981 */ /* 0x0000a2000c1e1100 */
[----:B------:R-:W-:Y:S01]  /*2d60*/  IADD3 R49, P3, PT, R5, UR5, RZ ;  /* 0x0000000505317c10 */ /* 0x000fe2000ff7e0ff */
[----:B------:R-:W-:-:S03]  /*2d70*/  @!P2 IMAD.IADD R152, R152, 0x1, -R108 ;  /* 0x000000019898a824 */ /* 0x000fc600078e0a6c */
[----:B0-----:R-:W-:Y:S02]  /*2d80*/  IADD3.X R51, PT, PT, R6, UR6, RZ, P3, !PT ;  /* 0x0000000606337c10 */ /* 0x001fe40009ffe4ff */
[----:B------:R-:W-:Y:S01]  /*2d90*/  IADD3 R50, P2, PT, R7, UR5, RZ ;  /* 0x0000000507327c10 */ /* 0x000fe2000ff5e0ff */
[----:B------:R-:W-:Y:S01]  /*2da0*/  @P1 IMAD.MOV.U32 R54, RZ, RZ, R49 ;  /* 0x000000ffff361224 */ /* 0x000fe200078e0031 */
[----:B------:R-:W-:Y:S01]  /*2db0*/  ISETP.GT.U32.AND P3, PT, R108, R194, PT ;  /* 0x000000c26c00720c */ /* 0x000fe20003f64070 */
[----:B------:R-:W-:Y:S01]  /*2dc0*/  @P1 IMAD.MOV.U32 R55, RZ, RZ, R51 ;  /* 0x000000ffff371224 */ /* 0x000fe200078e0033 */
[----:B------:R-:W-:Y:S01]  /*2dd0*/  IADD3.X R52, PT, PT, R8, UR6, RZ, P2, !PT ;  /* 0x0000000608347c10 */ /* 0x000fe200097fe4ff */
[----:B------:R-:W-:-:S03]  /*2de0*/  UIMAD UR5, UR8, 0x3, URZ ;  /* 0x00000003080578a4 */ /* 0x000fc6000f8e02ff */
        /* <DEDUP_REMOVED lines=8> */
[----:B------:R-:W-:Y:S02]  /*2e70*/  ISETP.GT.U32.AND P3, PT, R108, R111, PT ;  /* 0x0000006f6c00720c */ /* 0x000fe40003f64070 */
[----:B0-----:R-:W-:Y:S02]  /*2e80*/  IADD3.X R55, PT, PT, R6, UR6, RZ, P1, !PT ;  /* 0x0000000606377c10 */ /* 0x001fe40008ffe4ff */
[----:B------:R-:W-:Y:S02]  /*2e90*/  IADD3 R54, P6, PT, R7, UR5, RZ ;  /* 0x0000000507367c10 */ /* 0x000fe4000ffde0ff */
[----:B------:R-:W-:Y:S01]  /*2ea0*/  ISETP.GT.U32.AND P1, PT, R108, R112, PT ;  /* 0x000000706c00720c */ /* 0x000fe20003f24070 */
[----:B------:R-:W-:Y:S01]  /*2eb0*/  @!P4 IMAD.MOV.U32 R58, RZ, RZ, R53 ;  /* 0x000000ffff3ac224 */ /* 0x000fe200078e0035 */
[----:B------:R-:W-:Y:S01]  /*2ec0*/  IADD3.X R56, PT, PT, R8, UR6, RZ, P6, !PT ;  /* 0x0000000608387c10 */ /* 0x000fe2000b7fe4ff */
[----:B------:R-:W-:Y:S01]  /*2ed0*/  @!P4 IMAD.MOV.U32 R59, RZ, RZ, R55 ;  /* 0x000000ffff3bc224 */ /* 0x000fe200078e0037 */
[----:B------:R-:W-:Y:S01]  /*2ee0*/  UIMAD UR5, UR8, 0xb, URZ ;  /* 0x0000000b080578a4 */ /* 0x000fe2000f8e02ff */
[----:B------:R-:W-:-:S02]  /*2ef0*/  ISETP.GE.U32.AND P6, PT, R57, 0x7fffffdc, PT ;  /* 0x7fffffdc3900780c */ /* 0x000fc40003fc6070 */
[--C-:B------:R-:W-:Y:S01]  /*2f00*/  @!P3 IMAD.IADD R111, R111, 0x1, -R108.reuse ;  /* 0x000000016f6fb824 */ /* 0x100fe200078e0a6c */
[----:B------:R0:W2:Y:S01]  /*2f10*/  @!P4 LDG.E.U8 R36, desc[UR24][R58.64] ;  /* 0x000000183a24c981 */ /* 0x0000a2000c1e1100 */
[----:B------:R-:W-:Y:S02]  /*2f20*/  USHF.R.S32.HI UR6, URZ, 0x1f, UR5 ;  /* 0x0000001fff067899 */ /* 0x000fe40008011405 */
[----:B------:R-:W-:Y:S02]  /*2f30*/  IADD3 R57, P3, PT, R5, UR5, RZ ;  /* 0x0000000505397c10 */ /* 0x000fe4000ff7e0ff */
[----:B------:R-:W-:Y:S02]  /*2f40*/  @!P1 IMAD.IADD R112, R112, 0x1, -R108 ;  /* 0x0000000170709824 */ /* 0x000fe400078e0a6c */
[----:B0-----:R-:W-:Y:S02]  /*2f50*/  @!P4 IMAD.MOV.U32 R58, RZ, RZ, R54 ;  /* 0x000000ffff3ac224 */ /* 0x001fe400078e0036 */
[----:B------:R-:W-:Y:S01]  /*2f60*/  @!P4 IMAD.MOV.U32 R59, RZ, RZ, R56 ;  /* 0x000000ffff3bc224 */ /* 0x000fe200078e0038 */
[----:B------:R-:W-:-:S04]  /*2f70*/  ISETP.GT.U32.AND P1, PT, R108, R184, PT ;  /* 0x000000b86c00720c */ /* 0x000fc80003f24070 */
[----:B------:R0:W2:Y:S01]  /*2f80*/  @!P4 LDG.E.U8 R33, desc[UR24][R58.64] ;  /* 0x000000183a21c981 */ /* 0x0000a2000c1e1100 */
[----:B------:R-:W-:Y:S01]  /*2f90*/  PRMT R35, RZ, 0x7610, R35 ;  /* 0x00007610ff237816 */ /* 0x000fe20000000023 */
[----:B------:R-:W-:Y:S01]  /*2fa0*/  @!P2 IMAD.MOV.U32 R62, RZ, RZ, R57 ;  /* 0x000000ffff3ea224 */ /* 0x000fe200078e0039 */
[----:B------:R-:W-:Y:S02]  /*2fb0*/  SHF.R.U32.HI R61, RZ, 0xc, R192 ;  /* 0x0000000cff3d7819 */ /* 0x000fe400000116c0 */
[----:B0-----:R-:W-:Y:S02]  /*2fc0*/  IADD3.X R59, PT, PT, R6, UR6, RZ, P3, !PT ;  /* 0x00000006063b7c10 */ /* 0x001fe40009ffe4ff */
[----:B------:R-:W-:Y:S02]  /*2fd0*/  IADD3 R58, P4, PT, R7, UR5, RZ ;  /* 0x00000005073a7c10 */ /* 0x000fe4000ff9e0ff */
[----:B------:R-:W-:Y:S01]  /*2fe0*/  ISETP.GT.U32.AND P3, PT, R108, R182, PT ;  /* 0x000000b66c00720c */ /* 0x000fe20003f64070 */
[----:B------:R-:W-:Y:S01]  /*2ff0*/  @!P2 IMAD.MOV.U32 R63, RZ, RZ, R59 ;  /* 0x000000ffff3fa224 */ /* 0x000fe200078e003b */
[----:B------:R-:W-:Y:S01]  /*3000*/  IADD3.X R60, PT, PT, R8, UR6, RZ, P4, !PT ;  /* 0x00000006083c7c10 */ /* 0x000fe2000a7fe4ff */
[----:B------:R-:W-:Y:S01]  /*3010*/  UIMAD UR5, UR8, 0x13, URZ ;  /* 0x00000013080578a4 */ /* 0x000fe2000f8e02ff */
[----:B------:R-:W-:-:S02]  /*3020*/  LOP3.LUT P4, RZ, R61, 0x1, RZ, 0xc0, !PT ;  /* 0x000000013dff7812 */ /* 0x000fc4000788c0ff */
[----:B------:R-:W-:Y:S01]  /*3030*/  PRMT R30, RZ, 0x7610, R30 ;  /* 0x00007610ff1e7816 */ /* 0x000fe2000000001e */
[----:B------:R0:W2:Y:S01]  /*3040*/  @!P2 LDG.E.U8 R35, desc[UR24][R62.64] ;  /* 0x000000183e23a981 */ /* 0x0000a2000c1e1100 */
[----:B------:R-:W-:Y:S01]  /*3050*/  USHF.R.S32.HI UR6, URZ, 0x1f, UR5 ;  /* 0x0000001fff067899 */ /* 0x000fe20008011405 */
[----:B------:R-:W-:Y:S01]  /*3060*/  @!P1 IMAD.IADD R184, R184, 0x1, -R108 ;  /* 0x00000001b8b89824 */ /* 0x000fe200078e0a6c */
[----:B------:R-:W-:Y:S01]  /*3070*/  IADD3 R61, P1, PT, R5, UR5, RZ ;  /* 0x00000005053d7c10 */ /* 0x000fe2000ff3e0ff */
[----:B0-----:R-:W-:Y:S02]  /*3080*/  @!P2 IMAD.MOV.U32 R62, RZ, RZ, R58 ;  /* 0x000000ffff3ea224 */ /* 0x001fe400078e003a */
[----:B------:R-:W-:Y:S02]  /*3090*/  @!P2 IMAD.MOV.U32 R63, RZ, RZ, R60 ;  /* 0x000000ffff3fa224 */ /* 0x000fe400078e003c */
[----:B------:R-:W-:-:S03]  /*30a0*/  @!P3 IMAD.IADD R182, R182, 0x1, -R108 ;  /* 0x00000001b6b6b824 */ /* 0x000fc600078e0a6c */
[----:B------:R0:W2:Y:S01]  /*30b0*/  @!P2 LDG.E.U8 R30, desc[UR24][R62.64] ;  /* 0x000000183e1ea981 */ /* 0x0000a2000c1e1100 */
[----:B------:R-:W-:Y:S01]  /*30c0*/  ISETP.GT.U32.AND P2, PT, R108, R117, PT ;  /* 0x000000756c00720c */ /* 0x000fe20003f44070 */
[----:B------:R-:W-:Y:S01]  /*30d0*/  @P4 IMAD.MOV.U32 R66, RZ, RZ, R61 ;  /* 0x000000ffff424224 */ /* 0x000fe200078e003d */
[----:B------:R-:W-:Y:S02]  /*30e0*/  PRMT R32, RZ, 0x7610, R32 ;  /* 0x00007610ff207816 */ /* 0x000fe40000000020 */
[----:B0-----:R-:W-:Y:S02]  /*30f0*/  IADD3.X R63, PT, PT, R6, UR6, RZ, P1, !PT ;  /* 0x00000006063f7c10 */ /* 0x001fe40008ffe4ff */
[----:B------:R-:W-:Y:S02]  /*3100*/  IADD3 R62, P3, PT, R7, UR5, RZ ;  /* 0x00000005073e7c10 */ /* 0x000fe4000ff7e0ff */
[----:B------:R-:W-:Y:S01]  /*3110*/  ISETP.GT.U32.AND P1, PT, R108, R170, PT ;  /* 0x000000aa6c00720c */ /* 0x000fe20003f24070 */
[----:B------:R-:W-:Y:S01]  /*3120*/  @P4 IMAD.MOV.U32 R67, RZ, RZ, R63 ;  /* 0x000000ffff434224 */ /* 0x000fe200078e003f */
[----:B------:R-:W-:-:S02]  /*3130*/  SHF.R.U32.HI R65, RZ, 0x4, R192 ;  /* 0x00000004ff417819 */ /* 0x000fc400000116c0 */
[----:B------:R-:W-:Y:S01]  /*3140*/  IADD3.X R64, PT, PT, R8, UR6, RZ, P3, !PT ;  /* 0x0000000608407c10 */ /* 0x000fe20009ffe4ff */
[----:B------:R-:W-:Y:S01]  /*3150*/  UIMAD UR5, UR8, 0x1b, URZ ;  /* 0x0000001b080578a4 */ /* 0x000fe2000f8e02ff */
[----:B------:R-:W-:Y:S01]  /*3160*/  LOP3.LUT P3, RZ, R65, 0x1, RZ, 0xc0, !PT ;  /* 0x0000000141ff7812 */ /* 0x000fe2000786c0ff */
[----:B------:R0:W2:Y:S01]  /*3170*/  @P4 LDG.E.U8 R32, desc[UR24][R66.64] ;  /* 0x0000001842204981 */ /* 0x0000a2000c1e1100 */
[----:B------:R-:W-:Y:S01]  /*3180*/  PRMT R29, RZ, 0x7610, R29 ;  /* 0x00007610ff1d7816 */ /* 0x000fe2000000001d */
[----:B------:R-:W-:Y:S01]  /*3190*/  USHF.R.S32.HI UR6, URZ, 0x1f, UR5 ;  /* 0x0000001fff067899 */ /* 0x000fe20008011405 */
[----:B------:R-:W-:Y:S01]  /*31a0*/  @!P2 IMAD.IADD R117, R117, 0x1, -R108 ;  /* 0x000000017575a824 */ /* 0x000fe200078e0a6c */
[----:B------:R-:W-:Y:S01]  /*31b0*/  IADD3 R65, P2, PT, R5, UR5, RZ ;  /* 0x0000000505417c10 */ /* 0x000fe2000ff5e0ff */
[----:B0-----:R-:W-:Y:S02]  /*31c0*/  @P4 IMAD.MOV.U32 R66, RZ, RZ, R62 ;  /* 0x000000ffff424224 */ /* 0x001fe400078e003e */
[----:B------:R-:W-:-:S02]  /*31d0*/  @P4 IMAD.MOV.U32 R67, RZ, RZ, R64 ;  /* 0x000000ffff434224 */ /* 0x000fc400078e0040 */
[----:B------:R-:W-:Y:S01]  /*31e0*/  @!P1 IMAD.IADD R170, R170, 0x1, -R108 ;  /* 0x00000001aaaa9824 */ /* 0x000fe200078e0a6c */
[----:B------:R-:W-:Y:S01]  /*31f0*/  ISETP.GT.U32.AND P1, PT, R108, R171, PT ;  /* 0x000000ab6c00720c */ /* 0x000fe20003f24070 */
[----:B------:R-:W-:Y:S01]  /*3200*/  VIADD R68, R197, 0xfffffff3 ;  /* 0xfffffff3c5447836 */ /* 0x000fe20000000000 */
[----:B------:R0:W2:Y:S01]  /*3210*/  @P4 LDG.E.U8 R29, desc[UR24][R66.64] ;  /* 0x00000018421d4981 */ /* 0x0000a2000c1e1100 */
[----:B------:R-:W-:Y:S02]  /*3220*/  IADD3 R159, P4, PT, R7, UR5, RZ ;  /* 0x00000005079f7c10 */ /* 0x000fe4000ff9e0ff */
[----:B------:R-:W-:Y:S02]  /*3230*/  PRMT R31, RZ, 0x7610, R31 ;  /* 0x00007610ff1f7816 */ /* 0x000fe4000000001f */
[----:B------:R-:W-:Y:S02]  /*3240*/  IADD3.X R151, PT, PT, R8, UR6, RZ, P4, !PT ;  /* 0x0000000608977c10 */ /* 0x000fe4000a7fe4ff */
[----:B0-----:R-:W-:-:S02]  /*3250*/  IADD3.X R66, PT, PT, R6, UR6, RZ, P2, !PT ;  /* 0x0000000606427c10 */ /* 0x001fc400097fe4ff */
[----:B------:R-:W-:Y:S02]  /*3260*/  ISETP.GT.U32.AND P2, PT, R108, R172, PT ;  /* 0x000000ac6c00720c */ /* 0x000fe40003f44070 */
[----:B------:R-:W-:Y:S01]  /*3270*/  ISETP.GE.U32.AND P4, PT, R68, 0x7fffffd4, PT ;  /* 0x7fffffd44400780c */ /* 0x000fe20003f86070 */
[----:B------:R-:W-:Y:S02]  /*3280*/  @P3 IMAD.MOV.U32 R68, RZ, RZ, R65 ;  /* 0x000000ffff443224 */ /* 0x000fe400078e0041 */
[----:B------:R-:W-:Y:S01]  /*3290*/  @P3 IMAD.MOV.U32 R69, RZ, RZ, R66 ;  /* 0x000000ffff453224 */ /* 0x000fe200078e0042 */
[----:B------:R-:W-:Y:S01]  /*32a0*/  USHF.L.U32 UR5, UR8, 0x2, URZ ;  /* 0x0000000208057899 */ /* 0x000fe200080006ff */
[----:B------:R-:W-:Y:S01]  /*32b0*/  PRMT R26, RZ, 0x7610, R26 ;  /* 0x00007610ff1a7816 */ /* 0x000fe2000000001a */
[----:B------:R-:W-:Y:S02]  /*32c0*/  @!P1 IMAD.IADD R171, R171, 0x1, -R108 ;  /* 0x00000001abab9824 */ /* 0x000fe400078e0a6c */
[----:B------:R0:W2:Y:S01]  /*32d0*/  @P3 LDG.E.U8 R31, desc[UR24][R68.64] ;  /* 0x00000018441f3981 */ /* 0x0000a2000c1e1100 */
[----:B------:R-:W-:-:S02]  /*32e0*/  USHF.R.S32.HI UR6, URZ, 0x1f, UR5 ;  /* 0x0000001fff067899 */ /* 0x000fc40008011405 */
[----:B------:R-:W-:Y:S01]  /*32f0*/  IADD3 R67, P1, PT, R5, UR5, RZ ;  /* 0x0000000505437c10 */ /* 0x000fe2000ff3e0ff */
[----:B------:R-:W-:Y:S01]  /*3300*/  @!P2 IMAD.IADD R172, R172, 0x1, -R108 ;  /* 0x00000001acaca824 */ /* 0x000fe200078e0a6c */
[----:B------:R-:W-:Y:S01]  /*3310*/  ISETP.GT.U32.AND P2, PT, R108, R168, PT ;  /* 0x000000a86c00720c */ /* 0x000fe20003f44070 */
[----:B0-----:R-:W-:Y:S02]  /*3320*/  @P3 IMAD.MOV.U32 R68, RZ, RZ, R159 ;  /* 0x000000ffff443224 */ /* 0x001fe400078e009f */
[----:B------:R-:W-:-:S05]  /*3330*/  @P3 IMAD.MOV.U32 R69, RZ, RZ, R151 ;  /* 0x000000ffff453224 */ /* 0x000fca00078e0097 */
[----:B------:R0:W2:Y:S01]  /*3340*/  @P3 LDG.E.U8 R26, desc[UR24][R68.64] ;  /* 0x00000018441a3981 */ /* 0x0000a2000c1e1100 */
[----:B------:R-:W-:Y:S01]  /*3350*/  PRMT R28, RZ, 0x7610, R28 ;  /* 0x00007610ff1c7816 */ /* 0x000fe2000000001c */
[----:B------:R-:W-:Y:S01]  /*3360*/  @!P6 IMAD.MOV.U32 R72, RZ, RZ, R67 ;  /* 0x000000ffff48e224 */ /* 0x000fe200078e0043 */
[----:B0-----:R-:W-:Y:S02]  /*3370*/  IADD3.X R69, PT, PT, R6, UR6, RZ, P1, !PT ;  /* 0x0000000606457c10 */ /* 0x001fe40008ffe4ff */
[----:B------:R-:W-:Y:S02]  /*3380*/  IADD3 R68, P3, PT, R7, UR5, RZ ;  /* 0x0000000507447c10 */ /* 0x000fe4000ff7e0ff */
[----:B------:R-:W-:Y:S01]  /*3390*/  ISETP.GT.U32.AND P1, PT, R108, R167, PT ;  /* 0x000000a76c00720c */ /* 0x000fe20003f24070 */
[----:B------:R-:W-:Y:S01]  /*33a0*/  @!P6 IMAD.MOV.U32 R73, RZ, RZ, R69 ;  /* 0x000000ffff49e224 */ /* 0x000fe200078e0045 */
[----:B------:R-:W-:Y:S01]  /*33b0*/  IADD3.X R70, PT, PT, R8, UR6, RZ, P3, !PT ;  /* 0x0000000608467c10 */ /* 0x000fe20009ffe4ff */
[----:B------:R-:W-:Y:S01]  /*33c0*/  VIADD R71, R197, 0xfffffffa ;  /* 0xfffffffac5477836 */ /* 0x000fe20000000000 */
[----:B------:R-:W-:Y:S01]  /*33d0*/  UIMAD UR5, UR8, 0xc, URZ ;  /* 0x0000000c080578a4 */ /* 0x000fe2000f8e02ff */
[----:B------:R-:W-:Y:S01]  /*33e0*/  PRMT R25, RZ, 0x7610, R25 ;  /* 0x00007610ff197816 */ /* 0x000fe20000000019 */
[----:B------:R0:W2:Y:S01]  /*33f0*/  @!P6 LDG.E.U8 R28, desc[UR24][R72.64] ;  /* 0x00000018481ce981 */ /* 0x0000a2000c1e1100 */
[----:B------:R-:W-:Y:S01]  /*3400*/  @!P2 IMAD.IADD R168, R168, 0x1, -R108 ;  /* 0x00000001a8a8a824 */ /* 0x000fe200078e0a6c */
[----:B------:R-:W-:Y:S01]  /*3410*/  USHF.R.S32.HI UR6, URZ, 0x1f, UR5 ;  /* 0x0000001fff067899 */ /* 0x000fe20008011405 */
[----:B------:R-:W-:-:S02]  /*3420*/  ISETP.GE.U32.AND P3, PT, R71, 0x7fffffdb, PT ;  /* 0x7fffffdb4700780c */ /* 0x000fc40003f66070 */
[----:B------:R-:W-:Y:S01]  /*3430*/  IADD3 R71, P2, PT, R5, UR5, RZ ;  /* 0x0000000505477c10 */ /* 0x000fe2000ff5e0ff */
[----:B0-----:R-:W-:Y:S02]  /*3440*/  @!P6 IMAD.MOV.U32 R72, RZ, RZ, R68 ;  /* 0x000000ffff48e224 */ /* 0x001fe400078e0044 */
[----:B------:R-:W-:Y:S02]  /*3450*/  @!P6 IMAD.MOV.U32 R73, RZ, RZ, R70 ;  /* 0x000000ffff49e224 */ /* 0x000fe400078e0046 */
[----:B------:R-:W-:Y:S01]  /*3460*/  @!P1 IMAD.IADD R167, R167, 0x1, -R108 ;  /* 0x00000001a7a79824 */ /* 0x000fe200078e0a6c */
[----:B------:R-:W-:Y:S02]  /*3470*/  ISETP.GT.U32.AND P1, PT, R108, R145, PT ;  /* 0x000000916c00720c */ /* 0x000fe40003f24070 */
[----:B------:R0:W2:Y:S01]  /*3480*/  @!P6 LDG.E.U8 R25, desc[UR24][R72.64] ;  /* 0x000000184819e981 */ /* 0x0000a2000c1e1100 */
[----:B------:R-:W-:Y:S01]  /*3490*/  PRMT R27, RZ, 0x7610, R27 ;  /* 0x00007610ff1b7816 */ /* 0x000fe2000000001b */
[----:B------:R-:W-:Y:S01]  /*34a0*/  @!P4 IMAD.MOV.U32 R76, RZ, RZ, R71 ;  /* 0x000000ffff4cc224 */ /* 0x000fe200078e0047 */
[----:B------:R-:W-:-:S02]  /*34b0*/  SHF.R.U32.HI R75, RZ, 0xb, R192 ;  /* 0x0000000bff4b7819 */ /* 0x000fc400000116c0 */
[----:B0-----:R-:W-:Y:S02]  /*34c0*/  IADD3.X R73, PT, PT, R6, UR6, RZ, P2, !PT ;  /* 0x0000000606497c10 */ /* 0x001fe400097fe4ff */
[----:B------:R-:W-:Y:S02]  /*34d0*/  ISETP.GT.U32.AND P2, PT, R108, R144, PT ;  /* 0x000000906c00720c */ /* 0x000fe40003f44070 */
[----:B------:R-:W-:Y:S01]  /*34e0*/  IADD3 R72, P6, PT, R7, UR5, RZ ;  /* 0x0000000507487c10 */ /* 0x000fe2000ffde0ff */
[----:B------:R-:W-:Y:S01]  /*34f0*/  @!P4 IMAD.MOV.U32 R77, RZ, RZ, R73 ;  /* 0x000000ffff4dc224 */ /* 0x000fe200078e0049 */
[----:B------:R-:W-:Y:S02]  /*3500*/  UIMAD UR5, UR8, 0x14, URZ ;  /* 0x00000014080578a4 */ /* 0x000fe4000f8e02ff */
[----:B------:R-:W-:Y:S02]  /*3510*/  IADD3.X R74, PT, PT, R8, UR6, RZ, P6, !PT ;  /* 0x00000006084a7c10 */ /* 0x000fe4000b7fe4ff */
[----:B------:R-:W-:Y:S01]  /*3520*/  LOP3.LUT P6, RZ, R75, 0x1, RZ, 0xc0, !PT ;  /* 0x000000014bff7812 */ /* 0x000fe200078cc0ff */
[----:B------:R0:W2:Y:S01]  /*3530*/  @!P4 LDG.E.U8 R27, desc[UR24][R76.64] ;  /* 0x000000184c1bc981 */ /* 0x0000a2000c1e1100 */
[----:B------:R-:W-:Y:S01]  /*3540*/  PRMT R22, RZ, 0x7610, R22 ;  /* 0x00007610ff167816 */ /* 0x000fe20000000016 */
[----:B------:R-:W-:Y:S01]  /*3550*/  USHF.R.S32.HI UR6, URZ, 0x1f, UR5 ;  /* 0x0000001fff067899 */ /* 0x000fe20008011405 */
[--C-:B------:R-:W-:Y:S01]  /*3560*/  @!P1 IMAD.IADD R145, R145, 0x1, -R108.reuse ;  /* 0x0000000191919824 */ /* 0x100fe200078e0a6c */
[----:B------:R-:W-:Y:S01]  /*3570*/  IADD3 R75, P1, PT, R5, UR5, RZ ;  /* 0x00000005054b7c10 */ /* 0x000fe2000ff3e0ff */
[----:B------:R-:W-:Y:S01]  /*3580*/  @!P2 IMAD.IADD R144, R144, 0x1, -R108 ;  /* 0x000000019090a824 */ /* 0x000fe200078e0a6c */
[----:B------:R-:W-:Y:S01]  /*3590*/  ISETP.GT.U32.AND P2, PT, R108, R143, PT ;  /* 0x0000008f6c00720c */ /* 0x000fe20003f44070 */
[----:B0-----:R-:W-:-:S02]  /*35a0*/  @!P4 IMAD.MOV.U32 R76, RZ, RZ, R72 ;  /* 0x000000ffff4cc224 */ /* 0x001fc400078e0048 */
[----:B------:R-:W-:-:S05]  /*35b0*/  @!P4 IMAD.MOV.U32 R77, RZ, RZ, R74 ;  /* 0x000000ffff4dc224 */ /* 0x000fca00078e004a */
[----:B------:R0:W2:Y:S01]  /*35c0*/  @!P4 LDG.E.U8 R22, desc[UR24][R76.64] ;  /* 0x000000184c16c981 */ /* 0x0000a2000c1e1100 */
[----:B------:R-:W-:Y:S01]  /*35d0*/  SHF.R.U32.HI R79, RZ, 0x3, R192 ;  /* 0x00000003ff4f7819 */ /* 0x000fe200000116c0 */
[----:B------:R-:W-:Y:S01]  /*35e0*/  @P6 IMAD.MOV.U32 R80, RZ, RZ, R75 ;  /* 0x000000ffff506224 */ /* 0x000fe200078e004b */
[----:B------:R-:W-:Y:S02]  /*35f0*/  PRMT R24, RZ, 0x7610, R24 ;  /* 0x00007610ff187816 */ /* 0x000fe40000000018 */
[----:B0-----:R-:W-:Y:S02]  /*3600*/  IADD3.X R77, PT, PT, R6, UR6, RZ, P1, !PT ;  /* 0x00000006064d7c10 */ /* 0x001fe40008ffe4ff */
[----:B------:R-:W-:Y:S02]  /*3610*/  ISETP.GT.U32.AND P1, PT, R108, R139, PT ;  /* 0x0000008b6c00720c */ /* 0x000fe40003f24070 */
[----:B------:R-:W-:Y:S01]  /*3620*/  IADD3 R76, P4, PT, R7, UR5, RZ ;  /* 0x00000005074c7c10 */ /* 0x000fe2000ff9e0ff */
[----:B------:R-:W-:Y:S01]  /*3630*/  @P6 IMAD.MOV.U32 R81, RZ, RZ, R77 ;  /* 0x000000ffff516224 */ /* 0x000fe200078e004d */
[----:B------:R-:W-:-:S02]  /*3640*/  UIMAD UR5, UR8, 0x1c, URZ ;  /* 0x0000001c080578a4 */ /* 0x000fc4000f8e02ff */
[----:B------:R-:W-:Y:S02]  /*3650*/  IADD3.X R78, PT, PT, R8, UR6, RZ, P4, !PT ;  /* 0x00000006084e7c10 */ /* 0x000fe4000a7fe4ff */
[----:B------:R-:W-:Y:S01]  /*3660*/  LOP3.LUT P4, RZ, R79, 0x1, RZ, 0xc0, !PT ;  /* 0x000000014fff7812 */ /* 0x000fe2000788c0ff */
[----:B------:R-:W-:Y:S01]  /*3670*/  USHF.R.S32.HI UR6, URZ, 0x1f, UR5 ;  /* 0x0000001fff067899 */ /* 0x000fe20008011405 */
[----:B------:R-:W-:Y:S01]  /*3680*/  PRMT R20, RZ, 0x7610, R20 ;  /* 0x00007610ff147816 */ /* 0x000fe20000000014 */
[----:B------:R0:W2:Y:S01]  /*3690*/  @P6 LDG.E.U8 R24, desc[UR24][R80.64] ;  /* 0x0000001850186981 */ /* 0x0000a2000c1e1100 */
[--C-:B------:R-:W-:Y:S01]  /*36a0*/  @!P2 IMAD.IADD R143, R143, 0x1, -R108.reuse ;  /* 0x000000018f8fa824 */ /* 0x100fe200078e0a6c */
[----:B------:R-:W-:Y:S01]  /*36b0*/  IADD3 R163, P2, PT, R5, UR5, RZ ;  /* 0x0000000505a37c10 */ /* 0x000fe2000ff5e0ff */
[----:B------:R-:W-:Y:S01]  /*36c0*/  @!P1 IMAD.IADD R139, R139, 0x1, -R108 ;  /* 0x000000018b8b9824 */ /* 0x000fe200078e0a6c */
[----:B------:R-:W-:Y:S02]  /*36d0*/  ISETP.GT.U32.AND P1, PT, R108, R138, PT ;  /* 0x0000008a6c00720c */ /* 0x000fe40003f24070 */
[----:B------:R-:W-:Y:S01]  /*36e0*/  IADD3.X R161, PT, PT, R6, UR6, RZ, P2, !PT ;  /* 0x0000000606a17c10 */ /* 0x000fe200097fe4ff */
[----:B0-----:R-:W-:-:S02]  /*36f0*/  @P6 IMAD.MOV.U32 R80, RZ, RZ, R76 ;  /* 0x000000ffff506224 */ /* 0x001fc400078e004c */
[----:B------:R-:W-:Y:S01]  /*3700*/  @P6 IMAD.MOV.U32 R81, RZ, RZ, R78 ;  /* 0x000000ffff516224 */ /* 0x000fe200078e004e */
[----:B------:R-:W-:-:S04]  /*3710*/  ISETP.GT.U32.AND P2, PT, R108, R137, PT ;  /* 0x000000896c00720c */ /* 0x000fc80003f44070 */
[----:B------:R0:W2:Y:S01]  /*3720*/  @P6 LDG.E.U8 R20, desc[UR24][R80.64] ;  /* 0x0000001850146981 */ /* 0x0000a2000c1e1100 */
[----:B------:R-:W-:Y:S02]  /*3730*/  IADD3 R175, P6, PT, R7, UR5, RZ ;  /* 0x0000000507af7c10 */ /* 0x000fe4000ffde0ff */
[----:B------:R-:W-:Y:S01]  /*3740*/  PRMT R23, RZ, 0x7610, R23 ;  /* 0x00007610ff177816 */ /* 0x000fe20000000017 */
[----:B------:R-:W-:Y:S01]  /*3750*/  VIADD R79, R197, 0xfffffff2 ;  /* 0xfffffff2c54f7836 */ /* 0x000fe20000000000 */
[----:B------:R-:W-:Y:S01]  /*3760*/  IADD3.X R173, PT, PT, R8, UR6, RZ, P6, !PT ;  /* 0x0000000608ad7c10 */ /* 0x000fe2000b7fe4ff */
[----:B------:R-:W-:Y:S01]  /*3770*/  UIMAD UR5, UR8, 0x5, URZ ;  /* 0x00000005080578a4 */ /* 0x000fe2000f8e02ff */
[----:B0-----:R-:W-:Y:S02]  /*3780*/  @P4 IMAD.MOV.U32 R80, RZ, RZ, R163 ;  /* 0x000000ffff504224 */ /* 0x001fe400078e00a3 */
[----:B------:R-:W-:Y:S01]  /*3790*/  @P4 IMAD.MOV.U32 R81, RZ, RZ, R161 ;  /* 0x000000ffff514224 */ /* 0x000fe200078e00a1 */
[----:B------:R-:W-:Y:S01]  /*37a0*/  PRMT R19, RZ, 0x7610, R19 ;  /* 0x00007610ff137816 */ /* 0x000fe20000000013 */
[----:B------:R-:W-:Y:S01]  /*37b0*/  USHF.R.S32.HI UR6, URZ, 0x1f, UR5 ;  /* 0x0000001fff067899 */ /* 0x000fe20008011405 */
[----:B------:R-:W-:-:S02]  /*37c0*/  ISETP.GE.U32.AND P6, PT, R79, 0x7fffffd3, PT ;  /* 0x7fffffd34f00780c */ /* 0x000fc40003fc6070 */
[----:B------:R0:W2:Y:S01]  /*37d0*/  @P4 LDG.E.U8 R23, desc[UR24][R80.64] ;  /* 0x0000001850174981 */ /* 0x0000a2000c1e1100 */
[--C-:B------:R-:W-:Y:S01]  /*37e0*/  @!P1 IMAD.IADD R138, R138, 0x1, -R108.reuse ;  /* 0x000000018a8a9824 */ /* 0x100fe200078e0a6c */
        /* <DEDUP_REMOVED lines=9> */
[----:B------:R-:W-:Y:S01]  /*3880*/  IADD3 R80, P4, PT, R7, UR5, RZ ;  /* 0x0000000507507c10 */ /* 0x000fe2000ff9e0ff */
[----:B------:R-:W-:Y:S02]  /*3890*/  VIADD R83, R197, 0xfffffff9 ;  /* 0xfffffff9c5537836 */ /* 0x000fe40000000000 */
[----:B------:R-:W-:Y:S01]  /*38a0*/  @!P3 IMAD.MOV.U32 R85, RZ, RZ, R81 ;  /* 0x000000ffff55b224 */ /* 0x000fe200078e0051 */
[----:B------:R-:W-:Y:S01]  /*38b0*/  IADD3.X R82, PT, PT, R8, UR6, RZ, P4, !PT ;  /* 0x0000000608527c10 */ /* 0x000fe2000a7fe4ff */
[----:B------:R-:W-:Y:S01]  /*38c0*/  UIMAD UR5, UR8, 0xd, URZ ;  /* 0x0000000d080578a4 */ /* 0x000fe2000f8e02ff */
[----:B------:R-:W-:-:S02]  /*38d0*/  PRMT R10, RZ, 0x7610, R10 ;  /* 0x00007610ff0a7816 */ /* 0x000fc4000000000a */
[----:B------:R0:W2:Y:S01]  /*38e0*/  @!P3 LDG.E.U8 R21, desc[UR24][R84.64] ;  /* 0x000000185415b981 */ /* 0x0000a2000c1e1100 */
[----:B------:R-:W-:Y:S01]  /*38f0*/  USHF.R.S32.HI UR6, URZ, 0x1f, UR5 ;  /* 0x0000001fff067899 */ /* 0x000fe20008011405 */
[----:B------:R-:W-:Y:S01]  /*3900*/  ISETP.GT.U32.AND P1, PT, R108, R135, PT ;  /* 0x000000876c00720c */ /* 0x000fe20003f24070 */
[----:B------:R-:W-:Y:S01]  /*3910*/  @!P2 IMAD.IADD R136, R136, 0x1, -R108 ;  /* 0x000000018888a824 */ /* 0x000fe200078e0a6c */
[----:B------:R-:W-:Y:S02]  /*3920*/  ISETP.GE.U32.AND P4, PT, R83, 0x7fffffda, PT ;  /* 0x7fffffda5300780c */ /* 0x000fe40003f86070 */
[----:B------:R-:W-:Y:S01]  /*3930*/  IADD3 R83, P2, PT, R5, UR5, RZ ;  /* 0x0000000505537c10 */ /* 0x000fe2000ff5e0ff */
[----:B0-----:R-:W-:Y:S02]  /*3940*/  @!P3 IMAD.MOV.U32 R84, RZ, RZ, R80 ;  /* 0x000000ffff54b224 */ /* 0x001fe400078e0050 */
[----:B------:R-:W-:Y:S02]  /*3950*/  @!P3 IMAD.MOV.U32 R85, RZ, RZ, R82 ;  /* 0x000000ffff55b224 */ /* 0x000fe400078e0052 */
[----:B------:R-:W-:-:S03]  /*3960*/  VIADD R86, R197, 0xfffffff1 ;  /* 0xfffffff1c5567836 */ /* 0x000fc60000000000 */
[----:B------:R0:W2:Y:S01]  /*3970*/  @!P3 LDG.E.U8 R10, desc[UR24][R84.64] ;  /* 0x00000018540ab981 */ /* 0x0000a2000c1e1100 */
[----:B------:R-:W-:Y:S01]  /*3980*/  PRMT R13, RZ, 0x7610, R13 ;  /* 0x00007610ff0d7816 */ /* 0x000fe2000000000d */
[----:B------:R-:W-:Y:S01]  /*3990*/  @!P6 IMAD.MOV.U32 R88, RZ, RZ, R83 ;  /* 0x000000ffff58e224 */ /* 0x000fe200078e0053 */
[----:B0-----:R-:W-:Y:S02]  /*39a0*/  IADD3.X R85, PT, PT, R6, UR6, RZ, P2, !PT ;  /* 0x0000000606557c10 */ /* 0x001fe400097fe4ff */
[----:B------:R-:W-:Y:S02]  /*39b0*/  IADD3 R84, P3, PT, R7, UR5, RZ ;  /* 0x0000000507547c10 */ /* 0x000fe4000ff7e0ff */
[----:B------:R-:W-:Y:S01]  /*39c0*/  ISETP.GE.U32.AND P2, PT, R86, 0x7fffffd2, PT ;  /* 0x7fffffd25600780c */ /* 0x000fe20003f46070 */
[----:B------:R-:W-:Y:S01]  /*39d0*/  @!P6 IMAD.MOV.U32 R89, RZ, RZ, R85 ;  /* 0x000000ffff59e224 */ /* 0x000fe200078e0055 */
[----:B------:R-:W-:Y:S01]  /*39e0*/  IADD3.X R86, PT, PT, R8, UR6, RZ, P3, !PT ;  /* 0x0000000608567c10 */ /* 0x000fe20009ffe4ff */
[----:B------:R-:W-:Y:S01]  /*39f0*/  @!P1 IMAD.IADD R135, R135, 0x1, -R108 ;  /* 0x0000000187879824 */ /* 0x000fe200078e0a6c */
[----:B------:R-:W-:-:S02]  /*3a00*/  SHF.R.U32.HI R87, RZ, 0xa, R192 ;  /* 0x0000000aff577819 */ /* 0x000fc400000116c0 */
[----:B------:R-:W-:Y:S01]  /*3a10*/  ISETP.GT.U32.AND P1, PT, R108, R129, PT ;  /* 0x000000816c00720c */ /* 0x000fe20003f24070 */
[----:B------:R0:W2:Y:S01]  /*3a20*/  @!P6 LDG.E.U8 R13, desc[UR24][R88.64] ;  /* 0x00000018580de981 */ /* 0x0000a2000c1e1100 */
[----:B------:R-:W-:Y:S01]  /*3a30*/  PRMT R17, RZ, 0x7610, R17 ;  /* 0x00007610ff117816 */ /* 0x000fe20000000011 */
[----:B------:R-:W-:Y:S01]  /*3a40*/  UIMAD UR5, UR8, 0x15, URZ ;  /* 0x00000015080578a4 */ /* 0x000fe2000f8e02ff */
[----:B------:R-:W-:-:S03]  /*3a50*/  LOP3.LUT P3, RZ, R87, 0x1, RZ, 0xc0, !PT ;  /* 0x0000000157ff7812 */ /* 0x000fc6000786c0ff */
[----:B------:R-:W-:Y:S01]  /*3a60*/  USHF.R.S32.HI UR6, URZ, 0x1f, UR5 ;  /* 0x0000001fff067899 */ /* 0x000fe20008011405 */
[----:B0-----:R-:W-:Y:S02]  /*3a70*/  @!P6 IMAD.MOV.U32 R88, RZ, RZ, R84 ;  /* 0x000000ffff58e224 */ /* 0x001fe400078e0054 */
[----:B------:R-:W-:-:S05]  /*3a80*/  @!P6 IMAD.MOV.U32 R89, RZ, RZ, R86 ;  /* 0x000000ffff59e224 */ /* 0x000fca00078e0056 */
[----:B------:R0:W2:Y:S01]  /*3a90*/  @!P6 LDG.E.U8 R17, desc[UR24][R88.64] ;  /* 0x000000185811e981 */ /* 0x0000a2000c1e1100 */
[----:B------:R-:W-:Y:S01]  /*3aa0*/  IADD3 R87, P6, PT, R5, UR5, RZ ;  /* 0x0000000505577c10 */ /* 0x000fe2000ffde0ff */
[----:B------:R-:W-:Y:S01]  /*3ab0*/  @!P1 IMAD.IADD R129, R129, 0x1, -R108 ;  /* 0x0000000181819824 */ /* 0x000fe200078e0a6c */
[----:B------:R-:W-:Y:S02]  /*3ac0*/  SHF.R.U32.HI R90, RZ, 0x2, R192 ;  /* 0x00000002ff5a7819 */ /* 0x000fe400000116c0 */
[----:B------:R-:W-:Y:S02]  /*3ad0*/  PRMT R18, RZ, 0x7610, R18 ;  /* 0x00007610ff127816 */ /* 0x000fe40000000012 */
[----:B0-----:R-:W-:Y:S02]  /*3ae0*/  IADD3.X R89, PT, PT, R6, UR6, RZ, P6, !PT ;  /* 0x0000000606597c10 */ /* 0x001fe4000b7fe4ff */
[----:B------:R-:W-:Y:S01]  /*3af0*/  IADD3 R88, P1, PT, R7, UR5, RZ ;  /* 0x0000000507587c10 */ /* 0x000fe2000ff3e0ff */
[----:B------:R-:W-:Y:S01]  /*3b00*/  @P3 IMAD.MOV.U32 R92, RZ, RZ, R87 ;  /* 0x000000ffff5c3224 */ /* 0x000fe200078e0057 */
[----:B------:R-:W-:Y:S01]  /*3b10*/  LOP3.LUT P6, RZ, R90, 0x1, RZ, 0xc0, !PT ;  /* 0x000000015aff7812 */ /* 0x000fe200078cc0ff */
[----:B------:R-:W-:Y:S01]  /*3b20*/  @P3 IMAD.MOV.U32 R93, RZ, RZ, R89 ;  /* 0x000000ffff5d3224 */ /* 0x000fe200078e0059 */
[----:B------:R-:W-:Y:S01]  /*3b30*/  IADD3.X R90, PT, PT, R8, UR6, RZ, P1, !PT ;  /* 0x00000006085a7c10 */ /* 0x000fe20008ffe4ff */
[----:B------:R-:W-:Y:S01]  /*3b40*/  UIMAD UR15, UR8, 0x1d, URZ ;  /* 0x0000001d080f78a4 */ /* 0x000fe2000f8e02ff */
[----:B------:R-:W-:-:S02]  /*3b50*/  PRMT R15, RZ, 0x7610, R15 ;  /* 0x00007610ff0f7816 */ /* 0x000fc4000000000f */
[----:B------:R0:W2:Y:S01]  /*3b60*/  @P3 LDG.E.U8 R18, desc[UR24][R92.64] ;  /* 0x000000185c123981 */ /* 0x0000a2000c1e1100 */
[----:B------:R-:W-:Y:S01]  /*3b70*/  USHF.R.S32.HI UR17, URZ, 0x1f, UR15 ;  /* 0x0000001fff117899 */ /* 0x000fe2000801140f */
[----:B0-----:R-:W-:Y:S02]  /*3b80*/  @P3 IMAD.MOV.U32 R92, RZ, RZ, R88 ;  /* 0x000000ffff5c3224 */ /* 0x001fe400078e0058 */
[----:B------:R-:W-:-:S05]  /*3b90*/  @P3 IMAD.MOV.U32 R93, RZ, RZ, R90 ;  /* 0x000000ffff5d3224 */ /* 0x000fca00078e005a */
[----:B------:R0:W2:Y:S01]  /*3ba0*/  @P3 LDG.E.U8 R15, desc[UR24][R92.64] ;  /* 0x000000185c0f3981 */ /* 0x0000a2000c1e1100 */
[----:B------:R-:W-:-:S04]  /*3bb0*/  IADD3 R179, P3, PT, R5, UR15, RZ ;  /* 0x0000000f05b37c10 */ /* 0x000fc8000ff7e0ff */
[----:B------:R-:W-:Y:S02]  /*3bc0*/  IADD3.X R177, PT, PT, R6, UR17, RZ, P3, !PT ;  /* 0x0000001106b17c10 */ /* 0x000fe40009ffe4ff */
[----:B------:R-:W-:Y:S02]  /*3bd0*/  IADD3 R183, P3, PT, R7, UR15, RZ ;  /* 0x0000000f07b77c10 */ /* 0x000fe4000ff7e0ff */
[----:B------:R-:W-:Y:S01]  /*3be0*/  PRMT R16, RZ, 0x7610, R16 ;  /* 0x00007610ff107816 */ /* 0x000fe20000000010 */
[----:B0-----:R-:W-:Y:S01]  /*3bf0*/  @P6 IMAD.MOV.U32 R92, RZ, RZ, R179 ;  /* 0x000000ffff5c6224 */ /* 0x001fe200078e00b3 */
[----:B------:R-:W-:Y:S01]  /*3c00*/  IADD3.X R181, PT, PT, R8, UR17, RZ, P3, !PT ;  /* 0x0000001108b57c10 */ /* 0x000fe20009ffe4ff */
[----:B------:R-:W-:Y:S01]  /*3c10*/  @P6 IMAD.MOV.U32 R93, RZ, RZ, R177 ;  /* 0x000000ffff5d6224 */ /* 0x000fe200078e00b1 */
[----:B------:R-:W-:Y:S01]  /*3c20*/  UIMAD UR5, UR8, 0x6, URZ ;  /* 0x00000006080578a4 */ /* 0x000fe2000f8e02ff */
[----:B------:R-:W-:Y:S02]  /*3c30*/  SHF.R.U32.HI R91, RZ, 0x9, R192 ;  /* 0x00000009ff5b7819 */ /* 0x000fe400000116c0 */
[----:B------:R-:W-:Y:S01]  /*3c40*/  PRMT R12, RZ, 0x7610, R12 ;  /* 0x00007610ff0c7816 */ /* 0x000fe2000000000c */
[----:B------:R0:W2:Y:S01]  /*3c50*/  @P6 LDG.E.U8 R16, desc[UR24][R92.64] ;  /* 0x000000185c106981 */ /* 0x0000a2000c1e1100 */
[----:B------:R-:W-:Y:S01]  /*3c60*/  USHF.R.S32.HI UR16, URZ, 0x1f, UR5 ;  /* 0x0000001fff107899 */ /* 0x000fe20008011405 */
[----:B------:R-:W-:Y:S01]  /*3c70*/  LOP3.LUT P1, RZ, R91, 0x1, RZ, 0xc0, !PT ;  /* 0x000000015bff7812 */ /* 0x000fe2000782c0ff */
[----:B------:R-:W-:Y:S01]  /*3c80*/  UIMAD UR6, UR8, 0xe, URZ ;  /* 0x0000000e080678a4 */ /* 0x000fe2000f8e02ff */
[----:B------:R-:W-:Y:S01]  /*3c90*/  IADD3 R91, P3, PT, R5, UR5, RZ ;  /* 0x00000005055b7c10 */ /* 0x000fe2000ff7e0ff */
[----:B0-----:R-:W-:-:S02]  /*3ca0*/  @P6 IMAD.MOV.U32 R92, RZ, RZ, R183 ;  /* 0x000000ffff5c6224 */ /* 0x001fc400078e00b7 */
[----:B------:R-:W-:Y:S01]  /*3cb0*/  @P6 IMAD.MOV.U32 R93, RZ, RZ, R181 ;  /* 0x000000ffff5d6224 */ /* 0x000fe200078e00b5 */
[----:B------:R-:W-:-:S04]  /*3cc0*/  USHF.R.S32.HI UR17, URZ, 0x1f, UR6 ;  /* 0x0000001fff117899 */ /* 0x000fc80008011406 */
[----:B------:R0:W2:Y:S01]  /*3cd0*/  @P6 LDG.E.U8 R12, desc[UR24][R92.64] ;  /* 0x000000185c0c6981 */ /* 0x0000a2000c1e1100 */
[----:B------:R-:W-:Y:S01]  /*3ce0*/  UIMAD UR14, UR8, 0x16, URZ ;  /* 0x00000016080e78a4 */ /* 0x000fe2000f8e02ff */
[----:B------:R-:W-:Y:S01]  /*3cf0*/  PRMT R14, RZ, 0x7610, R14 ;  /* 0x00007610ff0e7816 */ /* 0x000fe2000000000e */
[----:B------:R-:W-:Y:S01]  /*3d00*/  @!P4 IMAD.MOV.U32 R100, RZ, RZ, R91 ;  /* 0x000000ffff64c224 */ /* 0x000fe200078e005b */
[----:B------:R-:W-:Y:S02]  /*3d10*/  SHF.R.U32.HI R98, RZ, 0x1, R192 ;  /* 0x00000001ff627819 */ /* 0x000fe400000116c0 */
[C---:B0-----:R-:W-:Y:S02]  /*3d20*/  IADD3.X R93, PT, PT, R6.reuse, UR16, RZ, P3, !PT ;  /* 0x00000010065d7c10 */ /* 0x041fe40009ffe4ff */
[----:B------:R-:W-:Y:S02]  /*3d30*/  IADD3 R94, P3, PT, R5, UR6, RZ ;  /* 0x00000006055e7c10 */ /* 0x000fe4000ff7e0ff */
[----:B------:R-:W-:Y:S01]  /*3d40*/  IADD3 R92, P6, PT, R7, UR5, RZ ;  /* 0x00000005075c7c10 */ /* 0x000fe2000ffde0ff */
[----:B------:R-:W-:Y:S01]  /*3d50*/  @!P4 IMAD.MOV.U32 R101, RZ, RZ, R93 ;  /* 0x000000ffff65c224 */ /* 0x000fe200078e005d */
[----:B------:R-:W-:Y:S01]  /*3d60*/  USHF.R.S32.HI UR20, URZ, 0x1f, UR14 ;  /* 0x0000001fff147899 */ /* 0x000fe2000801140e */
[----:B------:R-:W-:Y:S01]  /*3d70*/  IADD3.X R97, PT, PT, R6, UR17, RZ, P3, !PT ;  /* 0x0000001106617c10 */ /* 0x000fe20009ffe4ff */
[----:B------:R-:W-:Y:S01]  /*3d80*/  UIMAD UR15, UR8, 0x1e, URZ ;  /* 0x0000001e080f78a4 */ /* 0x000fe2000f8e02ff */
[----:B------:R-:W-:Y:S01]  /*3d90*/  IADD3.X R95, PT, PT, R8, UR16, RZ, P6, !PT ;  /* 0x00000010085f7c10 */ /* 0x000fe2000b7fe4ff */
[----:B------:R0:W2:Y:S01]  /*3da0*/  @!P4 LDG.E.U8 R14, desc[UR24][R100.64] ;  /* 0x00000018640ec981 */ /* 0x0000a2000c1e1100 */
[----:B------:R-:W-:-:S02]  /*3db0*/  IADD3 R96, P6, PT, R5, UR14, RZ ;  /* 0x0000000e05607c10 */ /* 0x000fc4000ffde0ff */
[----:B------:R-:W-:Y:S02]  /*3dc0*/  LOP3.LUT P3, RZ, R98, 0x1, RZ, 0xc0, !PT ;  /* 0x0000000162ff7812 */ /* 0x000fe4000786c0ff */
[----:B------:R-:W-:Y:S01]  /*3dd0*/  PRMT R11, RZ, 0x7610, R11 ;  /* 0x00007610ff0b7816 */ /* 0x000fe2000000000b */
[----:B------:R-:W-:Y:S01]  /*3de0*/  USHF.R.S32.HI UR16, URZ, 0x1f, UR15 ;  /* 0x0000001fff107899 */ /* 0x000fe2000801140f */
[----:B------:R-:W-:Y:S01]  /*3df0*/  IADD3.X R98, PT, PT, R6, UR20, RZ, P6, !PT ;  /* 0x0000001406627c10 */ /* 0x000fe2000b7fe4ff */
[----:B0-----:R-:W-:Y:S02]  /*3e00*/  @!P2 IMAD.MOV.U32 R100, RZ, RZ, R94 ;  /* 0x000000ffff64a224 */ /* 0x001fe400078e005e */
[----:B------:R-:W-:Y:S01]  /*3e10*/  @!P2 IMAD.MOV.U32 R101, RZ, RZ, R97 ;  /* 0x000000ffff65a224 */ /* 0x000fe200078e0061 */
[----:B------:R-:W-:Y:S02]  /*3e20*/  IADD3 R187, P6, PT, R5, UR15, RZ ;  /* 0x0000000f05bb7c10 */ /* 0x000fe4000ffde0ff */
[----:B------:R-:W-:-:S02]  /*3e30*/  PRMT R3, RZ, 0x7610, R3 ;  /* 0x00007610ff037816 */ /* 0x000fc40000000003 */
[----:B------:R0:W2:Y:S01]  /*3e40*/  @!P2 LDG.E.U8 R11, desc[UR24][R100.64] ;  /* 0x00000018640ba981 */ /* 0x0000a2000c1e1100 */
[----:B------:R-:W-:Y:S02]  /*3e50*/  IADD3.X R185, PT, PT, R6, UR16, RZ, P6, !PT ;  /* 0x0000001006b97c10 */ /* 0x000fe4000b7fe4ff */
[----:B------:R-:W-:Y:S01]  /*3e60*/  PRMT R213, RZ, 0x7610, R213 ;  /* 0x00007610ffd57816 */ /* 0x000fe200000000d5 */
[----:B0-----:R-:W-:Y:S02]  /*3e70*/  @P1 IMAD.MOV.U32 R100, RZ, RZ, R96 ;  /* 0x000000ffff641224 */ /* 0x001fe400078e0060 */
[----:B------:R-:W-:-:S05]  /*3e80*/  @P1 IMAD.MOV.U32 R101, RZ, RZ, R98 ;  /* 0x000000ffff651224 */ /* 0x000fca00078e0062 */
[----:B------:R0:W2:Y:S01]  /*3e90*/  @P1 LDG.E.U8 R3, desc[UR24][R100.64] ;  /* 0x0000001864031981 */ /* 0x0000a2000c1e1100 */
[----:B------:R-:W-:Y:S01]  /*3ea0*/  PRMT R9, RZ, 0x7610, R9 ;  /* 0x00007610ff097816 */ /* 0x000fe20000000009 */
[----:B0-----:R-:W-:Y:S02]  /*3eb0*/  @P3 IMAD.MOV.U32 R100, RZ, RZ, R187 ;  /* 0x000000ffff643224 */ /* 0x001fe400078e00bb */
[----:B------:R-:W-:Y:S01]  /*3ec0*/  @P3 IMAD.MOV.U32 R101, RZ, RZ, R185 ;  /* 0x000000ffff653224 */ /* 0x000fe200078e00b9 */
[----:B------:R-:W-:-:S04]  /*3ed0*/  ISETP.GT.U32.AND P6, PT, R108, R128, PT ;  /* 0x000000806c00720c */ /* 0x000fc80003fc4070 */
[----:B------:R0:W2:Y:S02]  /*3ee0*/  @P3 LDG.E.U8 R213, desc[UR24][R100.64] ;  /* 0x0000001864d53981 */ /* 0x0000a4000c1e1100 */
[----:B0-----:R-:W-:Y:S02]  /*3ef0*/  @!P4 IMAD.MOV.U32 R100, RZ, RZ, R92 ;  /* 0x000000ffff64c224 */ /* 0x001fe400078e005c */
[----:B------:R-:W-:-:S05]  /*3f00*/  @!P4 IMAD.MOV.U32 R101, RZ, RZ, R95 ;  /* 0x000000ffff65c224 */ /* 0x000fca00078e005f */
[----:B------:R0:W2:Y:S01]  /*3f10*/  @!P4 LDG.E.U8 R9, desc[UR24][R100.64] ;  /* 0x000000186409c981 */ /* 0x0000a2000c1e1100 */
[----:B------:R-:W-:Y:S02]  /*3f20*/  IADD3 R99, P4, PT, R7, UR6, RZ ;  /* 0x0000000607637c10 */ /* 0x000fe4000ff9e0ff */
[----:B------:R-:W-:Y:S01]  /*3f30*/  PRMT R4, RZ, 0x7610, R4 ;  /* 0x00007610ff047816 */ /* 0x000fe20000000004 */
[----:B------:R-:W-:Y:S01]  /*3f40*/  @!P6 IMAD.IADD R128, R128, 0x1, -R108 ;  /* 0x000000018080e824 */ /* 0x000fe200078e0a6c */
[----:B0-----:R-:W-:Y:S02]  /*3f50*/  IADD3.X R100, PT, PT, R8, UR17, RZ, P4, !PT ;  /* 0x0000001108647c10 */ /* 0x001fe4000a7fe4ff */
[C---:B------:R-:W-:Y:S01]  /*3f60*/  ISETP.GT.U32.AND P4, PT, R108.reuse, R126, PT ;  /* 0x0000007e6c00720c */ /* 0x040fe20003f84070 */
[----:B------:R-:W-:Y:S02]  /*3f70*/  @!P2 IMAD.MOV.U32 R102, RZ, RZ, R99 ;  /* 0x000000ffff66a224 */ /* 0x000fe400078e0063 */
[----:B------:R-:W-:Y:S01]  /*3f80*/  @!P2 IMAD.MOV.U32 R103, RZ, RZ, R100 ;  /* 0x000000ffff67a224 */ /* 0x000fe200078e0064 */
[----:B------:R-:W-:Y:S01]  /*3f90*/  ISETP.GT.U32.AND P6, PT, R108, R127, PT ;  /* 0x0000007f6c00720c */ /* 0x000fe20003fc4070 */
[----:B------:R-:W-:Y:S01]  /*3fa0*/  VIADD R104, R197, 0xfffffff8 ;  /* 0xfffffff8c5687836 */ /* 0x000fe20000000000 */
[----:B------:R-:W-:-:S02]  /*3fb0*/  UIMAD UR5, UR8, 0x7, URZ ;  /* 0x00000007080578a4 */ /* 0x000fc4000f8e02ff */
[----:B------:R0:W2:Y:S02]  /*3fc0*/  @!P2 LDG.E.U8 R4, desc[UR24][R102.64] ;  /* 0x000000186604a981 */ /* 0x0000a4000c1e1100 */
[----:B------:R-:W-:Y:S01]  /*3fd0*/  ISETP.GE.U32.AND P2, PT, R104, 0x7fffffd9, PT ;  /* 0x7fffffd96800780c */ /* 0x000fe20003f46070 */
[----:B------:R-:W-:Y:S02]  /*3fe0*/  USHF.R.S32.HI UR6, URZ, 0x1f, UR5 ;  /* 0x0000001fff067899 */ /* 0x000fe40008011405 */
[----:B------:R-:W-:Y:S01]  /*3ff0*/  @!P4 IMAD.IADD R126, R126, 0x1, -R108 ;  /* 0x000000017e7ec824 */ /* 0x000fe200078e0a6c */
[----:B0-----:R-:W-:-:S03]  /*4000*/  IADD3 R102, P4, PT, R5, UR5, RZ ;  /* 0x0000000505667c10 */ /* 0x001fc6000ff9e0ff */
[----:B------:R-:W-:Y:S01]  /*4010*/  @!P6 IMAD.IADD R127, R127, 0x1, -R108 ;  /* 0x000000017f7fe824 */ /* 0x000fe200078e0a6c */
[----:B------:R-:W-:Y:S02]  /*4020*/  IADD3 R101, P6, PT, R7, UR14, RZ ;  /* 0x0000000e07657c10 */ /* 0x000fe4000ffde0ff */
[----:B------:R-:W-:-:S03]  /*4030*/  IADD3.X R104, PT, PT, R6, UR6, RZ, P4, !PT ;  /* 0x0000000606687c10 */ /* 0x000fc6000a7fe4ff */
[----:B------:R-:W-:Y:S01]  /*4040*/  @!P2 IMAD.MOV.U32 R198, RZ, RZ, R102 ;  /* 0x000000ffffc6a224 */ /* 0x000fe200078e0066 */
[----:B------:R-:W-:Y:S02]  /*4050*/  PRMT R214, RZ, 0x7610, R214 ;  /* 0x00007610ffd67816 */ /* 0x000fe400000000d6 */
[----:B------:R-:W-:Y:S01]  /*4060*/  IADD3.X R103, PT, PT, R8, UR20, RZ, P6, !PT ;  /* 0x0000001408677c10 */ /* 0x000fe2000b7fe4ff */
[----:B------:R-:W-:Y:S01]  /*4070*/  @!P2 IMAD.MOV.U32 R199, RZ, RZ, R104 ;  /* 0x000000ffffc7a224 */ /* 0x000fe200078e0068 */
[----:B------:R-:W-:-:S04]  /*4080*/  PRMT R2, RZ, 0x7610, R2 ;  /* 0x00007610ff027816 */ /* 0x000fc80000000002 */
[----:B------:R0:W3:Y:S02]  /*4090*/  @!P2 LDG.E.U8 R214, desc[UR24][R198.64] ;  /* 0x00000018c6d6a981 */ /* 0x0000e4000c1e1100 */
[----:B0-----:R-:W-:Y:S02]  /*40a0*/  @P1 IMAD.MOV.U32 R198, RZ, RZ, R101 ;  /* 0x000000ffffc61224 */ /* 0x001fe400078e0065 */
[----:B------:R-:W-:-:S05]  /*40b0*/  @P1 IMAD.MOV.U32 R199, RZ, RZ, R103 ;  /* 0x000000ffffc71224 */ /* 0x000fca00078e0067 */
[----:B------:R0:W3:Y:S01]  /*40c0*/  @P1 LDG.E.U8 R2, desc[UR24][R198.64] ;  /* 0x00000018c6021981 */ /* 0x0000e2000c1e1100 */
[----:B------:R-:W-:-:S04]  /*40d0*/  IADD3 R191, P1, PT, R7, UR15, RZ ;  /* 0x0000000f07bf7c10 */ /* 0x000fc8000ff3e0ff */
[----:B------:R-:W-:Y:S02]  /*40e0*/  IADD3.X R189, PT, PT, R8, UR16, RZ, P1, !PT ;  /* 0x0000001008bd7c10 */ /* 0x000fe40008ffe4ff */
[----:B------:R-:W-:Y:S01]  /*40f0*/  PRMT R212, RZ, 0x7610, R212 ;  /* 0x00007610ffd47816 */ /* 0x000fe200000000d4 */
[----:B0-----:R-:W-:Y:S02]  /*4100*/  @P3 IMAD.MOV.U32 R198, RZ, RZ, R191 ;  /* 0x000000ffffc63224 */ /* 0x001fe400078e00bf */
[----:B------:R-:W-:-:S05]  /*4110*/  @P3 IMAD.MOV.U32 R199, RZ, RZ, R189 ;  /* 0x000000ffffc73224 */ /* 0x000fca00078e00bd */
[----:B------:R0:W3:Y:S01]  /*4120*/  @P3 LDG.E.U8 R212, desc[UR24][R198.64] ;  /* 0x00000018c6d43981 */ /* 0x0000e2000c1e1100 */
[C---:B------:R-:W-:Y:S02]  /*4130*/  ISETP.GT.U32.AND P4, PT, R108.reuse, R121, PT ;  /* 0x000000796c00720c */ /* 0x040fe40003f84070 */
[C---:B------:R-:W-:Y:S02]  /*4140*/  ISETP.GT.U32.AND P6, PT, R108.reuse, R125, PT ;  /* 0x0000007d6c00720c */ /* 0x040fe40003fc4070 */
[----:B------:R-:W-:-:S09]  /*4150*/  ISETP.GT.U32.AND P1, PT, R108, R155, PT ;  /* 0x0000009b6c00720c */ /* 0x000fd20003f24070 */
[--C-:B------:R-:W-:Y:S01]  /*4160*/  @!P4 IMAD.IADD R121, R121, 0x1, -R108.reuse ;  /* 0x000000017979c824 */ /* 0x100fe200078e0a6c */
[C---:B------:R-:W-:Y:S01]  /*4170*/  ISETP.GT.U32.AND P4, PT, R108.reuse, R119, PT ;  /* 0x000000776c00720c */ /* 0x040fe20003f84070 */
[--C-:B------:R-:W-:Y:S01]  /*4180*/  @!P6 IMAD.IADD R125, R125, 0x1, -R108.reuse ;  /* 0x000000017d7de824 */ /* 0x100fe200078e0a6c */
[C---:B------:R-:W-:Y:S01]  /*4190*/  ISETP.GT.U32.AND P6, PT, R108.reuse, R120, PT ;  /* 0x000000786c00720c */ /* 0x040fe20003fc4070 */
[----:B------:R-:W-:Y:S01]  /*41a0*/  @!P1 IMAD.IADD R155, R155, 0x1, -R108 ;  /* 0x000000019b9b9824 */ /* 0x000fe200078e0a6c */
[----:B------:R-:W-:Y:S02]  /*41b0*/  IADD3 R105, P1, PT, R7, UR5, RZ ;  /* 0x0000000507697c10 */ /* 0x000fe4000ff3e0ff */
[----:B------:R-:W-:-:S07]  /*41c0*/  ISETP.GT.U32.AND P3, PT, R108, R153, PT ;  /* 0x000000996c00720c */ /* 0x000fce0003f64070 */
[--C-:B------:R-:W-:Y:S01]  /*41d0*/  @!P4 IMAD.IADD R119, R119, 0x1, -R108.reuse ;  /* 0x000000017777c824 */ /* 0x100fe200078e0a6c */
[----:B------:R-:W-:Y:S01]  /*41e0*/  ISETP.GT.U32.AND P4, PT, R108, R152, PT ;  /* 0x000000986c00720c */ /* 0x000fe20003f84070 */
[--C-:B------:R-:W-:Y:S01]  /*41f0*/  @!P6 IMAD.IADD R120, R120, 0x1, -R108.reuse ;  /* 0x000000017878e824 */ /* 0x100fe200078e0a6c */
[----:B------:R-:W-:Y:S02]  /*4200*/  IADD3.X R106, PT, PT, R8, UR6, RZ, P1, !PT ;  /* 0x00000006086a7c10 */ /* 0x000fe40008ffe4ff */
[----:B------:R-:W-:Y:S02]  /*4210*/  ISETP.GT.U32.AND P6, PT, R108, R154, PT ;  /* 0x0000009a6c00720c */ /* 0x000fe40003fc4070 */
[----:B------:R-:W-:Y:S01]  /*4220*/  ISETP.GE.AND P1, PT, R107, RZ, PT ;  /* 0x000000ff6b00720c */ /* 0x000fe20003f26270 */
[----:B------:R-:W-:Y:S01]  /*4230*/  VIADD R107, R197, 0xfffffff0 ;  /* 0xfffffff0c56b7836 */ /* 0x000fe20000000000 */
[----:B------:R-:W-:Y:S01]  /*4240*/  UIMAD UR5, UR8, 0xf, URZ ;  /* 0x0000000f080578a4 */ /* 0x000fe2000f8e02ff */
[----:B------:R-:W-:-:S04]  /*4250*/  @!P3 IMAD.IADD R153, R153, 0x1, -R108 ;  /* 0x000000019999b824 */ /* 0x000fc800078e0a6c */
[----:B------:R-:W-:Y:S01]  /*4260*/  @!P4 IMAD.IADD R152, R152, 0x1, -R108 ;  /* 0x000000019898c824 */ /* 0x000fe200078e0a6c */
[----:B------:R-:W-:Y:S01]  /*4270*/  ISETP.GE.U32.AND P4, PT, R107, 0x7fffffd1, PT ;  /* 0x7fffffd16b00780c */ /* 0x000fe20003f86070 */
[----:B------:R-:W-:Y:S02]  /*4280*/  USHF.R.S32.HI UR6, URZ, 0x1f, UR5 ;  /* 0x0000001fff067899 */ /* 0x000fe40008011405 */
[----:B------:R-:W-:Y:S01]  /*4290*/  IADD3 R107, P3, PT, R5, UR5, RZ ;  /* 0x00000005056b7c10 */ /* 0x000fe2000ff7e0ff */
[----:B0-----:R-:W-:Y:S01]  /*42a0*/  @!P2 IMAD.MOV.U32 R198, RZ, RZ, R105 ;  /* 0x000000ffffc6a224 */ /* 0x001fe200078e0069 */
[----:B------:R-:W-:Y:S01]  /*42b0*/  PRMT R0, RZ, 0x7610, R0 ;  /* 0x00007610ff007816 */ /* 0x000fe20000000000 */
[----:B------:R-:W-:Y:S02]  /*42c0*/  @!P2 IMAD.MOV.U32 R199, RZ, RZ, R106 ;  /* 0x000000ffffc7a224 */ /* 0x000fe400078e006a */
[----:B------:R-:W-:Y:S01]  /*42d0*/  @!P6 IMAD.IADD R154, R154, 0x1, -R108 ;  /* 0x000000019a9ae824 */ /* 0x000fe200078e0a6c */
[----:B------:R-:W-:-:S02]  /*42e0*/  IADD3.X R108, PT, PT, R6, UR6, RZ, P3, !PT ;  /* 0x00000006066c7c10 */ /* 0x000fc40009ffe4ff */
[----:B------:R0:W4:Y:S01]  /*42f0*/  @!P2 LDG.E.U8 R0, desc[UR24][R198.64] ;  /* 0x00000018c600a981 */ /* 0x000122000c1e1100 */
[----:B------:R-:W-:Y:S01]  /*4300*/  ISETP.GE.AND P6, PT, R196, RZ, PT ;  /* 0x000000ffc400720c */ /* 0x000fe20003fc6270 */
[----:B------:R-:W-:Y:S01]  /*4310*/  @!P4 IMAD.MOV.U32 R196, RZ, RZ, R107 ;  /* 0x000000ffffc4c224 */ /* 0x000fe200078e006b */
[----:B------:R-:W-:Y:S01]  /*4320*/  ISETP.GE.AND P2, PT, R195, RZ, PT ;  /* 0x000000ffc300720c */ /* 0x000fe20003f46270 */
[----:B------:R-:W-:Y:S01]  /*4330*/  @!P4 IMAD.MOV.U32 R197, RZ, RZ, R108 ;  /* 0x000000ffffc5c224 */ /* 0x000fe200078e006c */
[----:B0-----:R-:W-:Y:S01]  /*4340*/  PRMT R198, RZ, 0x7610, R198 ;  /* 0x00007610ffc67816 */ /* 0x001fe200000000c6 */
[----:B------:R-:W-:-:S05]  /*4350*/  IMAD.MOV.U32 R209, RZ, RZ, R194 ;  /* 0x000000ffffd17224 */ /* 0x000fca00078e00c2 */
[----:B------:R0:W4:Y:S05]  /*4360*/  @!P4 LDG.E.U8 R198, desc[UR24][R196.64] ;  /* 0x00000018c4c6c981 */ /* 0x00012a000c1e1100 */
[----:B------:R-:W-:Y:S02]  /*4370*/  @!P2 IMAD.MOV R209, RZ, RZ, -R209 ;  /* 0x000000ffffd1a224 */ /* 0x000fe400078e0ad1 */
[----:B0-----:R-:W-:-:S04]  /*4380*/  IMAD.MOV.U32 R196, RZ, RZ, R193 ;  /* 0x000000ffffc47224 */ /* 0x001fc800078e00c1 */
[----:B------:R-:W-:Y:S01]  /*4390*/  @!P1 IMAD.MOV R196, RZ, RZ, -R196 ;  /* 0x000000ffffc49224 */ /* 0x000fe200078e0ac4 */
[----:B------:R-:W-:Y:S02]  /*43a0*/  ISETP.GE.AND P1, PT, R109, RZ, PT ;  /* 0x000000ff6d00720c */ /* 0x000fe40003f26270 */
[----:B------:R-:W-:Y:S02]  /*43b0*/  IADD3 R109, P3, PT, R7, UR5, RZ ;  /* 0x00000005076d7c10 */ /* 0x000fe4000ff7e0ff */
[----:B------:R-:W-:Y:S02]  /*43c0*/  ISETP.GE.AND P2, PT, R110, RZ, PT ;  /* 0x000000ff6e00720c */ /* 0x000fe40003f46270 */
[----:B------:R-:W-:Y:S02]  /*43d0*/  IADD3.X R110, PT, PT, R8, UR6, RZ, P3, !PT ;  /* 0x00000006086e7c10 */ /* 0x000fe40009ffe4ff */
[----:B------:R-:W-:Y:S01]  /*43e0*/  ISETP.GE.AND P3, PT, R186, RZ, PT ;  /* 0x000000ffba00720c */ /* 0x000fe20003f66270 */
[----:B------:R-:W-:Y:S01]  /*43f0*/  @!P4 IMAD.MOV.U32 R194, RZ, RZ, R109 ;  /* 0x000000ffffc2c224 */ /* 0x000fe200078e006d */
[----:B------:R-:W-:Y:S01]  /*4400*/  PRMT R186, RZ, 0x7610, R186 ;  /* 0x00007610ffba7816 */ /* 0x000fe200000000ba */
[----:B------:R-:W-:Y:S01]  /*4410*/  @!P4 IMAD.MOV.U32 R195, RZ, RZ, R110 ;  /* 0x000000ffffc3c224 */ /* 0x000fe200078e006e */
[----:B------:R-:W-:Y:S01]  /*4420*/  UIMAD UR5, UR8, 0x17, URZ ;  /* 0x00000017080578a4 */ /* 0x000fe2000f8e02ff */
[----:B------:R-:W-:-:S03]  /*4430*/  SHF.R.U32.HI R192, RZ, 0x8, R192 ;  /* 0x00000008ffc07819 */ /* 0x000fc600000116c0 */
[----:B------:R0:W4:Y:S01]  /*4440*/  @!P4 LDG.E.U8 R186, desc[UR24][R194.64] ;  /* 0x00000018c2bac981 */ /* 0x000122000c1e1100 */
[----:B------:R-:W-:Y:S01]  /*4450*/  ISETP.GE.AND P4, PT, R188, RZ, PT ;  /* 0x000000ffbc00720c */ /* 0x000fe20003f86270 */
[----:B------:R-:W-:Y:S01]  /*4460*/  IMAD.MOV.U32 R188, RZ, RZ, R112 ;  /* 0x000000ffffbc7224 */ /* 0x000fe200078e0070 */
[----:B------:R-:W-:Y:S01]  /*4470*/  USHF.R.S32.HI UR6, URZ, 0x1f, UR5 ;  /* 0x0000001fff067899 */ /* 0x000fe20008011405 */
[----:B------:R-:W-:Y:S02]  /*4480*/  IMAD.MOV.U32 R210, RZ, RZ, R184 ;  /* 0x000000ffffd27224 */ /* 0x000fe400078e00b8 */
[----:B0-----:R-:W-:Y:S02]  /*4490*/  IMAD.MOV.U32 R194, RZ, RZ, R111 ;  /* 0x000000ffffc27224 */ /* 0x001fe400078e006f */
[----:B------:R-:W-:Y:S02]  /*44a0*/  @!P1 IMAD.MOV R188, RZ, RZ, -R188 ;  /* 0x000000ffffbc9224 */ /* 0x000fe400078e0abc */
[----:B------:R-:W-:Y:S01]  /*44b0*/  @!P6 IMAD.MOV R194, RZ, RZ, -R194 ;  /* 0x000000ffffc2e224 */ /* 0x000fe200078e0ac2 */
[----:B------:R-:W-:-:S02]  /*44c0*/  IADD3 R111, P6, PT, R5, UR5, RZ ;  /* 0x00000005056f7c10 */ /* 0x000fc4000ffde0ff */
[----:B------:R-:W-:Y:S01]  /*44d0*/  LOP3.LUT P1, RZ, R192, 0x1, RZ, 0xc0, !PT ;  /* 0x00000001c0ff7812 */ /* 0x000fe2000782c0ff */
[----:B------:R-:W-:Y:S01]  /*44e0*/  @!P3 IMAD.MOV R182, RZ, RZ, -R182 ;  /* 0x000000ffffb6b224 */ /* 0x000fe200078e0ab6 */
[----:B------:R-:W-:Y:S01]  /*44f0*/  IADD3.X R112, PT, PT, R6, UR6, RZ, P6, !PT ;  /* 0x0000000606707c10 */ /* 0x000fe2000b7fe4ff */
[----:B------:R-:W-:Y:S01]  /*4500*/  @!P2 IMAD.MOV R210, RZ, RZ, -R210 ;  /* 0x000000ffffd2a224 */ /* 0x000fe200078e0ad2 */
[----:B------:R-:W-:Y:S02]  /*4510*/  ISETP.GE.AND P3, PT, R113, RZ, PT ;  /* 0x000000ff7100720c */ /* 0x000fe40003f66270 */
[----:B------:R-:W-:Y:S02]  /*4520*/  IADD3 R113, P6, PT, R7, UR5, RZ ;  /* 0x0000000507717c10 */ /* 0x000fe4000ffde0ff */
[----:B------:R-:W-:Y:S01]  /*4530*/  ISETP.GE.AND P2, PT, R190, RZ, PT ;  /* 0x000000ffbe00720c */ /* 0x000fe20003f46270 */
[----:B------:R-:W-:Y:S01]  /*4540*/  IMAD.MOV.U32 R190, RZ, RZ, R117 ;  /* 0x000000ffffbe7224 */ /* 0x000fe200078e0075 */
[----:B------:R-:W-:-:S03]  /*4550*/  IADD3.X R114, PT, PT, R8, UR6, RZ, P6, !PT ;  /* 0x0000000608727c10 */ /* 0x000fc6000b7fe4ff */
[----:B------:R-:W-:Y:S01]  /*4560*/  @!P4 IMAD.MOV R190, RZ, RZ, -R190 ;  /* 0x000000ffffbec224 */ /* 0x000fe200078e0abe */
[----:B------:R-:W-:Y:S01]  /*4570*/  ISETP.GE.AND P4, PT, R180, RZ, PT ;  /* 0x000000ffb400720c */ /* 0x000fe20003f86270 */
[----:B------:R-:W-:Y:S01]  /*4580*/  @P1 IMAD.MOV.U32 R192, RZ, RZ, R111 ;  /* 0x000000ffffc01224 */ /* 0x000fe200078e006f */
[----:B------:R-:W-:Y:S01]  /*4590*/  PRMT R184, RZ, 0x7610, R184 ;  /* 0x00007610ffb87816 */ /* 0x000fe200000000b8 */
[----:B------:R-:W-:Y:S01]  /*45a0*/  @P1 IMAD.MOV.U32 R193, RZ, RZ, R112 ;  /* 0x000000ffffc11224 */ /* 0x000fe200078e0070 */
[----:B------:R-:W-:Y:S01]  /*45b0*/  ISETP.GE.AND P6, PT, R116, RZ, PT ;  /* 0x000000ff7400720c */ /* 0x000fe20003fc6270 */
[----:B------:R-:W-:Y:S01]  /*45c0*/  @P1 IMAD.MOV.U32 R116, RZ, RZ, R113 ;  /* 0x000000ffff741224 */ /* 0x000fe200078e0071 */
[----:B------:R-:W-:Y:S01]  /*45d0*/  PRMT R180, RZ, 0x7610, R180 ;  /* 0x00007610ffb47816 */ /* 0x000fe200000000b4 */
[----:B------:R-:W-:Y:S01]  /*45e0*/  @P1 IMAD.MOV.U32 R117, RZ, RZ, R114 ;  /* 0x000000ffff751224 */ /* 0x000fe200078e0072 */
[----:B------:R0:W4:Y:S01]  /*45f0*/  @P1 LDG.E.U8 R184, desc[UR24][R192.64] ;  /* 0x00000018c0b81981 */ /* 0x000122000c1e1100 */
[----:B------:R-:W-:-:S03]  /*4600*/  UIMAD UR5, UR8, 0x1f, URZ ;  /* 0x0000001f080578a4 */ /* 0x000fc6000f8e02ff */
[----:B------:R1:W4:Y:S01]  /*4610*/  @P1 LDG.E.U8 R180, desc[UR24][R116.64] ;  /* 0x0000001874b41981 */ /* 0x000322000c1e1100 */
[----:B------:R-:W-:Y:S01]  /*4620*/  ISETP.GE.AND P1, PT, R174, RZ, PT ;  /* 0x000000ffae00720c */ /* 0x000fe20003f26270 */
[----:B------:R-:W-:Y:S01]  /*4630*/  USHF.R.S32.HI UR6, URZ, 0x1f, UR5 ;  /* 0x0000001fff067899 */ /* 0x000fe20008011405 */
[----:B------:R-:W-:Y:S01]  /*4640*/  @!P4 IMAD.MOV R172, RZ, RZ, -R172 ;  /* 0x000000ffffacc224 */ /* 0x000fe200078e0aac */
[----:B------:R-:W-:-:S04]  /*4650*/  IADD3 R195, P4, PT, R5, UR5, RZ ;  /* 0x0000000505c37c10 */ /* 0x000fc8000ff9e0ff */
[----:B0-----:R-:W-:Y:S01]  /*4660*/  IADD3.X R193, PT, PT, R6, UR6, RZ, P4, !PT ;  /* 0x0000000606c17c10 */ /* 0x001fe2000a7fe4ff */
[--C-:B------:R-:W-:Y:S01]  /*4670*/  IMAD.MOV.U32 R192, RZ, RZ, R170.reuse ;  /* 0x000000ffffc07224 */ /* 0x100fe200078e00aa */
[----:B------:R-:W-:-:S04]  /*4680*/  PRMT R170, RZ, 0x7610, R170 ;  /* 0x00007610ffaa7816 */ /* 0x000fc800000000aa */
[----:B------:R-:W-:Y:S01]  /*4690*/  @!P1 IMAD.MOV R167, RZ, RZ, -R167 ;  /* 0x000000ffffa79224 */ /* 0x000fe200078e0aa7 */
[----:B------:R-:W-:Y:S01]  /*46a0*/  IADD3 R199, P1, PT, R7, UR5, RZ ;  /* 0x0000000507c77c10 */ /* 0x000fe2000ff3e0ff */
[----:B-1----:R-:W-:Y:S02]  /*46b0*/  @!P0 IMAD.MOV.U32 R116, RZ, RZ, R195 ;  /* 0x000000ffff748224 */ /* 0x002fe400078e00c3 */
[----:B------:R-:W-:Y:S01]  /*46c0*/  @!P0 IMAD.MOV.U32 R117, RZ, RZ, R193 ;  /* 0x000000ffff758224 */ /* 0x000fe200078e00c1 */
[----:B------:R-:W-:Y:S02]  /*46d0*/  IADD3.X R197, PT, PT, R8, UR6, RZ, P1, !PT ;  /* 0x0000000608c57c10 */ /* 0x000fe40008ffe4ff */
[----:B------:R-:W-:Y:S02]  /*46e0*/  ISETP.GE.AND P1, PT, R165, RZ, PT ;  /* 0x000000ffa500720c */ /* 0x000fe40003f26270 */
[----:B------:R0:W4:Y:S01]  /*46f0*/  @!P0 LDG.E.U8 R170, desc[UR24][R116.64] ;  /* 0x0000001874aa8981 */ /* 0x000122000c1e1100 */
[----:B------:R-:W-:Y:S01]  /*4700*/  PRMT R165, RZ, 0x7610, R165 ;  /* 0x00007610ffa57816 */ /* 0x000fe200000000a5 */
[----:B------:R-:W-:Y:S01]  /*4710*/  @!P2 IMAD.MOV R192, RZ, RZ, -R192 ;  /* 0x000000ffffc0a224 */ /* 0x000fe200078e0ac0 */
[----:B------:R-:W-:Y:S01]  /*4720*/  ISETP.GE.AND P2, PT, R176, RZ, PT ;  /* 0x000000ffb000720c */ /* 0x000fe20003f46270 */
[----:B------:R-:W-:Y:S01]  /*4730*/  @!P3 IMAD.MOV R171, RZ, RZ, -R171 ;  /* 0x000000ffffabb224 */ /* 0x000fe200078e0aab */
[----:B------:R-:W-:-:S02]  /*4740*/  ISETP.GE.AND P3, PT, R178, RZ, PT ;  /* 0x000000ffb200720c */ /* 0x000fc40003f66270 */
[----:B------:R-:W-:Y:S01]  /*4750*/  ISETP.GE.AND P4, PT, R166, RZ, PT ;  /* 0x000000ffa600720c */ /* 0x000fe20003f86270 */
[----:B0-----:R-:W-:Y:S02]  /*4760*/  @!P0 IMAD.MOV.U32 R116, RZ, RZ, R199 ;  /* 0x000000ffff748224 */ /* 0x001fe400078e00c7 */
[----:B------:R-:W-:-:S05]  /*4770*/  @!P0 IMAD.MOV.U32 R117, RZ, RZ, R197 ;  /* 0x000000ffff758224 */ /* 0x000fca00078e00c5 */
[----:B------:R0:W4:Y:S01]  /*4780*/  @!P0 LDG.E.U8 R165, desc[UR24][R116.64] ;  /* 0x0000001874a58981 */ /* 0x000122000c1e1100 */
[----:B------:R-:W-:Y:S01]  /*4790*/  ISETP.GE.AND P0, PT, R142, RZ, PT ;  /* 0x000000ff8e00720c */ /* 0x000fe20003f06270 */
[----:B------:R-:W-:Y:S01]  /*47a0*/  @!P2 IMAD.MOV R145, RZ, RZ, -R145 ;  /* 0x000000ffff91a224 */ /* 0x000fe200078e0a91 */
[----:B------:R-:W-:Y:S01]  /*47b0*/  ISETP.GE.AND P2, PT, R141, RZ, PT ;  /* 0x000000ff8d00720c */ /* 0x000fe20003f46270 */
[----:B------:R-:W-:Y:S01]  /*47c0*/  @!P3 IMAD.MOV R144, RZ, RZ, -R144 ;  /* 0x000000ffff90b224 */ /* 0x000fe200078e0a90 */
[----:B------:R-:W-:Y:S01]  /*47d0*/  ISETP.GE.AND P3, PT, R140, RZ, PT ;  /* 0x000000ff8c00720c */ /* 0x000fe20003f66270 */
[----:B------:R-:W-:Y:S01]  /*47e0*/  @!P4 IMAD.MOV R143, RZ, RZ, -R143 ;  /* 0x000000ffff8fc224 */ /* 0x000fe200078e0a8f */
[----:B------:R-:W-:Y:S01]  /*47f0*/  ISETP.GE.AND P4, PT, R134, RZ, PT ;  /* 0x000000ff8600720c */ /* 0x000fe20003f86270 */
[----:B------:R-:W-:Y:S01]  /*4800*/  @!P1 IMAD.MOV R138, RZ, RZ, -R138 ;  /* 0x000000ffff8a9224 */ /* 0x000fe200078e0a8a */
[----:B------:R-:W-:-:S05]  /*4810*/  ISETP.GE.AND P1, PT, R133, RZ, PT ;  /* 0x000000ff8500720c */ /* 0x000fca0003f26270 */
[----:B------:R-:W-:Y:S01]  /*4820*/  @!P0 IMAD.MOV R137, RZ, RZ, -R137 ;  /* 0x000000ffff898224 */ /* 0x000fe200078e0a89 */
[----:B------:R-:W-:Y:S01]  /*4830*/  ISETP.GE.AND P0, PT, R132, RZ, PT ;  /* 0x000000ff8400720c */ /* 0x000fe20003f06270 */
[----:B------:R-:W-:-:S04]  /*4840*/  @!UP1 UIADD3 UR4, UPT, UPT, -UR4, 0x100000, URZ ;  /* 0x0010000004049890 */ /* 0x000fc8000fffe1ff */
[----:B------:R-:W-:Y:S02]  /*4850*/  @!UP1 USHF.L.U32 UR5, UR4, 0xb, URZ ;  /* 0x0000000b04059899 */ /* 0x000fe400080006ff */
[----:B------:R-:W-:Y:S01]  /*4860*/  @!UP1 USHF.L.U32 UR4, UR4, 0x1, URZ ;  /* 0x0000000104049899 */ /* 0x000fe200080006ff */
[----:B------:R-:W-:Y:S01]  /*4870*/  @!P2 IMAD.MOV R136, RZ, RZ, -R136 ;  /* 0x000000ffff88a224 */ /* 0x000fe200078e0a88 */
[----:B------:R-:W-:Y:S01]  /*4880*/  ISETP.GE.AND P2, PT, R131, RZ, PT ;  /* 0x000000ff8300720c */ /* 0x000fe20003f46270 */
[----:B------:R-:W-:Y:S01]  /*4890*/  @!P3 IMAD.MOV R135, RZ, RZ, -R135 ;  /* 0x000000ffff87b224 */ /* 0x000fe200078e0a87 */
[----:B------:R-:W-:Y:S01]  /*48a0*/  ISETP.GE.AND P3, PT, R130, RZ, PT ;  /* 0x000000ff8200720c */ /* 0x000fe20003f66270 */
[----:B------:R-:W-:Y:S01]  /*48b0*/  @!P4 IMAD.MOV R129, RZ, RZ, -R129 ;  /* 0x000000ffff81c224 */ /* 0x000fe200078e0a81 */
[----:B------:R-:W-:Y:S01]  /*48c0*/  ISETP.GE.AND P4, PT, R124, RZ, PT ;  /* 0x000000ff7c00720c */ /* 0x000fe20003f86270 */
[----:B------:R-:W-:Y:S01]  /*48d0*/  @!P1 IMAD.MOV R128, RZ, RZ, -R128 ;  /* 0x000000ffff809224 */ /* 0x000fe200078e0a80 */
[----:B------:R-:W-:Y:S01]  /*48e0*/  ISETP.GE.AND P1, PT, R123, RZ, PT ;  /* 0x000000ff7b00720c */ /* 0x000fe20003f26270 */
[----:B------:R-:W-:Y:S01]  /*48f0*/  VOTEU.ALL UP2, P5 ;  /* 0x0000000000ff7886 */ /* 0x000fe20002840000 */
[----:B------:R-:W-:Y:S01]  /*4900*/  @!P0 IMAD.MOV R127, RZ, RZ, -R127 ;  /* 0x000000ffff7f8224 */ /* 0x000fe200078e0a7f */
[----:B------:R-:W-:-:S03]  /*4910*/  ISETP.GE.AND P0, PT, R122, RZ, PT ;  /* 0x000000ff7a00720c */ /* 0x000fc60003f06270 */
[----:B------:R1:W2:Y:S01]  /*4920*/  @!UP2 SYNCS.EXCH.64 URZ, [UR11+0x6008], UR4 ;  /* 0x006008040bffa5b2 */ /* 0x0002a20008000100 */
        /* <DEDUP_REMOVED lines=9> */
[----:B-1----:R-:W1:Y:S01]  /*49c0*/  LDCU UR4, c[0x0][0x3b0] ;  /* 0x00007600ff0477ac */ /* 0x002e620008000800 */
[----:B------:R-:W-:Y:S01]  /*49d0*/  ISETP.GE.AND P1, PT, R162, RZ, PT ;  /* 0x000000ffa200720c */ /* 0x000fe20003f26270 */
[----:B------:R-:W-:Y:S01]  /*49e0*/  @!P0 IMAD.MOV R119, RZ, RZ, -R119 ;  /* 0x000000ffff778224 */ /* 0x000fe200078e0a77 */
[----:B------:R-:W-:-:S02]  /*49f0*/  ISETP.NE.AND P0, PT, R115, RZ, PT ;  /* 0x000000ff7300720c */ /* 0x000fc40003f05270 */
[----:B0-----:R-:W-:Y:S02]  /*4a00*/  LOP3.LUT R116, R211, 0x1f, RZ, 0xc0, !PT ;  /* 0x0000001fd3747812 */ /* 0x001fe400078ec0ff */
[----:B------:R-:W-:-:S03]  /*4a10*/  LOP3.LUT R115, RZ, R115, RZ, 0x33, !PT ;  /* 0x00000073ff737212 */ /* 0x000fc600078e33ff */
[----:B------:R-:W-:Y:S01]  /*4a20*/  IMAD R117, R116, UR9, RZ ;  /* 0x0000000974757c24 */ /* 0x000fe2000f8e02ff */
[----:B------:R-:W-:Y:S01]  /*4a30*/  SEL R182, R115, R182, !P0 ;  /* 0x000000b673b67207 */ /* 0x000fe20004000000 */
[----:B------:R-:W-:Y:S02]  /*4a40*/  @!P6 IMAD.MOV R139, RZ, RZ, -R139 ;  /* 0x000000ffff8be224 */ /* 0x000fe400078e0a8b */
[----:B------:R-:W-:Y:S02]  /*4a50*/  @!P2 IMAD.MOV R155, RZ, RZ, -R155 ;  /* 0x000000ffff9ba224 */ /* 0x000fe400078e0a9b */
[----:B------:R-:W-:Y:S02]  /*4a60*/  @!P3 IMAD.MOV R154, RZ, RZ, -R154 ;  /* 0x000000ffff9ab224 */ /* 0x000fe400078e0a9a */
[----:B------:R-:W-:Y:S02]  /*4a70*/  @!P4 IMAD.MOV R153, RZ, RZ, -R153 ;  /* 0x000000ffff99c224 */ /* 0x000fe400078e0a99 */
[----:B------:R-:W-:Y:S01]  /*4a80*/  @!P1 IMAD.MOV R152, RZ, RZ, -R152 ;  /* 0x000000ffff989224 */ /* 0x000fe200078e0a98 */
[----:B------:R-:W-:Y:S01]  /*4a90*/  IADD3 R116, P1, PT, R117, UR18, RZ ;  /* 0x0000001275747c10 */ /* 0x000fe2000ff3e0ff */
[----:B-1----:R-:W-:Y:S01]  /*4aa0*/  IMAD R182, R182, UR4, RZ ;  /* 0x00000004b6b67c24 */ /* 0x002fe2000f8e02ff */
[C---:B------:R-:W-:Y:S01]  /*4ab0*/  SEL R122, R115.reuse, R126, !P0 ;  /* 0x0000007e737a7207 */ /* 0x040fe20004000000 */
[----:B--2---:R-:W-:Y:S01]  /*4ac0*/  IMAD.MOV.U32 R164, RZ, RZ, R213 ;  /* 0x000000ffffa47224 */ /* 0x004fe200078e00d5 */
[----:B------:R-:W-:-:S02]  /*4ad0*/  SEL R196, R115, R196, !P0 ;  /* 0x000000c473c47207 */ /* 0x000fc40004000000 */
[C---:B------:R-:W-:Y:S02]  /*4ae0*/  SEL R209, R115.reuse, R209, !P0 ;  /* 0x000000d173d17207 */ /* 0x040fe40004000000 */
[C---:B------:R-:W-:Y:S02]  /*4af0*/  SEL R194, R115.reuse, R194, !P0 ;  /* 0x000000c273c27207 */ /* 0x040fe40004000000 */
[C---:B------:R-:W-:Y:S02]  /*4b00*/  SEL R188, R115.reuse, R188, !P0 ;  /* 0x000000bc73bc7207 */ /* 0x040fe40004000000 */
[C---:B------:R-:W-:Y:S02]  /*4b10*/  SEL R210, R115.reuse, R210, !P0 ;  /* 0x000000d273d27207 */ /* 0x040fe40004000000 */
[C---:B------:R-:W-:Y:S02]  /*4b20*/  SEL R190, R115.reuse, R190, !P0 ;  /* 0x000000be73be7207 */ /* 0x040fe40004000000 */
        /* <DEDUP_REMOVED lines=23> */
[----:B------:R-:W-:Y:S02]  /*4ca0*/  SEL R152, R115, R152, !P0 ;  /* 0x0000009873987207 */ /* 0x000fe40004000000 */
[----:B------:R-:W-:-:S02]  /*4cb0*/  LEA.HI.X.SX32 R115, R117, UR19, 0x1, P1 ;  /* 0x0000001375737c11 */ /* 0x000fc400088f0eff */
[----:B------:R-:W-:Y:S01]  /*4cc0*/  IADD3 R213, P6, PT, R182, R116, RZ ;  /* 0x00000074b6d57210 */ /* 0x000fe20007fde0ff */
[----:B---3--:R-:W-:-:S03]  /*4cd0*/  IMAD.MOV.U32 R169, RZ, RZ, R212 ;  /* 0x000000ffffa97224 */ /* 0x008fc600078e00d4 */
[----:B------:R-:W-:Y:S02]  /*4ce0*/  LEA.HI.X.SX32 R212, R182, R115, 0x1, P6 ;  /* 0x00000073b6d47211 */ /* 0x000fe400030f0eff */
[----:B------:R-:W2:Y:S01]  /*4cf0*/  LDL.LU R182, [R1+0x40] ;  /* 0x0000400001b67983 */ /* 0x000ea20000300800 */
[----:B------:R-:W0:Y:S01]  /*4d00*/  S2R R178, SR_TID.X ;  /* 0x0000000000b27919 */ /* 0x000e220000002100 */
[----:B------:R-:W-:Y:S02]  /*4d10*/  IMAD R196, R196, UR4, RZ ;  /* 0x00000004c4c47c24 */ /* 0x000fe4000f8e02ff */
[----:B------:R-:W-:Y:S02]  /*4d20*/  IMAD R194, R194, UR4, RZ ;  /* 0x00000004c2c27c24 */ /* 0x000fe4000f8e02ff */
[----:B------:R-:W-:Y:S02]  /*4d30*/  IMAD R190, R190, UR4, RZ ;  /* 0x00000004bebe7c24 */ /* 0x000fe4000f8e02ff */
[----:B------:R-:W-:-:S02]  /*4d40*/  IMAD R188, R188, UR4, RZ ;  /* 0x00000004bcbc7c24 */ /* 0x000fc4000f8e02ff */
[----:B------:R-:W-:Y:S01]  /*4d50*/  IMAD R192, R192, UR4, RZ ;  /* 0x00000004c0c07c24 */ /* 0x000fe2000f8e02ff */
[----:B------:R-:W-:Y:S02]  /*4d60*/  IADD3 R215, P4, PT, R190, R116, RZ ;  /* 0x00000074bed77210 */ /* 0x000fe40007f9e0ff */
[----:B0-----:R-:W-:-:S05]  /*4d70*/  LOP3.LUT R178, R178, 0x7f, RZ, 0xc0, !PT ;  /* 0x0000007fb2b27812 */ /* 0x001fca00078ec0ff */
[----:B------:R-:W-:Y:S01]  /*4d80*/  STS.U8 [R178+UR11], R156 ;  /* 0x0000009cb2007988 */ /* 0x000fe2000800000b */
[----:B------:R-:W-:-:S03]  /*4d90*/  LOP3.LUT R176, R178, 0x10, RZ, 0x3c, !PT ;  /* 0x00000010b2b07812 */ /* 0x000fc600078e3cff */
[----:B------:R-:W-:Y:S04]  /*4da0*/  STS.U8 [R178+UR11+0x1000], R150 ;  /* 0x00100096b2007988 */ /* 0x000fe8000800000b */
[----:B----4-:R-:W-:Y:S04]  /*4db0*/  STS.U8 [R178+UR11+0x400], R157 ;  /* 0x0004009db2007988 */ /* 0x010fe8000800000b */
[----:B------:R-:W-:Y:S04]  /*4dc0*/  STS.U8 [R178+UR11+0x1400], R158 ;  /* 0x0014009eb2007988 */ /* 0x000fe8000800000b */
[----:B------:R-:W-:Y:S04]  /*4dd0*/  STS.U8 [R178+UR11+0x800], R146 ;  /* 0x00080092b2007988 */ /* 0x000fe8000800000b */
[----:B------:R-:W-:Y:S04]  /*4de0*/  STS.U8 [R178+UR11+0x1800], R148 ;  /* 0x00180094b2007988 */ /* 0x000fe8000800000b */
[----:B------:R-:W-:Y:S04]  /*4df0*/  STS.U8 [R178+UR11+0xc00], R147 ;  /* 0x000c0093b2007988 */ /* 0x000fe8000800000b */
[----:B------:R-:W-:Y:S04]  /*4e00*/  STS.U8 [R178+UR11+0x1c00], R149 ;  /* 0x001c0095b2007988 */ /* 0x000fe8000800000b */
[----:B------:R0:W-:Y:S04]  /*4e10*/  STS.U8 [R176+UR11+0x80], R203 ;  /* 0x000080cbb0007988 */ /* 0x0001e8000800000b */
[----:B------:R-:W-:Y:S04]  /*4e20*/  STS.U8 [R176+UR11+0x1080], R202 ;  /* 0x001080cab0007988 */ /* 0x000fe8000800000b */
[----:B------:R1:W-:Y:S01]  /*4e30*/  STS.U8 [R176+UR11+0x480], R201 ;  /* 0x000480c9b0007988 */ /* 0x0003e2000800000b */
[----:B0-----:R-:W-:-:S03]  /*4e40*/  IADD3 R203, P0, PT, R196, R116, RZ ;  /* 0x00000074c4cb7210 */ /* 0x001fc60007f1e0ff */
[----:B------:R-:W-:Y:S01]  /*4e50*/  STS.U8 [R176+UR11+0x1480], R200 ;  /* 0x001480c8b0007988 */ /* 0x000fe2000800000b */
[----:B------:R-:W-:-:S03]  /*4e60*/  LOP3.LUT R149, R178, 0x20, RZ, 0x3c, !PT ;  /* 0x00000020b2957812 */ /* 0x000fc600078e3cff */
[----:B------:R0:W-:Y:S04]  /*4e70*/  STS.U8 [R176+UR11+0x880], R207 ;  /* 0x000880cfb0007988 */ /* 0x0001e8000800000b */
[----:B------:R3:W-:Y:S01]  /*4e80*/  STS.U8 [R176+UR11+0x1880], R206 ;  /* 0x001880ceb0007988 */ /* 0x0007e2000800000b */
[----:B-1----:R-:W-:-:S03]  /*4e90*/  LEA.HI.X.SX32 R201, R196, R115, 0x1, P0 ;  /* 0x00000073c4c97211 */ /* 0x002fc600000f0eff */
[----:B------:R-:W-:Y:S01]  /*4ea0*/  STS.U8 [R176+UR11+0xc80], R205 ;  /* 0x000c80cdb0007988 */ /* 0x000fe2000800000b */
[----:B0-----:R-:W-:-:S03]  /*4eb0*/  IADD3 R207, P1, PT, R194, R116, RZ ;  /* 0x00000074c2cf7210 */ /* 0x001fc60007f3e0ff */
[----:B------:R0:W-:Y:S01]  /*4ec0*/  STS.U8 [R176+UR11+0x1c80], R204 ;  /* 0x001c80ccb0007988 */ /* 0x0001e2000800000b */
[----:B------:R-:W-:Y:S01]  /*4ed0*/  IMAD R171, R171, UR4, RZ ;  /* 0x00000004abab7c24 */ /* 0x000fe2000f8e02ff */
[-C--:B---3--:R-:W-:Y:S01]  /*4ee0*/  LEA.HI.X.SX32 R206, R194, R115.reuse, 0x1, P1 ;  /* 0x00000073c2ce7211 */ /* 0x088fe200008f0eff */
[----:B------:R-:W-:Y:S01]  /*4ef0*/  IMAD.MOV.U32 R166, RZ, RZ, R214 ;  /* 0x000000ffffa67224 */ /* 0x000fe200078e00d6 */
[-C--:B------:R-:W-:Y:S01]  /*4f00*/  IADD3 R219, P1, PT, R192, R116.reuse, RZ ;  /* 0x00000074c0db7210 */ /* 0x080fe20007f3e0ff */
[----:B------:R1:W-:Y:S01]  /*4f10*/  STS.U8 [R149+UR11+0x100], R208 ;  /* 0x000100d095007988 */ /* 0x0003e2000800000b */
[-C--:B------:R-:W-:Y:S01]  /*4f20*/  LEA.HI.X.SX32 R214, R190, R115.reuse, 0x1, P4 ;  /* 0x00000073bed67211 */ /* 0x080fe200020f0eff */
[----:B0-----:R-:W-:Y:S01]  /*4f30*/  IMAD R204, R209, UR4, RZ ;  /* 0x00000004d1cc7c24 */ /* 0x001fe2000f8e02ff */
[----:B------:R-:W-:Y:S01]  /*4f40*/  IADD3 R209, P0, PT, R188, R116, RZ ;  /* 0x00000074bcd17210 */ /* 0x000fe20007f1e0ff */
[----:B------:R-:W0:Y:S01]  /*4f50*/  S2R R190, SR_TID.X ;  /* 0x0000000000be7919 */ /* 0x000e220000002100 */
[----:B------:R-:W-:Y:S01]  /*4f60*/  IMAD R232, R232, UR4, RZ ;  /* 0x00000004e8e87c24 */ /* 0x000fe2000f8e02ff */
[----:B------:R-:W-:-:S02]  /*4f70*/  LEA.HI.X.SX32 R218, R192, R115, 0x1, P1 ;  /* 0x00000073c0da7211 */ /* 0x000fc400008f0eff */
[-C--:B-1----:R-:W-:Y:S01]  /*4f80*/  LEA.HI.X.SX32 R208, R188, R115.reuse, 0x1, P0 ;  /* 0x00000073bcd07211 */ /* 0x082fe200000f0eff */
[----:B------:R-:W1:Y:S01]  /*4f90*/  LDC R192, c[0x0][0x3a0] ;  /* 0x0000e800ffc07b82 */ /* 0x000e620000000800 */
[-C--:B------:R-:W-:Y:S01]  /*4fa0*/  IADD3 R221, P0, PT, R171, R116.reuse, RZ ;  /* 0x00000074abdd7210 */ /* 0x080fe20007f1e0ff */
[----:B------:R-:W-:Y:S01]  /*4fb0*/  IMAD R237, R237, UR4, RZ ;  /* 0x00000004eded7c24 */ /* 0x000fe2000f8e02ff */
[-C--:B------:R-:W-:Y:S02]  /*4fc0*/  IADD3 R205, P2, PT, R204, R116.reuse, RZ ;  /* 0x00000074cccd7210 */ /* 0x080fe40007f5e0ff */
[-C--:B------:R-:W-:Y:S01]  /*4fd0*/  LEA.HI.X.SX32 R220, R171, R115.reuse, 0x1, P0 ;  /* 0x00000073abdc7211 */ /* 0x080fe200000f0eff */
[----:B------:R-:W-:Y:S01]  /*4fe0*/  IMAD R216, R216, UR4, RZ ;  /* 0x00000004d8d87c24 */ /* 0x000fe2000f8e02ff */
[----:B------:R-:W-:Y:S01]  /*4ff0*/  IADD3 R233, P0, PT, R232, R116, RZ ;  /* 0x00000074e8e97210 */ /* 0x000fe20007f1e0ff */
[----:B------:R-:W-:Y:S01]  /*5000*/  IMAD R243, R243, UR4, RZ ;  /* 0x00000004f3f37c24 */ /* 0x000fe2000f8e02ff */
[----:B------:R-:W-:-:S02]  /*5010*/  LEA.HI.X.SX32 R204, R204, R115, 0x1, P2 ;  /* 0x00000073cccc7211 */ /* 0x000fc400010f0eff */
[-C--:B------:R-:W-:Y:S01]  /*5020*/  LEA.HI.X.SX32 R232, R232, R115.reuse, 0x1, P0 ;  /* 0x00000073e8e87211 */ /* 0x080fe200000f0eff */
[----:B------:R-:W-:Y:S01]  /*5030*/  IMAD R145, R145, UR4, RZ ;  /* 0x0000000491917c24 */ /* 0x000fe2000f8e02ff */
[-C--:B------:R-:W-:Y:S02]  /*5040*/  IADD3 R238, P0, PT, R237, R116.reuse, RZ ;  /* 0x00000074edee7210 */ /* 0x080fe40007f1e0ff */
[-C--:B------:R-:W-:Y:S01]  /*5050*/  IADD3 R217, P2, PT, R216, R116.reuse, RZ ;  /* 0x00000074d8d97210 */ /* 0x080fe20007f5e0ff */
[----:B------:R-:W-:Y:S01]  /*5060*/  IMAD R249, R249, UR4, RZ ;  /* 0x00000004f9f97c24 */ /* 0x000fe2000f8e02ff */
[-C--:B------:R-:W-:Y:S01]  /*5070*/  LEA.HI.X.SX32 R237, R237, R115.reuse, 0x1, P0 ;  /* 0x00000073eded7211 */ /* 0x080fe200000f0eff */
[----:B------:R-:W-:Y:S01]  /*5080*/  IMAD R144, R144, UR4, RZ ;  /* 0x0000000490907c24 */ /* 0x000fe2000f8e02ff */
[----:B------:R-:W-:Y:S01]  /*5090*/  LEA.HI.X.SX32 R216, R216, R115, 0x1, P2 ;  /* 0x00000073d8d87211 */ /* 0x000fe200010f0eff */
[----:B------:R-:W-:Y:S01]  /*50a0*/  IMAD R143, R143, UR4, RZ ;  /* 0x000000048f8f7c24 */ /* 0x000fe2000f8e02ff */
[----:B------:R-:W-:-:S02]  /*50b0*/  IADD3 R244, P0, PT, R243, R116, RZ ;  /* 0x00000074f3f47210 */ /* 0x000fc40007f1e0ff */
[-C--:B------:R-:W-:Y:S01]  /*50c0*/  IADD3 R229, P2, PT, R145, R116.reuse, RZ ;  /* 0x0000007491e57210 */ /* 0x080fe20007f5e0ff */
[----:B------:R-:W-:Y:S01]  /*50d0*/  IMAD R122, R122, UR4, RZ ;  /* 0x000000047a7a7c24 */ /* 0x000fe2000f8e02ff */
[-C--:B------:R-:W-:Y:S01]  /*50e0*/  LEA.HI.X.SX32 R243, R243, R115.reuse, 0x1, P0 ;  /* 0x00000073f3f37211 */ /* 0x080fe200000f0eff */
[----:B------:R-:W-:Y:S01]  /*50f0*/  IMAD R239, R239, UR4, RZ ;  /* 0x00000004efef7c24 */ /* 0x000fe2000f8e02ff */
[-C--:B------:R-:W-:Y:S01]  /*5100*/  LEA.HI.X.SX32 R228, R145, R115.reuse, 0x1, P2 ;  /* 0x0000007391e47211 */ /* 0x080fe200010f0eff */
[----:B------:R-:W-:Y:S01]  /*5110*/  IMAD R241, R241, UR4, RZ ;  /* 0x00000004f1f17c24 */ /* 0x000fe2000f8e02ff */
[-C--:B------:R-:W-:Y:S02]  /*5120*/  IADD3 R250, P0, PT, R249, R116.reuse, RZ ;  /* 0x00000074f9fa7210 */ /* 0x080fe40007f1e0ff */
[-C--:B------:R-:W-:Y:S02]  /*5130*/  IADD3 R231, P1, PT, R144, R116.reuse, RZ ;  /* 0x0000007490e77210 */ /* 0x080fe40007f3e0ff */
[-C--:B------:R-:W-:Y:S01]  /*5140*/  IADD3 R235, P2, PT, R143, R116.reuse, RZ ;  /* 0x000000748feb7210 */ /* 0x080fe20007f5e0ff */
[----:B-1----:R-:W-:Y:S01]  /*5150*/  VIADD R174, R192, 0x1f ;  /* 0x0000001fc0ae7836 */ /* 0x002fe20000000000 */
[-C--:B------:R-:W-:Y:S01]  /*5160*/  LEA.HI.X.SX32 R249, R249, R115.reuse, 0x1, P0 ;  /* 0x00000073f9f97211 */ /* 0x080fe200000f0eff */
[----:B------:R-:W-:Y:S01]  /*5170*/  IMAD R210, R210, UR4, RZ ;  /* 0x00000004d2d27c24 */ /* 0x000fe2000f8e02ff */
[-C--:B------:R-:W-:Y:S01]  /*5180*/  LEA.HI.X.SX32 R230, R144, R115.reuse, 0x1, P1 ;  /* 0x0000007390e67211 */ /* 0x080fe200008f0eff */
[----:B------:R-:W-:Y:S01]  /*5190*/  IMAD R245, R245, UR4, RZ ;  /* 0x00000004f5f57c24 */ /* 0x000fe2000f8e02ff */
[----:B------:R-:W-:Y:S01]  /*51a0*/  LEA.HI.X.SX32 R234, R143, R115, 0x1, P2 ;  /* 0x000000738fea7211 */ /* 0x000fe200010f0eff */
[----:B------:R-:W-:Y:S01]  /*51b0*/  IMAD R247, R247, UR4, RZ ;  /* 0x00000004f7f77c24 */ /* 0x000fe2000f8e02ff */
[----:B------:R-:W-:-:S02]  /*51c0*/  IADD3 R196, P0, PT, R122, R116, RZ ;  /* 0x000000747ac47210 */ /* 0x000fc40007f1e0ff */
[-C--:B------:R-:W-:Y:S02]  /*51d0*/  IADD3 R240, P1, PT, R239, R116.reuse, RZ ;  /* 0x00000074eff07210 */ /* 0x080fe40007f3e0ff */
[-C--:B------:R-:W-:Y:S02]  /*51e0*/  IADD3 R242, P2, PT, R241, R116.reuse, RZ ;  /* 0x00000074f1f27210 */ /* 0x080fe40007f5e0ff */
[-C--:B------:R-:W-:Y:S01]  /*51f0*/  LEA.HI.X.SX32 R194, R122, R115.reuse, 0x1, P0 ;  /* 0x000000737ac27211 */ /* 0x080fe200000f0eff */
[----:B------:R-:W-:Y:S01]  /*5200*/  IMAD R172, R172, UR4, RZ ;  /* 0x00000004acac7c24 */ /* 0x000fe2000f8e02ff */
[-C--:B------:R-:W-:Y:S01]  /*5210*/  LEA.HI.X.SX32 R239, R239, R115.reuse, 0x1, P1 ;  /* 0x00000073efef7211 */ /* 0x080fe200008f0eff */
[----:B------:R-:W-:Y:S01]  /*5220*/  IMAD R168, R168, UR4, RZ ;  /* 0x00000004a8a87c24 */ /* 0x000fe2000f8e02ff */
[----:B------:R-:W-:Y:S01]  /*5230*/  LEA.HI.X.SX32 R241, R241, R115, 0x1, P2 ;  /* 0x00000073f1f17211 */ /* 0x000fe200010f0eff */
[----:B------:R-:W-:Y:S01]  /*5240*/  IMAD R167, R167, UR4, RZ ;  /* 0x00000004a7a77c24 */ /* 0x000fe2000f8e02ff */
[----:B0-----:R-:W-:Y:S01]  /*5250*/  LOP3.LUT R190, R190, 0x1f, RZ, 0xc0, !PT ;  /* 0x0000001fbebe7812 */ /* 0x001fe200078ec0ff */
[----:B------:R-:W-:Y:S01]  /*5260*/  IMAD R251, R251, UR4, RZ ;  /* 0x00000004fbfb7c24 */ /* 0x000fe2000f8e02ff */
[----:B------:R-:W-:Y:S01]  /*5270*/  ISETP.GT.AND P0, PT, R174, 0x1f, PT ;  /* 0x0000001fae00780c */ /* 0x000fe20003f04270 */
[----:B------:R-:W-:Y:S01]  /*5280*/  IMAD R123, R123, UR4, RZ ;  /* 0x000000047b7b7c24 */ /* 0x000fe2000f8e02ff */
[----:B------:R-:W-:-:S02]  /*5290*/  IADD3 R211, P3, PT, R210, R116, RZ ;  /* 0x00000074d2d37210 */ /* 0x000fc40007f7e0ff */
[-C--:B------:R-:W-:Y:S02]  /*52a0*/  IADD3 R246, P1, PT, R245, R116.reuse, RZ ;  /* 0x00000074f5f67210 */ /* 0x080fe40007f3e0ff */
[----:B------:R-:W-:Y:S01]  /*52b0*/  IADD3 R248, P2, PT, R247, R116, RZ ;  /* 0x00000074f7f87210 */ /* 0x000fe20007f5e0ff */
[----:B------:R-:W-:Y:S01]  /*52c0*/  IMAD R119, R118, UR4, RZ ;  /* 0x0000000476777c24 */ /* 0x000fe2000f8e02ff */
[----:B------:R-:W-:Y:S01]  /*52d0*/  ISETP.LT.AND P0, PT, R190, R192, P0 ;  /* 0x000000c0be00720c */ /* 0x000fe20000701270 */
[----:B------:R-:W-:Y:S01]  /*52e0*/  IMAD R121, R125, UR4, RZ ;  /* 0x000000047d797c24 */ /* 0x000fe2000f8e02ff */
        /* <DEDUP_REMOVED lines=9> */
[-C--:B------:R-:W-:Y:S02]  /*5380*/  IADD3 R188, P1, PT, R251, R116.reuse, RZ ;  /* 0x00000074fbbc7210 */ /* 0x080fe40007f3e0ff */
[----:B------:R-:W-:Y:S02]  /*5390*/  IADD3 R150, P2, PT, R123, R116, RZ ;  /* 0x000000747b967210 */ /* 0x000fe40007f5e0ff */
[-C--:B------:R-:W-:Y:S02]  /*53a0*/  LEA.HI.X.SX32 R222, R172, R115.reuse, 0x1, P3 ;  /* 0x00000073acde7211 */ /* 0x080fe400018f0eff */
[----:B------:R-:W-:-:S02]  /*53b0*/  LEA.HI.X.SX32 R224, R168, R115, 0x1, P6 ;  /* 0x00000073a8e07211 */ /* 0x000fc400030f0eff */
[-C--:B------:R-:W-:Y:S02]  /*53c0*/  LEA.HI.X.SX32 R226, R167, R115.reuse, 0x1, P4 ;  /* 0x00000073a7e27211 */ /* 0x080fe400020f0eff */
[-C--:B------:R-:W-:Y:S02]  /*53d0*/  LEA.HI.X.SX32 R251, R251, R115.reuse, 0x1, P1 ;  /* 0x00000073fbfb7211 */ /* 0x080fe400008f0eff */
[----:B------:R-:W-:Y:S02]  /*53e0*/  LEA.HI.X.SX32 R157, R123, R115, 0x1, P2 ;  /* 0x000000737b9d7211 */ /* 0x000fe400010f0eff */
[-C--:B------:R-:W-:Y:S02]  /*53f0*/  IADD3 R153, P1, PT, R121, R116.reuse, RZ ;  /* 0x0000007479997210 */ /* 0x080fe40007f3e0ff */
[-C--:B------:R-:W-:Y:S02]  /*5400*/  IADD3 R200, P2, PT, R120, R116.reuse, RZ ;  /* 0x0000007478c87210 */ /* 0x080fe40007f5e0ff */
[----:B------:R-:W-:-:S02]  /*5410*/  IADD3 R155, P3, PT, R119, R116, RZ ;  /* 0x00000074779b7210 */ /* 0x000fc40007f7e0ff */
[-C--:B------:R-:W-:Y:S02]  /*5420*/  IADD3 R158, P4, PT, R118, R116.reuse, RZ ;  /* 0x00000074769e7210 */ /* 0x080fe40007f9e0ff */
[----:B------:R-:W-:Y:S02]  /*5430*/  IADD3 R160, P6, PT, R117, R116, RZ ;  /* 0x0000007475a07210 */ /* 0x000fe40007fde0ff */
[-C--:B------:R-:W-:Y:S02]  /*5440*/  LEA.HI.X.SX32 R156, R121, R115.reuse, 0x1, P1 ;  /* 0x00000073799c7211 */ /* 0x080fe400008f0eff */
[-C--:B------:R-:W-:Y:S02]  /*5450*/  LEA.HI.X.SX32 R152, R120, R115.reuse, 0x1, P2 ;  /* 0x0000007378987211 */ /* 0x080fe400010f0eff */
[-C--:B------:R-:W-:Y:S02]  /*5460*/  LEA.HI.X.SX32 R154, R119, R115.reuse, 0x1, P3 ;  /* 0x00000073779a7211 */ /* 0x080fe400018f0eff */
[----:B------:R-:W-:-:S02]  /*5470*/  LEA.HI.X.SX32 R202, R118, R115, 0x1, P4 ;  /* 0x0000007376ca7211 */ /* 0x000fc400020f0eff */
[----:B------:R-:W-:Y:S01]  /*5480*/  LEA.HI.X.SX32 R162, R117, R115, 0x1, P6 ;  /* 0x0000007375a27211 */ /* 0x000fe200030f0eff */
[----:B------:R-:W-:Y:S01]  /*5490*/  @P0 IMAD.MOV.U32 R116, RZ, RZ, R203 ;  /* 0x000000ffff740224 */ /* 0x000fe200078e00cb */
[----:B------:R-:W-:Y:S01]  /*54a0*/  PRMT R115, RZ, 0x7610, R115 ;  /* 0x00007610ff737816 */ /* 0x000fe20000000073 */
[----:B------:R-:W-:Y:S01]  /*54b0*/  @P0 IMAD.MOV.U32 R117, RZ, RZ, R201 ;  /* 0x000000ffff750224 */ /* 0x000fe200078e00c9 */
[----:B------:R-:W-:-:S04]  /*54c0*/  PRMT R118, RZ, 0x7610, R118 ;  /* 0x00007610ff767816 */ /* 0x000fc80000000076 */
[----:B------:R0:W3:Y:S01]  /*54d0*/  @P0 LDG.E.U8 R115, desc[UR24][R116.64] ;  /* 0x0000001874730981 */ /* 0x0000e2000c1e1100 */
[----:B------:R-:W-:Y:S01]  /*54e0*/  PRMT R119, RZ, 0x7610, R119 ;  /* 0x00007610ff777816 */ /* 0x000fe20000000077 */
[----:B0-----:R-:W-:Y:S02]  /*54f0*/  @P0 IMAD.MOV.U32 R116, RZ, RZ, R207 ;  /* 0x000000ffff740224 */ /* 0x001fe400078e00cf */
[----:B------:R-:W-:-:S05]  /*5500*/  @P0 IMAD.MOV.U32 R117, RZ, RZ, R206 ;  /* 0x000000ffff750224 */ /* 0x000fca00078e00ce */
[----:B------:R0:W4:Y:S01]  /*5510*/  @P0 LDG.E.U8 R118, desc[UR24][R116.64] ;  /* 0x0000001874760981 */ /* 0x000122000c1e1100 */
[----:B------:R-:W-:Y:S01]  /*5520*/  PRMT R120, RZ, 0x7610, R120 ;  /* 0x00007610ff787816 */ /* 0x000fe20000000078 */
[----:B0-----:R-:W-:Y:S02]  /*5530*/  @P0 IMAD.MOV.U32 R116, RZ, RZ, R211 ;  /* 0x000000ffff740224 */ /* 0x001fe400078e00d3 */
[----:B------:R-:W-:-:S05]  /*5540*/  @P0 IMAD.MOV.U32 R117, RZ, RZ, R210 ;  /* 0x000000ffff750224 */ /* 0x000fca00078e00d2 */
[----:B------:R0:W2:Y:S01]  /*5550*/  @P0 LDG.E.U8 R119, desc[UR24][R116.64] ;  /* 0x0000001874770981 */ /* 0x0000a2000c1e1100 */
        /* <DEDUP_REMOVED lines=23> */
[----:B------:R0:W3:Y:S01]  /*56d0*/  @P0 LDG.E.U8 R125, desc[UR24][R116.64] ;  /* 0x00000018747d0981 */ /* 0x0000e2000c1e1100 */
        /* <DEDUP_REMOVED lines=68> */
[----:B------:R-:W-:-:S03]  /*5b20*/  PRMT R144, RZ, 0x7610, R144 ;  /* 0x00007610ff907816 */ /* 0x000fc60000000090 */
[----:B--2---:R-:W-:Y:S01]  /*5b30*/  STS.U8 [R149+UR11+0x1100], R182 ;  /* 0x001100b695007988 */ /* 0x004fe2000800000b */
[----:B0-----:R-:W-:Y:S02]  /*5b40*/  @P0 IMAD.MOV.U32 R116, RZ, RZ, R246 ;  /* 0x000000ffff740224 */ /* 0x001fe400078e00f6 */
[----:B------:R-:W-:Y:S01]  /*5b50*/  @P0 IMAD.MOV.U32 R117, RZ, RZ, R245 ;  /* 0x000000ffff750224 */ /* 0x000fe200078e00f5 */
[----:B------:R-:W-:Y:S04]  /*5b60*/  STS.U8 [R149+UR11+0x500], R236 ;  /* 0x000500ec95007988 */ /* 0x000fe8000800000b */
[----:B------:R0:W2:Y:S01]  /*5b70*/  @P0 LDG.E.U8 R143, desc[UR24][R116.64] ;  /* 0x00000018748f0981 */ /* 0x0000a2000c1e1100 */
[----:B------:R-:W-:-:S03]  /*5b80*/  PRMT R145, RZ, 0x7610, R145 ;  /* 0x00007610ff917816 */ /* 0x000fc60000000091 */
[----:B------:R-:W-:Y:S01]  /*5b90*/  STS.U8 [R149+UR11+0x1500], R40 ;  /* 0x0015002895007988 */ /* 0x000fe2000800000b */
[----:B0-----:R-:W-:Y:S02]  /*5ba0*/  @P0 IMAD.MOV.U32 R116, RZ, RZ, R250 ;  /* 0x000000ffff740224 */ /* 0x001fe400078e00fa */
[----:B------:R-:W-:Y:S01]  /*5bb0*/  @P0 IMAD.MOV.U32 R117, RZ, RZ, R249 ;  /* 0x000000ffff750224 */ /* 0x000fe200078e00f9 */
[----:B------:R-:W-:Y:S04]  /*5bc0*/  STS.U8 [R149+UR11+0x900], R252 ;  /* 0x000900fc95007988 */ /* 0x000fe8000800000b */
[----:B------:R-:W-:Y:S04]  /*5bd0*/  STS.U8 [R149+UR11+0x1900], R37 ;  /* 0x0019002595007988 */ /* 0x000fe8000800000b */
[----:B------:R-:W-:Y:S04]  /*5be0*/  STS.U8 [R149+UR11+0xd00], R39 ;  /* 0x000d002795007988 */ /* 0x000fe8000800000b */
[----:B------:R0:W2:Y:S04]  /*5bf0*/  @P0 LDG.E.U8 R144, desc[UR24][R116.64] ;  /* 0x0000001874900981 */ /* 0x0000a8000c1e1100 */
[----:B------:R1:W-:Y:S01]  /*5c00*/  STS.U8 [R149+UR11+0x1d00], R34 ;  /* 0x001d002295007988 */ /* 0x0003e2000800000b */
[----:B------:R-:W-:Y:S01]  /*5c10*/  PRMT R146, RZ, 0x7610, R146 ;  /* 0x00007610ff927816 */ /* 0x000fe20000000092 */
[----:B0-----:R-:W-:-:S02]  /*5c20*/  @P0 IMAD.MOV.U32 R116, RZ, RZ, R150 ;  /* 0x000000ffff740224 */ /* 0x001fc400078e0096 */
[----:B------:R-:W-:Y:S01]  /*5c30*/  @P0 IMAD.MOV.U32 R117, RZ, RZ, R157 ;  /* 0x000000ffff750224 */ /* 0x000fe200078e009d */
[----:B-1----:R-:W-:Y:S01]  /*5c40*/  LOP3.LUT R149, R178, 0x30, RZ, 0x3c, !PT ;  /* 0x00000030b2957812 */ /* 0x002fe200078e3cff */
[----:B------:R-:W-:Y:S04]  /*5c50*/  STL [R1], R188 ;  /* 0x000000bc01007387 */ /* 0x000fe80000100800 */
[----:B------:R0:W2:Y:S04]  /*5c60*/  @P0 LDG.E.U8 R145, desc[UR24][R116.64] ;  /* 0x0000001874910981 */ /* 0x0000a8000c1e1100 */
[----:B------:R-:W-:Y:S04]  /*5c70*/  STS.U8 [R149+UR11+0x180], R36 ;  /* 0x0001802495007988 */ /* 0x000fe8000800000b */
[----:B------:R-:W-:Y:S01]  /*5c80*/  STL [R1+0x8], R150 ;  /* 0x0000089601007387 */ /* 0x000fe20000100800 */
[----:B0-----:R-:W-:-:S02]  /*5c90*/  @P0 IMAD.MOV.U32 R116, RZ, RZ, R153 ;  /* 0x000000ffff740224 */ /* 0x001fc400078e0099 */
[----:B------:R-:W-:Y:S01]  /*5ca0*/  @P0 IMAD.MOV.U32 R117, RZ, RZ, R156 ;  /* 0x000000ffff750224 */ /* 0x000fe200078e009c */
[----:B------:R-:W-:Y:S01]  /*5cb0*/  STS.U8 [R149+UR11+0x1180], R33 ;  /* 0x0011802195007988 */ /* 0x000fe2000800000b */
[----:B------:R-:W-:-:S03]  /*5cc0*/  PRMT R147, RZ, 0x7610, R147 ;  /* 0x00007610ff937816 */ /* 0x000fc60000000093 */
[----:B------:R-:W-:Y:S04]  /*5cd0*/  STL [R1+0x4], R157 ;  /* 0x0000049d01007387 */ /* 0x000fe80000100800 */
[----:B------:R-:W-:Y:S04]  /*5ce0*/  STS.U8 [R149+UR11+0x580], R35 ;  /* 0x0005802395007988 */ /* 0x000fe8000800000b */
[----:B------:R-:W-:Y:S04]  /*5cf0*/  STL [R1+0x10], R196 ;  /* 0x000010c401007387 */ /* 0x000fe80000100800 */
[----:B------:R-:W-:Y:S04]  /*5d00*/  STS.U8 [R149+UR11+0x1580], R30 ;  /* 0x0015801e95007988 */ /* 0x000fe8000800000b */
[----:B------:R-:W-:Y:S04]  /*5d10*/  STL [R1+0x18], R153 ;  /* 0x0000189901007387 */ /* 0x000fe80000100800 */
[----:B------:R-:W-:Y:S04]  /*5d20*/  STS.U8 [R149+UR11+0x980], R32 ;  /* 0x0009802095007988 */ /* 0x000fe8000800000b */
[----:B------:R-:W-:Y:S04]  /*5d30*/  STL [R1+0x20], R200 ;  /* 0x000020c801007387 */ /* 0x000fe80000100800 */
[----:B------:R-:W-:Y:S04]  /*5d40*/  STS.U8 [R149+UR11+0x1980], R29 ;  /* 0x0019801d95007988 */ /* 0x000fe8000800000b */
[----:B------:R0:W2:Y:S04]  /*5d50*/  @P0 LDG.E.U8 R146, desc[UR24][R116.64] ;  /* 0x0000001874920981 */ /* 0x0000a8000c1e1100 */
[----:B------:R-:W-:Y:S04]  /*5d60*/  STL [R1+0x30], R158 ;  /* 0x0000309e01007387 */ /* 0x000fe80000100800 */
[----:B------:R-:W-:Y:S01]  /*5d70*/  STS.U8 [R149+UR11+0xd80], R31 ;  /* 0x000d801f95007988 */ /* 0x000fe2000800000b */
[----:B0-----:R-:W-:-:S02]  /*5d80*/  @P0 IMAD.MOV.U32 R116, RZ, RZ, R155 ;  /* 0x000000ffff740224 */ /* 0x001fc400078e009b */
[----:B------:R-:W-:Y:S01]  /*5d90*/  @P0 IMAD.MOV.U32 R117, RZ, RZ, R154 ;  /* 0x000000ffff750224 */ /* 0x000fe200078e009a */
[----:B------:R-:W-:Y:S04]  /*5da0*/  STL [R1+0x28], R155 ;  /* 0x0000289b01007387 */ /* 0x000fe80000100800 */
[----:B------:R0:W-:Y:S01]  /*5db0*/  STS.U8 [R149+UR11+0x1d80], R26 ;  /* 0x001d801a95007988 */ /* 0x0001e2000800000b */
[----:B------:R-:W-:-:S03]  /*5dc0*/  PRMT R148, RZ, 0x7610, R148 ;  /* 0x00007610ff947816 */ /* 0x000fc60000000094 */
[----:B------:R-:W-:Y:S04]  /*5dd0*/  STL [R1+0xc], R194 ;  /* 0x00000cc201007387 */ /* 0x000fe80000100800 */
[----:B------:R-:W-:Y:S01]  /*5de0*/  STL [R1+0x38], R160 ;  /* 0x000038a001007387 */ /* 0x000fe20000100800 */
[----:B0-----:R-:W-:-:S03]  /*5df0*/  LOP3.LUT R149, R178, 0x40, RZ, 0x3c, !PT ;  /* 0x00000040b2957812 */ /* 0x001fc600078e3cff */
[----:B------:R-:W-:Y:S04]  /*5e00*/  STL [R1+0x14], R156 ;  /* 0x0000149c01007387 */ /* 0x000fe80000100800 */
[----:B------:R-:W-:Y:S04]  /*5e10*/  STL [R1+0x1c], R152 ;  /* 0x00001c9801007387 */ /* 0x000fe80000100800 */
[----:B------:R0:W2:Y:S04]  /*5e20*/  @P0 LDG.E.U8 R147, desc[UR24][R116.64] ;  /* 0x0000001874930981 */ /* 0x0000a8000c1e1100 */
[----:B------:R-:W-:Y:S04]  /*5e30*/  STL [R1+0x24], R154 ;  /* 0x0000249a01007387 */ /* 0x000fe80000100800 */
[----:B------:R-:W-:Y:S01]  /*5e40*/  STL [R1+0x2c], R202 ;  /* 0x00002cca01007387 */ /* 0x000fe20000100800 */
[----:B0-----:R-:W-:-:S02]  /*5e50*/  @P0 IMAD.MOV.U32 R116, RZ, RZ, R160 ;  /* 0x000000ffff740224 */ /* 0x001fc400078e00a0 */
[----:B------:R-:W-:Y:S01]  /*5e60*/  @P0 IMAD.MOV.U32 R117, RZ, RZ, R162 ;  /* 0x000000ffff750224 */ /* 0x000fe200078e00a2 */
[----:B------:R-:W-:Y:S04]  /*5e70*/  STS.U8 [R149+UR11+0x200], R28 ;  /* 0x0002001c95007988 */ /* 0x000fe8000800000b */
[----:B------:R-:W-:Y:S04]  /*5e80*/  STL [R1+0x34], R162 ;  /* 0x000034a201007387 */ /* 0x000fe80000100800 */
[----:B------:R-:W-:Y:S04]  /*5e90*/  STS.U8 [R149+UR11+0x1200], R25 ;  /* 0x0012001995007988 */ /* 0x000fe8000800000b */
[----:B------:R-:W5:Y:S04]  /*5ea0*/  LDL.LU R40, [R1+0x1a8] ;  /* 0x0001a80001287983 */ /* 0x000f680000300800 */
[----:B------:R-:W-:Y:S04]  /*5eb0*/  STS.U8 [R149+UR11+0x600], R27 ;  /* 0x0006001b95007988 */ /* 0x000fe8000800000b */
[----:B------:R-:W5:Y:S04]  /*5ec0*/  LDL.LU R37, [R1+0x1a4] ;  /* 0x0001a40001257983 */ /* 0x000f680000300800 */
[----:B------:R-:W-:Y:S04]  /*5ed0*/  STS.U8 [R149+UR11+0x1600], R22 ;  /* 0x0016001695007988 */ /* 0x000fe8000800000b */
[----:B------:R-:W5:Y:S04]  /*5ee0*/  LDL.LU R39, [R1+0x1a0] ;  /* 0x0001a00001277983 */ /* 0x000f680000300800 */
[----:B------:R-:W-:Y:S04]  /*5ef0*/  STS.U8 [R149+UR11+0xa00], R24 ;  /* 0x000a001895007988 */ /* 0x000fe8000800000b */
[----:B------:R0:W2:Y:S04]  /*5f00*/  @P0 LDG.E.U8 R148, desc[UR24][R116.64] ;  /* 0x0000001874940981 */ /* 0x0000a8000c1e1100 */
[----:B------:R1:W5:Y:S04]  /*5f10*/  LDL.LU R34, [R1+0x19c] ;  /* 0x00019c0001227983 */ /* 0x0003680000300800 */
[----:B------:R-:W-:Y:S04]  /*5f20*/  STS.U8 [R149+UR11+0x1a00], R20 ;  /* 0x001a001495007988 */ /* 0x000fe8000800000b */
[----:B------:R1:W5:Y:S04]  /*5f30*/  LDL.LU R36, [R1+0x198] ;  /* 0x0001980001247983 */ /* 0x0003680000300800 */
[----:B------:R-:W-:Y:S04]  /*5f40*/  STS.U8 [R149+UR11+0xe00], R23 ;  /* 0x000e001795007988 */ /* 0x000fe8000800000b */
[----:B------:R1:W5:Y:S04]  /*5f50*/  LDL.LU R33, [R1+0x194] ;  /* 0x0001940001217983 */ /* 0x0003680000300800 */
[----:B------:R0:W-:Y:S04]  /*5f60*/  STS.U8 [R149+UR11+0x1e00], R19 ;  /* 0x001e001395007988 */ /* 0x0001e8000800000b */
[----:B------:R1:W5:Y:S04]  /*5f70*/  LDL.LU R35, [R1+0x190] ;  /* 0x0001900001237983 */ /* 0x0003680000300800 */
[----:B------:R1:W5:Y:S01]  /*5f80*/  LDL.LU R30, [R1+0x18c] ;  /* 0x00018c00011e7983 */ /* 0x0003620000300800 */
[----:B0-----:R-:W-:-:S03]  /*5f90*/  LOP3.LUT R149, R178, 0x50, RZ, 0x3c, !PT ;  /* 0x00000050b2957812 */ /* 0x001fc600078e3cff */
[----:B------:R1:W5:Y:S04]  /*5fa0*/  LDL.LU R32, [R1+0x188] ;  /* 0x0001880001207983 */ /* 0x0003680000300800 */
[----:B------:R1:W5:Y:S04]  /*5fb0*/  LDL.LU R29, [R1+0x184] ;  /* 0x00018400011d7983 */ /* 0x0003680000300800 */
[----:B------:R1:W5:Y:S04]  /*5fc0*/  LDL.LU R31, [R1+0x180] ;  /* 0x00018000011f7983 */ /* 0x0003680000300800 */
[----:B------:R1:W5:Y:S04]  /*5fd0*/  LDL.LU R26, [R1+0x17c] ;  /* 0x00017c00011a7983 */ /* 0x0003680000300800 */
[----:B------:R0:W-:Y:S04]  /*5fe0*/  STS.U8 [R149+UR11+0x280], R21 ;  /* 0x0002801595007988 */ /* 0x0001e8000800000b */
[----:B------:R1:W5:Y:S04]  /*5ff0*/  LDL.LU R28, [R1+0x178] ;  /* 0x00017800011c7983 */ /* 0x0003680000300800 */
[----:B------:R-:W-:Y:S04]  /*6000*/  STS.U8 [R149+UR11+0x1280], R10 ;  /* 0x0012800a95007988 */ /* 0x000fe8000800000b */
        /* <DEDUP_REMOVED lines=11> */
[----:B------:R1:W-:Y:S04]  /*60c0*/  STS.U8 [R149+UR11+0x1e80], R12 ;  /* 0x001e800c95007988 */ /* 0x0003e8000800000b */
[----:B------:R2:W5:Y:S04]  /*60d0*/  LDL.LU R19, [R1+0x15c] ;  /* 0x00015c0001137983 */ /* 0x0005680000300800 */
[----:B0-----:R0:W5:Y:S01]  /*60e0*/  LDL.LU R21, [R1+0x158] ;  /* 0x0001580001157983 */ /* 0x0011620000300800 */
[----:B-1----:R-:W-:-:S03]  /*60f0*/  LOP3.LUT R149, R178, 0x60, RZ, 0x3c, !PT ;  /* 0x00000060b2957812 */ /* 0x002fc600078e3cff */
[----:B------:R0:W5:Y:S04]  /*6100*/  LDL.LU R10, [R1+0x154] ;  /* 0x00015400010a7983 */ /* 0x0001680000300800 */
[----:B------:R0:W5:Y:S04]  /*6110*/  LDL.LU R13, [R1+0x150] ;  /* 0x00015000010d7983 */ /* 0x0001680000300800 */
[----:B------:R0:W5:Y:S01]  /*6120*/  LDL.LU R17, [R1+0x14c] ;  /* 0x00014c0001117983 */ /* 0x0001620000300800 */
[----:B------:R-:W-:-:S03]  /*6130*/  LOP3.LUT R116, R178, 0x70, RZ, 0x3c, !PT ;  /* 0x00000070b2747812 */ /* 0x000fc600078e3cff */
[----:B------:R0:W5:Y:S04]  /*6140*/  LDL.LU R18, [R1+0x148] ;  /* 0x0001480001127983 */ /* 0x0001680000300800 */
[----:B------:R1:W-:Y:S04]  /*6150*/  STS.U8 [R149+UR11+0x300], R14 ;  /* 0x0003000e95007988 */ /* 0x0003e8000800000b */
[----:B------:R0:W5:Y:S04]  /*6160*/  LDL.LU R15, [R1+0x144] ;  /* 0x00014400010f7983 */ /* 0x0001680000300800 */
[----:B------:R0:W-:Y:S04]  /*6170*/  STS.U8 [R149+UR11+0x1300], R9 ;  /* 0x0013000995007988 */ /* 0x0001e8000800000b */
[----:B------:R0:W5:Y:S04]  /*6180*/  LDL.LU R16, [R1+0x140] ;  /* 0x0001400001107983 */ /* 0x0001680000300800 */
[----:B------:R0:W-:Y:S04]  /*6190*/  STS.U8 [R149+UR11+0x700], R11 ;  /* 0x0007000b95007988 */ /* 0x0001e8000800000b */
[----:B------:R0:W5:Y:S04]  /*61a0*/  LDL.LU R12, [R1+0x13c] ;  /* 0x00013c00010c7983 */ /* 0x0001680000300800 */
[----:B------:R0:W-:Y:S04]  /*61b0*/  STS.U8 [R149+UR11+0x1700], R4 ;  /* 0x0017000495007988 */ /* 0x0001e8000800000b */
[----:B-1----:R1:W5:Y:S04]  /*61c0*/  LDL.LU R14, [R1+0x138] ;  /* 0x00013800010e7983 */ /* 0x0023680000300800 */
[----:B------:R1:W-:Y:S04]  /*61d0*/  STS.U8 [R149+UR11+0xb00], R3 ;  /* 0x000b000395007988 */ /* 0x0003e8000800000b */
[----:B0-----:R0:W5:Y:S04]  /*61e0*/  LDL.LU R9, [R1+0x134] ;  /* 0x0001340001097983 */ /* 0x0011680000300800 */
[----:B------:R0:W-:Y:S04]  /*61f0*/  STS.U8 [R149+UR11+0x1b00], R2 ;  /* 0x001b000295007988 */ /* 0x0001e8000800000b */
[----:B------:R0:W5:Y:S04]  /*6200*/  LDL.LU R11, [R1+0x130] ;  /* 0x00013000010b7983 */ /* 0x0001680000300800 */
[----:B------:R-:W-:Y:S04]  /*6210*/  STS.U8 [R149+UR11+0xf00], R164 ;  /* 0x000f00a495007988 */ /* 0x000fe8000800000b */
[----:B------:R0:W5:Y:S04]  /*6220*/  LDL.LU R4, [R1+0x12c] ;  /* 0x00012c0001047983 */ /* 0x0001680000300800 */
[----:B------:R-:W-:Y:S04]  /*6230*/  STS.U8 [R149+UR11+0x1f00], R169 ;  /* 0x001f00a995007988 */ /* 0x000fe8000800000b */
[----:B-1----:R1:W5:Y:S04]  /*6240*/  LDL.LU R3, [R1+0x128] ;  /* 0x0001280001037983 */ /* 0x0023680000300800 */
[----:B------:R-:W-:Y:S04]  /*6250*/  STS.U8 [R116+UR11+0x380], R166 ;  /* 0x000380a674007988 */ /* 0x000fe8000800000b */
[----:B0-----:R1:W5:Y:S04]  /*6260*/  LDL.LU R2, [R1+0x124] ;  /* 0x0001240001027983 */ /* 0x0013680000300800 */
[----:B------:R0:W-:Y:S04]  /*6270*/  STS.U8 [R116+UR11+0x1380], R0 ;  /* 0x0013800074007988 */ /* 0x0001e8000800000b */
[----:B0-----:R1:W5:Y:S04]  /*6280*/  LDL.LU R0, [R1+0x120] ;  /* 0x0001200001007983 */ /* 0x0013680000300800 */
[----:B------:R1:W-:Y:S04]  /*6290*/  STS.U8 [R116+UR11+0x780], R198 ;  /* 0x000780c674007988 */ /* 0x0003e8000800000b */
[----:B------:R1:W-:Y:S04]  /*62a0*/  STS.U8 [R116+UR11+0x1780], R186 ;  /* 0x001780ba74007988 */ /* 0x0003e8000800000b */
[----:B------:R1:W-:Y:S04]  /*62b0*/  STS.U8 [R116+UR11+0xb80], R184 ;  /* 0x000b80b874007988 */ /* 0x0003e8000800000b */
[----:B------:R1:W-:Y:S04]  /*62c0*/  STS.U8 [R116+UR11+0x1b80], R180 ;  /* 0x001b80b474007988 */ /* 0x0003e8000800000b */
[----:B------:R1:W-:Y:S04]  /*62d0*/  STS.U8 [R116+UR11+0xf80], R170 ;  /* 0x000f80aa74007988 */ /* 0x0003e8000800000b */
[----:B------:R1:W-:Y:S04]  /*62e0*/  STS.U8 [R116+UR11+0x1f80], R165 ;  /* 0x001f80a574007988 */ /* 0x0003e8000800000b */
[----:B---3--:R1:W-:Y:S04]  /*62f0*/  STS.U8 [R178+UR11+0x4000], R115 ;  /* 0x00400073b2007988 */ /* 0x0083e8000800000b */
[----:B----4-:R1:W-:Y:S04]  /*6300*/  STS.U8 [R178+UR11+0x4100], R118 ;  /* 0x00410076b2007988 */ /* 0x0103e8000800000b */
[----:B------:R1:W-:Y:S04]  /*6310*/  STS.U8 [R178+UR11+0x4200], R119 ;  /* 0x00420077b2007988 */ /* 0x0003e8000800000b */
        /* <DEDUP_REMOVED lines=23> */
[----:B--2---:R1:W-:Y:S04]  /*6490*/  STS.U8 [R176+UR11+0x4a80], R143 ;  /* 0x004a808fb0007988 */ /* 0x0043e8000800000b */
[----:B------:R1:W-:Y:S04]  /*64a0*/  STS.U8 [R176+UR11+0x4b80], R144 ;  /* 0x004b8090b0007988 */ /* 0x0003e8000800000b */
[----:B------:R1:W-:Y:S04]  /*64b0*/  STS.U8 [R176+UR11+0x4c80], R145 ;  /* 0x004c8091b0007988 */ /* 0x0003e8000800000b */
[----:B------:R1:W-:Y:S04]  /*64c0*/  STS.U8 [R176+UR11+0x4d80], R146 ;  /* 0x004d8092b0007988 */ /* 0x0003e8000800000b */
[----:B------:R1:W-:Y:S04]  /*64d0*/  STS.U8 [R176+UR11+0x4e80], R147 ;  /* 0x004e8093b0007988 */ /* 0x0003e8000800000b */
[----:B------:R1:W-:Y:S01]  /*64e0*/  STS.U8 [R176+UR11+0x4f80], R148 ;  /* 0x004f8094b0007988 */ /* 0x0003e2000800000b */
[----:B------:R0:W-:Y:S06]  /*64f0*/  MEMBAR.ALL.CTA ;  /* 0x0000000000007992 */ /* 0x0001ec0000008000 */
[----:B0-----:R-:W0:Y:S02]  /*6500*/  FENCE.VIEW.ASYNC.S ;  /* 0x00000000000073c6 */ /* 0x001e240000000000 */
[----:B0-----:R-:W-:Y:S01]  /*6510*/  BAR.SYNC.DEFER_BLOCKING 0x0 ;  /* 0x0000000000007b1d */ /* 0x001fe20000010000 */
[----:B------:R-:W-:-:S04]  /*6520*/  ISETP.NE.U32.AND P0, PT, RZ, UR7, PT ;  /* 0x00000007ff007c0c */ /* 0x000fc8000bf05070 */
[C---:B------:R-:W-:Y:S02]  /*6530*/  ISETP.LT.OR P1, PT, R174.reuse, 0x20, P0 ;  /* 0x00000020ae00780c */ /* 0x040fe40000721670 */
[----:B------:R-:W-:-:S11]  /*6540*/  ISETP.GE.AND P2, PT, R174, 0x40, PT ;  /* 0x00000040ae00780c */ /* 0x000fd60003f46270 */
[----:B-1----:R-:W-:Y:S05]  /*6550*/  @P1 BRA `(.L_x_6) ;  /* 0x00000000005c1947 */ /* 0x002fea0003800000 */
[----:B------:R-:W-:Y:S02]  /*6560*/  UIADD3 UR4, UPT, UPT, UR11, 0x4000, URZ ;  /* 0x000040000b047890 */ /* 0x000fe4000fffe0ff */
[----:B------:R-:W-:Y:S02]  /*6570*/  USHF.R.U32.HI UR6, URZ, 0x4, UR11 ;  /* 0x00000004ff067899 */ /* 0x000fe4000801160b */
[----:B------:R-:W-:Y:S02]  /*6580*/  USHF.R.U32.HI UR4, URZ, 0x4, UR4 ;  /* 0x00000004ff047899 */ /* 0x000fe40008011604 */
[----:B------:R-:W-:Y:S01]  /*6590*/  USGXT.U32 UR6, UR6, 0xe ;  /* 0x0000000e0606789a */ /* 0x000fe20008000000 */
[----:B------:R-:W-:Y:S01]  /*65a0*/  UMOV UR16, 0x100 ;  /* 0x0000010000107882 */ /* 0x000fe20000000000 */
[----:B------:R-:W-:Y:S01]  /*65b0*/  UMOV UR17, 0x40004040 ;  /* 0x4000404000117882 */ /* 0x000fe20000000000 */
[----:B------:R-:W-:Y:S01]  /*65c0*/  UMOV UR7, URZ ;  /* 0x000000ff00077c82 */ /* 0x000fe20008000000 */
[----:B------:R-:W-:-:S02]  /*65d0*/  USGXT.U32 UR14, UR4, 0xe ;  /* 0x0000000e040e789a */ /* 0x000fc40008000000 */
[----:B------:R-:W-:Y:S02]  /*65e0*/  UIADD3 UR18, UPT, UPT, UR10, 0x80, URZ ;  /* 0x000000800a127890 */ /* 0x000fe4000fffe0ff */
[----:B------:R-:W-:Y:S01]  /*65f0*/  UIADD3.64 UR16, UPT, UPT, UR6, UR16, URZ ;  /* 0x0000001006107297 */ /* 0x000fe2000fffe0ff */
[----:B------:R-:W-:Y:S01]  /*6600*/  UMOV UR20, 0x0 ;  /* 0x0000000000147882 */ /* 0x000fe20000000000 */
[----:B------:R-:W-:Y:S01]  /*6610*/  UMOV UR21, 0x8208490 ;  /* 0x0820849000157882 */ /* 0x000fe20000000000 */
[----:B------:R-:W-:Y:S01]  /*6620*/  UMOV UR4, UR13 ;  /* 0x0000000d00047c82 */ /* 0x000fe20008000000 */
[----:B------:R-:W-:Y:S01]  /*6630*/  UMOV UR5, URZ ;  /* 0x000000ff00057c82 */ /* 0x000fe20008000000 */
[----:B------:R-:W-:Y:S01]  /*6640*/  UMOV UR7, 0x40004040 ;  /* 0x4000404000077882 */ /* 0x000fe20000000000 */
[----:B------:R-:W-:Y:S01]  /*6650*/  UMOV UR15, 0xc0004010 ;  /* 0xc0004010000f7882 */ /* 0x000fe20000000000 */
[----:B------:R-:W-:Y:S01]  /*6660*/  UMOV UR22, 0x0 ;  /* 0x0000000000167882 */ /* 0x000fe20000000000 */
[----:B------:R-:W-:Y:S01]  /*6670*/  UMOV UR23, 0x8208490 ;  /* 0x0820849000177882 */ /* 0x000fe20000000000 */
[----:B------:R-:W-:Y:S01]  /*6680*/  UMOV UR4, UR4 ;  /* 0x0000000400047c82 */ /* 0x000fe20008000000 */
[----:B------:R0:W-:Y:S01]  /*6690*/  UTCQMMA gdesc[UR6], gdesc[UR14], tmem[UR10], tmem[UR20], idesc[UR21], !UPT ;  /* 0x00ff140e060075ea */ /* 0x0001e2000f80030a */
[----:B------:R0:W-:Y:S01]  /*66a0*/  UTCQMMA gdesc[UR16], gdesc[UR14], tmem[UR18], tmem[UR22], idesc[UR23], !UPT ;  /* 0x00ff160e100075ea */ /* 0x0001e2000f800312 */
[----:B------:R0:W-:Y:S01]  /*66b0*/  UTCBAR [UR4], URZ ;  /* 0x000000ff040073e9 */ /* 0x0001e200080000ff */
[----:B------:R-:W-:Y:S01]  /*66c0*/  NOP ;  /* 0x0000000000007918 */ /* 0x000fe20000000000 */
.L_x_6:
[----:B0-----:R-:W-:Y:S01]  /*66d0*/  UMOV UR4, URZ ;  /* 0x000000ff00047c82 */ /* 0x001fe20008000000 */
[----:B------:R-:W-:Y:S05]  /*66e0*/  @!P2 BRA `(.L_x_7) ;  /* 0x000000340050a947 */ /* 0x000fea0003800000 */
[----:B------:R-:W-:Y:S01]  /*66f0*/  SHF.R.S32.HI R115, RZ, 0x1f, R174 ;  /* 0x0000001fff737819 */ /* 0x000fe200000114ae */
[----:B------:R-:W-:Y:S01]  /*6700*/  UIADD3 UR4, UPT, UPT, UR11, 0x2000, URZ ;  /* 0x000020000b047890 */ /* 0x000fe2000fffe0ff */
[----:B------:R-:W-:Y:S01]  /*6710*/  IMAD.MOV.U32 R116, RZ, RZ, RZ ;  /* 0x000000ffff747224 */ /* 0x000fe200078e00ff */
[----:B------:R-:W-:Y:S01]  /*6720*/  UIADD3 UR5, UPT, UPT, UR11, 0x5000, URZ ;  /* 0x000050000b057890 */ /* 0x000fe2000fffe0ff */
[----:B------:R-:W-:Y:S01]  /*6730*/  LEA.HI R115, R115, R174, RZ, 0x5 ;  /* 0x000000ae73737211 */ /* 0x000fe200078f28ff */
[----:B------:R-:W-:Y:S02]  /*6740*/  USHF.R.U32.HI UR4, URZ, 0x4, UR4 ;  /* 0x00000004ff047899 */ /* 0x000fe40008011604 */
[----:B------:R-:W-:Y:S01]  /*6750*/  USHF.R.U32.HI UR5, URZ, 0x4, UR5 ;  /* 0x00000004ff057899 */ /* 0x000fe20008011605 */
[----:B------:R-:W-:Y:S01]  /*6760*/  SHF.R.S32.HI R115, RZ, 0x5, R115 ;  /* 0x00000005ff737819 */ /* 0x000fe20000011473 */
[----:B------:R-:W-:Y:S02]  /*6770*/  USHF.L.U32 UR22, UR8, 0x5, URZ ;  /* 0x0000000508167899 */ /* 0x000fe400080006ff */
[----:B------:R-:W-:Y:S01]  /*6780*/  USHF.L.U32 UR23, UR9, 0x5, URZ ;  /* 0x0000000509177899 */ /* 0x000fe200080006ff */
[----:B------:R-:W-:Y:S01]  /*6790*/  VIMNMX R115, PT, PT, R115, 0x2, !PT ;  /* 0x0000000273737848 */ /* 0x000fe20007fe0100 */
[----:B------:R-:W-:Y:S01]  /*67a0*/  USGXT.U32 UR6, UR4, 0xe ;  /* 0x0000000e0406789a */ /* 0x000fe20008000000 */
[----:B------:R-:W-:Y:S01]  /*67b0*/  UMOV UR16, 0x100 ;  /* 0x0000010000107882 */ /* 0x000fe20000000000 */
[----:B------:R-:W-:-:S02]  /*67c0*/  UMOV UR17, 0x40004040 ;  /* 0x4000404000117882 */ /* 0x000fc40000000000 */
[----:B------:R-:W-:Y:S01]  /*67d0*/  VIADD R115, R115, 0xffffffff ;  /* 0xffffffff73737836 */ /* 0x000fe20000000000 */
[----:B------:R-:W-:Y:S01]  /*67e0*/  UMOV UR7, URZ ;  /* 0x000000ff00077c82 */ /* 0x000fe20008000000 */
[----:B------:R-:W-:Y:S02]  /*67f0*/  USGXT.U32 UR14, UR5, 0xe ;  /* 0x0000000e050e789a */ /* 0x000fe40008000000 */
[----:B------:R-:W-:Y:S01]  /*6800*/  USHF.R.S32.HI UR27, URZ, 0x1f, UR22 ;  /* 0x0000001fff1b7899 */ /* 0x000fe20008011416 */
[----:B------:R0:W-:Y:S01]  /*6810*/  STL [R1+0x3c], R115 ;  /* 0x00003c7301007387 */ /* 0x0001e20000100800 */
[----:B------:R-:W-:Y:S02]  /*6820*/  USHF.R.S32.HI UR28, URZ, 0x1f, UR23 ;  /* 0x0000001fff1c7899 */ /* 0x000fe40008011417 */
[----:B------:R-:W-:Y:S01]  /*6830*/  UIADD3.64 UR16, UPT, UPT, UR6, UR16, URZ ;  /* 0x0000001006107297 */ /* 0x000fe2000fffe0ff */
[----:B------:R-:W-:Y:S01]  /*6840*/  UMOV UR26, 0x1 ;  /* 0x00000001001a7882 */ /* 0x000fe20000000000 */
[----:B------:R-:W-:Y:S01]  /*6850*/  UMOV UR5, URZ ;  /* 0x000000ff00057c82 */ /* 0x000fe20008000000 */
[----:B------:R-:W-:-:S09]  /*6860*/  UMOV UR15, 0xc0004010 ;  /* 0xc0004010000f7882 */ /* 0x000fd20000000000 */
.L_x_10:
[----:B------:R-:W2:Y:S04]  /*6870*/  LDL.LU R130, [R1+0x38] ;  /* 0x0000380001827983 */ /* 0x000ea80000300800 */
[----:B------:R-:W3:Y:S04]  /*6880*/  LDL.LU R129, [R1+0x30] ;  /* 0x0000300001817983 */ /* 0x000ee80000300800 */
[----:B------:R-:W4:Y:S04]  /*6890*/  LDL.LU R128, [R1+0x28] ;  /* 0x0000280001807983 */ /* 0x000f280000300800 */
[----:B------:R-:W4:Y:S04]  /*68a0*/  LDL.LU R127, [R1+0x20] ;  /* 0x00002000017f7983 */ /* 0x000f280000300800 */
[----:B------:R-:W4:Y:S04]  /*68b0*/  LDL.LU R126, [R1+0x18] ;  /* 0x00001800017e7983 */ /* 0x000f280000300800 */
[----:B------:R-:W4:Y:S04]  /*68c0*/  LDL.LU R125, [R1+0x34] ;  /* 0x00003400017d7983 */ /* 0x000f280000300800 */
[----:B------:R-:W4:Y:S04]  /*68d0*/  LDL.LU R124, [R1+0x10] ;  /* 0x00001000017c7983 */ /* 0x000f280000300800 */
[----:B------:R-:W4:Y:S04]  /*68e0*/  LDL.LU R123, [R1+0x2c] ;  /* 0x00002c00017b7983 */ /* 0x000f280000300800 */
[----:B------:R-:W4:Y:S04]  /*68f0*/  LDL.LU R122, [R1+0x8] ;  /* 0x00000800017a7983 */ /* 0x000f280000300800 */
[----:B------:R-:W4:Y:S04]  /*6900*/  LDL.LU R121, [R1+0x24] ;  /* 0x0000240001797983 */ /* 0x000f280000300800 */
[----:B------:R-:W4:Y:S04]  /*6910*/  LDL.LU R120, [R1] ;  /* 0x0000000001787983 */ /* 0x000f280000300800 */
[----:B------:R-:W4:Y:S04]  /*6920*/  LDL.LU R119, [R1+0x1c] ;  /* 0x00001c0001777983 */ /* 0x000f280000300800 */
[----:B------:R-:W4:Y:S04]  /*6930*/  LDL.LU R118, [R1+0x14] ;  /* 0x0000140001767983 */ /* 0x000f280000300800 */
[----:B------:R-:W4:Y:S04]  /*6940*/  LDL.LU R117, [R1+0xc] ;  /* 0x00000c0001757983 */ /* 0x000f280000300800 */
[----:B0-----:R-:W4:Y:S01]  /*6950*/  LDL.LU R115, [R1+0x4] ;  /* 0x0000040001737983 */ /* 0x001f220000300800 */
[----:B------:R-:W-:Y:S01]  /*6960*/  IMAD.U32 R116, R116, -0x80000000, RZ ;  /* 0x8000000074747824 */ /* 0x000fe200078e00ff */
[----:B------:R-:W-:-:S02]  /*6970*/  PRMT R145, RZ, 0x7610, R145 ;  /* 0x00007610ff917816 */ /* 0x000fc40000000091 */
[----:B--2---:R-:W-:Y:S02]  /*6980*/  IADD3 R130, P6, PT, R130, UR23, RZ ;  /* 0x0000001782827c10 */ /* 0x004fe4000ffde0ff */
[----:B---3--:R-:W-:-:S03]  /*6990*/  IADD3 R129, P1, PT, R129, UR23, RZ ;  /* 0x0000001781817c10 */ /* 0x008fc6000ff3e0ff */
[----:B------:R0:W-:Y:S01]  /*69a0*/  STL [R1+0x38], R130 ;  /* 0x0000388201007387 */ /* 0x0001e20000100800 */
[----:B----4-:R-:W-:-:S03]  /*69b0*/  IADD3 R128, P2, PT, R128, UR23, RZ ;  /* 0x0000001780807c10 */ /* 0x010fc6000ff5e0ff */
[----:B------:R0:W-:Y:S01]  /*69c0*/  STL [R1+0x30], R129 ;  /* 0x0000308101007387 */ /* 0x0001e20000100800 */
[----:B------:R-:W-:-:S03]  /*69d0*/  IADD3 R127, P3, PT, R127, UR23, RZ ;  /* 0x000000177f7f7c10 */ /* 0x000fc6000ff7e0ff */
[----:B------:R0:W-:Y:S01]  /*69e0*/  STL [R1+0x28], R128 ;  /* 0x0000288001007387 */ /* 0x0001e20000100800 */
[----:B------:R-:W-:-:S03]  /*69f0*/  IADD3 R126, P4, PT, R126, UR23, RZ ;  /* 0x000000177e7e7c10 */ /* 0x000fc6000ff9e0ff */
[----:B------:R0:W-:Y:S01]  /*6a00*/  STL [R1+0x20], R127 ;  /* 0x0000207f01007387 */ /* 0x0001e20000100800 */
[----:B------:R-:W-:-:S03]  /*6a10*/  IADD3.X R125, PT, PT, R125, UR28, RZ, P6, !PT ;  /* 0x0000001c7d7d7c10 */ /* 0x000fc6000b7fe4ff */
        /* <DEDUP_REMOVED lines=12> */
[----:B------:R0:W-:Y:S01]  /*6ae0*/  STL [R1], R120 ;  /* 0x0000007801007387 */ /* 0x0001e20000100800 */
[----:B------:R-:W-:Y:S02]  /*6af0*/  IADD3 R242, P2, PT, R242, UR23, RZ ;  /* 0x00000017f2f27c10 */ /* 0x000fe4000ff5e0ff */
[----:B------:R-:W-:Y:S02]  /*6b00*/  IADD3.X R118, PT, PT, R118, UR28, RZ, P4, !PT ;  /* 0x0000001c76767c10 */ /* 0x000fe4000a7fe4ff */
[----:B------:R-:W-:Y:S02]  /*6b10*/  IADD3 R248, P4, PT, R248, UR23, RZ ;  /* 0x00000017f8f87c10 */ /* 0x000fe4000ff9e0ff */
[----:B------:R-:W-:Y:S02]  /*6b20*/  IADD3.X R119, PT, PT, R119, UR28, RZ, P3, !PT ;  /* 0x0000001c77777c10 */ /* 0x000fe40009ffe4ff */
[----:B------:R-:W-:Y:S02]  /*6b30*/  IADD3.X R247, PT, PT, R247, UR28, RZ, P4, !PT ;  /* 0x0000001cf7f77c10 */ /* 0x000fe4000a7fe4ff */
[----:B------:R-:W-:Y:S01]  /*6b40*/  IADD3 R238, P4, PT, R238, UR23, RZ ;  /* 0x00000017eeee7c10 */ /* 0x000fe2000ff9e0ff */
[----:B------:R0:W-:Y:S01]  /*6b50*/  STL [R1+0x1c], R119 ;  /* 0x00001c7701007387 */ /* 0x0001e20000100800 */
[----:B------:R-:W-:-:S02]  /*6b60*/  IADD3.X R117, PT, PT, R117, UR28, RZ, P6, !PT ;  /* 0x0000001c75757c10 */ /* 0x000fc4000b7fe4ff */
[----:B------:R-:W-:Y:S01]  /*6b70*/  IADD3.X R237, PT, PT, R237, UR28, RZ, P4, !PT ;  /* 0x0000001ceded7c10 */ /* 0x000fe2000a7fe4ff */
[----:B------:R0:W-:Y:S01]  /*6b80*/  STL [R1+0x14], R118 ;  /* 0x0000147601007387 */ /* 0x0001e20000100800 */
[----:B------:R-:W-:Y:S02]  /*6b90*/  IADD3 R227, P4, PT, R227, UR23, RZ ;  /* 0x00000017e3e37c10 */ /* 0x000fe4000ff9e0ff */
[----:B------:R-:W-:Y:S01]  /*6ba0*/  IADD3.X R115, PT, PT, R115, UR28, RZ, P1, !PT ;  /* 0x0000001c73737c10 */ /* 0x000fe20008ffe4ff */
[----:B------:R0:W-:Y:S01]  /*6bb0*/  STL [R1+0xc], R117 ;  /* 0x00000c7501007387 */ /* 0x0001e20000100800 */
[----:B------:R-:W-:Y:S02]  /*6bc0*/  IADD3.X R226, PT, PT, R226, UR28, RZ, P4, !PT ;  /* 0x0000001ce2e27c10 */ /* 0x000fe4000a7fe4ff */
[----:B------:R-:W-:Y:S01]  /*6bd0*/  IADD3 R217, P4, PT, R217, UR23, RZ ;  /* 0x00000017d9d97c10 */ /* 0x000fe2000ff9e0ff */
[----:B------:R0:W-:Y:S01]  /*6be0*/  STL [R1+0x4], R115 ;  /* 0x0000047301007387 */ /* 0x0001e20000100800 */
[----:B------:R-:W-:-:S02]  /*6bf0*/  IADD3.X R241, PT, PT, R241, UR28, RZ, P2, !PT ;  /* 0x0000001cf1f17c10 */ /* 0x000fc400097fe4ff */
[----:B------:R-:W-:Y:S02]  /*6c00*/  IADD3.X R216, PT, PT, R216, UR28, RZ, P4, !PT ;  /* 0x0000001cd8d87c10 */ /* 0x000fe4000a7fe4ff */
[----:B------:R-:W-:Y:S02]  /*6c10*/  IADD3 R207, P4, PT, R207, UR23, RZ ;  /* 0x00000017cfcf7c10 */ /* 0x000fe4000ff9e0ff */
[----:B------:R-:W-:Y:S02]  /*6c20*/  IADD3 R250, P3, PT, R250, UR23, RZ ;  /* 0x00000017fafa7c10 */ /* 0x000fe4000ff7e0ff */
[----:B------:R-:W-:Y:S02]  /*6c30*/  IADD3.X R206, PT, PT, R206, UR28, RZ, P4, !PT ;  /* 0x0000001ccece7c10 */ /* 0x000fe4000a7fe4ff */
[----:B------:R-:W-:Y:S02]  /*6c40*/  IADD3 R191, P4, PT, R191, UR22, RZ ;  /* 0x00000016bfbf7c10 */ /* 0x000fe4000ff9e0ff */
[----:B------:R-:W-:-:S02]  /*6c50*/  IADD3 R246, P6, PT, R246, UR23, RZ ;  /* 0x00000017f6f67c10 */ /* 0x000fc4000ffde0ff */
[----:B------:R-:W-:Y:S02]  /*6c60*/  IADD3.X R189, PT, PT, R189, UR27, RZ, P4, !PT ;  /* 0x0000001bbdbd7c10 */ /* 0x000fe4000a7fe4ff */
[----:B------:R-:W-:Y:S02]  /*6c70*/  IADD3 R163, P4, PT, R163, UR22, RZ ;  /* 0x00000016a3a37c10 */ /* 0x000fe4000ff9e0ff */
[----:B------:R-:W-:Y:S02]  /*6c80*/  IADD3 R244, P1, PT, R244, UR23, RZ ;  /* 0x00000017f4f47c10 */ /* 0x000fe4000ff3e0ff */
[----:B------:R-:W-:Y:S02]  /*6c90*/  IADD3 R231, P2, PT, R231, UR23, RZ ;  /* 0x00000017e7e77c10 */ /* 0x000fe4000ff5e0ff */
[----:B------:R-:W-:Y:S02]  /*6ca0*/  IADD3.X R161, PT, PT, R161, UR27, RZ, P4, !PT ;  /* 0x0000001ba1a17c10 */ /* 0x000fe4000a7fe4ff */
[----:B-----5:R-:W-:-:S02]  /*6cb0*/  IADD3 R34, P4, PT, R34, UR22, RZ ;  /* 0x0000001622227c10 */ /* 0x020fc4000ff9e0ff */
[----:B------:R-:W-:Y:S02]  /*6cc0*/  IADD3.X R249, PT, PT, R249, UR28, RZ, P3, !PT ;  /* 0x0000001cf9f97c10 */ /* 0x000fe40009ffe4ff */
[----:B------:R-:W-:Y:S02]  /*6cd0*/  IADD3.X R245, PT, PT, R245, UR28, RZ, P6, !PT ;  /* 0x0000001cf5f57c10 */ /* 0x000fe4000b7fe4ff */
[----:B------:R-:W-:Y:S02]  /*6ce0*/  IADD3.X R243, PT, PT, R243, UR28, RZ, P1, !PT ;  /* 0x0000001cf3f37c10 */ /* 0x000fe40008ffe4ff */
[----:B------:R-:W-:Y:S02]  /*6cf0*/  IADD3.X R230, PT, PT, R230, UR28, RZ, P2, !PT ;  /* 0x0000001ce6e67c10 */ /* 0x000fe400097fe4ff */
[----:B------:R-:W-:Y:S02]  /*6d00*/  IADD3 R240, P3, PT, R240, UR23, RZ ;  /* 0x00000017f0f07c10 */ /* 0x000fe4000ff7e0ff */
[----:B------:R-:W-:-:S02]  /*6d10*/  IADD3 R235, P6, PT, R235, UR23, RZ ;  /* 0x00000017ebeb7c10 */ /* 0x000fc4000ffde0ff */
[----:B------:R-:W-:Y:S02]  /*6d20*/  IADD3 R233, P1, PT, R233, UR23, RZ ;  /* 0x00000017e9e97c10 */ /* 0x000fe4000ff3e0ff */
[----:B------:R-:W-:Y:S02]  /*6d30*/  IADD3 R221, P2, PT, R221, UR23, RZ ;  /* 0x00000017dddd7c10 */ /* 0x000fe4000ff5e0ff */
[----:B------:R-:W-:Y:S02]  /*6d40*/  IADD3.X R36, PT, PT, R36, UR27, RZ, P4, !PT ;  /* 0x0000001b24247c10 */ /* 0x000fe4000a7fe4ff */
[----:B------:R-:W-:Y:S02]  /*6d50*/  IADD3 R111, P4, PT, R111, UR22, RZ ;  /* 0x000000166f6f7c10 */ /* 0x000fe4000ff9e0ff */
[----:B------:R-:W-:Y:S02]  /*6d60*/  IADD3.X R239, PT, PT, R239, UR28, RZ, P3, !PT ;  /* 0x0000001cefef7c10 */ /* 0x000fe40009ffe4ff */
[----:B------:R-:W-:-:S02]  /*6d70*/  IADD3.X R234, PT, PT, R234, UR28, RZ, P6, !PT ;  /* 0x0000001ceaea7c10 */ /* 0x000fc4000b7fe4ff */
[----:B------:R-:W-:Y:S02]  /*6d80*/  IADD3.X R232, PT, PT, R232, UR28, RZ, P1, !PT ;  /* 0x0000001ce8e87c10 */ /* 0x000fe40008ffe4ff */
[----:B------:R-:W-:Y:S02]  /*6d90*/  IADD3.X R220, PT, PT, R220, UR28, RZ, P2, !PT ;  /* 0x0000001cdcdc7c10 */ /* 0x000fe400097fe4ff */
[----:B------:R-:W-:Y:S02]  /*6da0*/  IADD3 R229, P3, PT, R229, UR23, RZ ;  /* 0x00000017e5e57c10 */ /* 0x000fe4000ff7e0ff */
[----:B------:R-:W-:Y:S02]  /*6db0*/  IADD3 R225, P6, PT, R225, UR23, RZ ;  /* 0x00000017e1e17c10 */ /* 0x000fe4000ffde0ff */
[----:B------:R-:W-:Y:S02]  /*6dc0*/  IADD3 R223, P1, PT, R223, UR23, RZ ;  /* 0x00000017dfdf7c10 */ /* 0x000fe4000ff3e0ff */
[----:B------:R-:W-:-:S02]  /*6dd0*/  IADD3 R211, P2, PT, R211, UR23, RZ ;  /* 0x00000017d3d37c10 */ /* 0x000fc4000ff5e0ff */
[----:B------:R-:W-:Y:S02]  /*6de0*/  IADD3.X R112, PT, PT, R112, UR27, RZ, P4, !PT ;  /* 0x0000001b70707c10 */ /* 0x000fe4000a7fe4ff */
[----:B------:R-:W-:Y:S02]  /*6df0*/  IADD3 R76, P4, PT, R76, UR22, RZ ;  /* 0x000000164c4c7c10 */ /* 0x000fe4000ff9e0ff */
[----:B------:R-:W-:Y:S02]  /*6e00*/  IADD3.X R228, PT, PT, R228, UR28, RZ, P3, !PT ;  /* 0x0000001ce4e47c10 */ /* 0x000fe40009ffe4ff */
[----:B------:R-:W-:Y:S02]  /*6e10*/  IADD3.X R224, PT, PT, R224, UR28, RZ, P6, !PT ;  /* 0x0000001ce0e07c10 */ /* 0x000fe4000b7fe4ff */
[----:B------:R-:W-:Y:S02]  /*6e20*/  IADD3.X R222, PT, PT, R222, UR28, RZ, P1, !PT ;  /* 0x0000001cdede7c10 */ /* 0x000fe40008ffe4ff */
[----:B------:R-:W-:-:S02]  /*6e30*/  IADD3.X R210, PT, PT, R210, UR28, RZ, P2, !PT ;  /* 0x0000001cd2d27c10 */ /* 0x000fc400097fe4ff */
[----:B------:R-:W-:Y:S02]  /*6e40*/  IADD3 R219, P3, PT, R219, UR23, RZ ;  /* 0x00000017dbdb7c10 */ /* 0x000fe4000ff7e0ff */
[----:B------:R-:W-:Y:S02]  /*6e50*/  IADD3 R215, P6, PT, R215, UR23, RZ ;  /* 0x00000017d7d77c10 */ /* 0x000fe4000ffde0ff */
[----:B------:R-:W-:Y:S02]  /*6e60*/  IADD3 R213, P1, PT, R213, UR23, RZ ;  /* 0x00000017d5d57c10 */ /* 0x000fe4000ff3e0ff */
[----:B------:R-:W-:Y:S02]  /*6e70*/  IADD3 R199, P2, PT, R199, UR22, RZ ;  /* 0x00000016c7c77c10 */ /* 0x000fe4000ff5e0ff */
[----:B------:R-:W-:Y:S02]  /*6e80*/  IADD3.X R78, PT, PT, R78, UR27, RZ, P4, !PT ;  /* 0x0000001b4e4e7c10 */ /* 0x000fe4000a7fe4ff */
[----:B------:R-:W-:-:S02]  /*6e90*/  IADD3 R45, P4, PT, R45, UR22, RZ ;  /* 0x000000162d2d7c10 */ /* 0x000fc4000ff9e0ff */
        /* <DEDUP_REMOVED lines=57> */
[----:B------:R-:W-:Y:S02]  /*7230*/  IADD3.X R77, PT, PT, R77, UR27, RZ, P6, !PT ;  /* 0x0000001b4d4d7c10 */ /* 0x000fe4000b7fe4ff */
[----:B------:R-:W-:Y:S02]  /*7240*/  IADD3.X R64, PT, PT, R64, UR27, RZ, P1, !PT ;  /* 0x0000001b40407c10 */ /* 0x000fe40008ffe4ff */
[----:B------:R-:W-:-:S02]  /*7250*/  IADD3.X R21, PT, PT, R21, UR27, RZ, P2, !PT ;  /* 0x0000001b15157c10 */ /* 0x000fc400097fe4ff */
[----:B------:R-:W-:Y:S01]  /*7260*/  IADD3.X R11, PT, PT, R11, UR27, RZ, P4, !PT ;  /* 0x0000001b0b0b7c10 */ /* 0x000fe2000a7fe4ff */
[----:B------:R-:W1:Y:S01]  /*7270*/  SYNCS.PHASECHK.TRANS64.TRYWAIT P4, [UR13], R116 ;  /* 0x00000074ff0075a7 */ /* 0x000e62000808110d */
[----:B------:R-:W-:Y:S02]  /*7280*/  IADD3 R46, P3, PT, R46, UR22, RZ ;  /* 0x000000162e2e7c10 */ /* 0x000fe4000ff7e0ff */
[----:B------:R-:W-:Y:S02]  /*7290*/  IADD3 R30, P6, PT, R30, UR22, RZ ;  /* 0x000000161e1e7c10 */ /* 0x000fe4000ffde0ff */
[----:B------:R-:W-:Y:S02]  /*72a0*/  IADD3 R29, P1, PT, R29, UR22, RZ ;  /* 0x000000161d1d7c10 */ /* 0x000fe4000ff3e0ff */
[----:B------:R-:W-:Y:S02]  /*72b0*/  IADD3 R94, P2, PT, R94, UR22, RZ ;  /* 0x000000165e5e7c10 */ /* 0x000fe4000ff5e0ff */
[----:B------:R-:W-:-:S02]  /*72c0*/  IADD3.X R48, PT, PT, R48, UR27, RZ, P3, !PT ;  /* 0x0000001b30307c10 */ /* 0x000fc40009ffe4ff */
[----:B------:R-:W-:Y:S02]  /*72d0*/  IADD3.X R32, PT, PT, R32, UR27, RZ, P6, !PT ;  /* 0x0000001b20207c10 */ /* 0x000fe4000b7fe4ff */
[----:B------:R-:W-:Y:S02]  /*72e0*/  IADD3.X R31, PT, PT, R31, UR27, RZ, P1, !PT ;  /* 0x0000001b1f1f7c10 */ /* 0x000fe40008ffe4ff */
[----:B------:R-:W-:Y:S02]  /*72f0*/  IADD3.X R97, PT, PT, R97, UR27, RZ, P2, !PT ;  /* 0x0000001b61617c10 */ /* 0x000fe400097fe4ff */
[----:B------:R-:W-:Y:S02]  /*7300*/  IADD3 R12, P3, PT, R12, UR22, RZ ;  /* 0x000000160c0c7c10 */ /* 0x000fe4000ff7e0ff */
[----:B------:R-:W-:Y:S02]  /*7310*/  IADD3 R107, P6, PT, R107, UR22, RZ ;  /* 0x000000166b6b7c10 */ /* 0x000fe4000ffde0ff */
[----:B------:R-:W-:-:S02]  /*7320*/  IADD3 R99, P1, PT, R99, UR22, RZ ;  /* 0x0000001663637c10 */ /* 0x000fc4000ff3e0ff */
[----:B------:R-:W-:Y:S02]  /*7330*/  IADD3 R58, P2, PT, R58, UR22, RZ ;  /* 0x000000163a3a7c10 */ /* 0x000fe4000ff5e0ff */
[----:B------:R-:W-:Y:S02]  /*7340*/  IADD3.X R14, PT, PT, R14, UR27, RZ, P3, !PT ;  /* 0x0000001b0e0e7c10 */ /* 0x000fe40009ffe4ff */
[----:B------:R-:W-:Y:S02]  /*7350*/  IADD3.X R108, PT, PT, R108, UR27, RZ, P6, !PT ;  /* 0x0000001b6c6c7c10 */ /* 0x000fe4000b7fe4ff */
[----:B------:R-:W-:Y:S02]  /*7360*/  IADD3.X R100, PT, PT, R100, UR27, RZ, P1, !PT ;  /* 0x0000001b64647c10 */ /* 0x000fe40008ffe4ff */
[----:B------:R-:W-:Y:S02]  /*7370*/  IADD3.X R60, PT, PT, R60, UR27, RZ, P2, !PT ;  /* 0x0000001b3c3c7c10 */ /* 0x000fe400097fe4ff */
[----:B------:R-:W-:-:S02]  /*7380*/  IADD3 R84, P3, PT, R84, UR22, RZ ;  /* 0x0000001654547c10 */ /* 0x000fc4000ff7e0ff */
[----:B------:R-:W-:Y:S02]  /*7390*/  IADD3 R72, P6, PT, R72, UR22, RZ ;  /* 0x0000001648487c10 */ /* 0x000fe4000ffde0ff */
[----:B------:R-:W-:Y:S02]  /*73a0*/  IADD3 R71, P1, PT, R71, UR22, RZ ;  /* 0x0000001647477c10 */ /* 0x000fe4000ff3e0ff */
[----:B------:R-:W-:Y:S02]  /*73b0*/  IADD3 R25, P2, PT, R25, UR22, RZ ;  /* 0x0000001619197c10 */ /* 0x000fe4000ff5e0ff */
[----:B------:R-:W-:Y:S02]  /*73c0*/  IADD3.X R86, PT, PT, R86, UR27, RZ, P3, !PT ;  /* 0x0000001b56567c10 */ /* 0x000fe40009ffe4ff */
[----:B------:R-:W-:Y:S02]  /*73d0*/  IADD3.X R74, PT, PT, R74, UR27, RZ, P6, !PT ;  /* 0x0000001b4a4a7c10 */ /* 0x000fe4000b7fe4ff */
[----:B------:R-:W-:-:S02]  /*73e0*/  IADD3.X R73, PT, PT, R73, UR27, RZ, P1, !PT ;  /* 0x0000001b49497c10 */ /* 0x000fc40008ffe4ff */
[----:B------:R-:W-:Y:S02]  /*73f0*/  IADD3.X R27, PT, PT, R27, UR27, RZ, P2, !PT ;  /* 0x0000001b1b1b7c10 */ /* 0x000fe400097fe4ff */
        /* <DEDUP_REMOVED lines=40> */
[----:B------:R-:W-:-:S02]  /*7680*/  ISETP.GT.AND P3, PT, R4, RZ, PT ;  /* 0x000000ff0400720c */ /* 0x000fc40003f64270 */
[C---:B------:R-:W-:Y:S02]  /*7690*/  ISETP.GT.AND P6, PT, R4.reuse, 0x1, PT ;  /* 0x000000010400780c */ /* 0x040fe40003fc4270 */
[----:B------:R-:W-:Y:S01]  /*76a0*/  ISETP.GT.AND P1, PT, R4, 0x8, PT ;  /* 0x000000080400780c */ /* 0x000fe20003f24270 */
[----:B01----:R-:W-:-:S12]  /*76b0*/  @!P4 BRA `(.L_x_8) ;  /* 0x000000c00048c947 */ /* 0x003fd80003800000 */
.L_x_16:
[----:B------:R-:W-:Y:S01]  /*76c0*/  @P3 IMAD.MOV.U32 R116, RZ, RZ, R5 ;  /* 0x000000ffff743224 */ /* 0x000fe200078e0005 */
[----:B------:R0:W-:Y:S01]  /*76d0*/  STL [R1+0x128], R3 ;  /* 0x0001280301007387 */ /* 0x0001e20000100800 */
[----:B------:R-:W-:Y:S01]  /*76e0*/  @P3 IMAD.MOV.U32 R117, RZ, RZ, R6 ;  /* 0x000000ffff753224 */ /* 0x000fe200078e0006 */
[----:B------:R-:W-:Y:S02]  /*76f0*/  PRMT R144, RZ, 0x7610, R144 ;  /* 0x00007610ff907816 */ /* 0x000fe40000000090 */
[----:B------:R-:W-:Y:S01]  /*7700*/  PRMT R137, RZ, 0x7610, R137 ;  /* 0x00007610ff897816 */ /* 0x000fe20000000089 */
[----:B------:R-:W-:Y:S04]  /*7710*/  STL [R1+0x124], R2 ;  /* 0x0001240201007387 */ /* 0x000fe80000100800 */
[----:B------:R1:W2:Y:S01]  /*7720*/  @P3 LDG.E.U8 R145, desc[UR24][R116.64] ;  /* 0x0000001874913981 */ /* 0x0002a2000c1e1100 */
[----:B------:R-:W-:-:S02]  /*7730*/  ISETP.GT.AND P2, PT, R4, 0x2, PT ;  /* 0x000000020400780c */ /* 0x000fc40003f44270 */
[----:B------:R-:W-:Y:S01]  /*7740*/  PRMT R143, RZ, 0x7610, R143 ;  /* 0x00007610ff8f7816 */ /* 0x000fe2000000008f */
[----:B------:R3:W-:Y:S01]  /*7750*/  STL [R1+0x120], R0 ;  /* 0x0001200001007387 */ /* 0x0007e20000100800 */
[----:B------:R-:W-:Y:S02]  /*7760*/  PRMT R136, RZ, 0x7610, R136 ;  /* 0x00007610ff887816 */ /* 0x000fe40000000088 */
[----:B------:R-:W-:Y:S02]  /*7770*/  PRMT R236, RZ, 0x7610, R236 ;  /* 0x00007610ffec7816 */ /* 0x000fe400000000ec */
[----:B------:R-:W-:Y:S01]  /*7780*/  PRMT R142, RZ, 0x7610, R142 ;  /* 0x00007610ff8e7816 */ /* 0x000fe2000000008e */
[----:B-1----:R-:W-:Y:S01]  /*7790*/  @P3 IMAD.MOV.U32 R116, RZ, RZ, R7 ;  /* 0x000000ffff743224 */ /* 0x002fe200078e0007 */
[----:B------:R-:W-:Y:S01]  /*77a0*/  PRMT R171, RZ, 0x7610, R171 ;  /* 0x00007610ffab7816 */ /* 0x000fe200000000ab */
[----:B------:R-:W-:Y:S01]  /*77b0*/  @P3 IMAD.MOV.U32 R117, RZ, RZ, R8 ;  /* 0x000000ffff753224 */ /* 0x000fe200078e0008 */
[----:B------:R-:W-:-:S02]  /*77c0*/  ISETP.GT.AND P4, PT, R4, 0x3, PT ;  /* 0x000000030400780c */ /* 0x000fc40003f84270 */
[----:B------:R-:W-:Y:S02]  /*77d0*/  PRMT R141, RZ, 0x7610, R141 ;  /* 0x00007610ff8d7816 */ /* 0x000fe4000000008d */
[----:B------:R-:W-:Y:S01]  /*77e0*/  PRMT R140, RZ, 0x7610, R140 ;  /* 0x00007610ff8c7816 */ /* 0x000fe2000000008c */
[----:B------:R1:W4:Y:S01]  /*77f0*/  @P3 LDG.E.U8 R144, desc[UR24][R116.64] ;  /* 0x0000001874903981 */ /* 0x000322000c1e1100 */
[----:B------:R-:W-:Y:S02]  /*7800*/  PRMT R252, RZ, 0x7610, R252 ;  /* 0x00007610fffc7816 */ /* 0x000fe400000000fc */
[----:B------:R-:W-:Y:S02]  /*7810*/  PRMT R139, RZ, 0x7610, R139 ;  /* 0x00007610ff8b7816 */ /* 0x000fe4000000008b */
[----:B0-----:R-:W-:Y:S02]  /*7820*/  PRMT R3, RZ, 0x7610, R3 ;  /* 0x00007610ff037816 */ /* 0x001fe40000000003 */
[----:B------:R-:W-:-:S02]  /*7830*/  PRMT R138, RZ, 0x7610, R138 ;  /* 0x00007610ff8a7816 */ /* 0x000fc4000000008a */
[----:B------:R-:W-:Y:S01]  /*7840*/  PRMT R170, RZ, 0x7610, R170 ;  /* 0x00007610ffaa7816 */ /* 0x000fe200000000aa */
[----:B-1----:R-:W-:Y:S01]  /*7850*/  @P6 IMAD.MOV.U32 R116, RZ, RZ, R17 ;  /* 0x000000ffff746224 */ /* 0x002fe200078e0011 */
[----:B---3--:R-:W-:Y:S01]  /*7860*/  PRMT R0, RZ, 0x7610, R0 ;  /* 0x00007610ff007816 */ /* 0x008fe20000000000 */
[----:B------:R-:W-:Y:S01]  /*7870*/  @P6 IMAD.MOV.U32 R117, RZ, RZ, R18 ;  /* 0x000000ffff756224 */ /* 0x000fe200078e0012 */
[----:B------:R-:W-:Y:S02]  /*7880*/  PRMT R169, RZ, 0x7610, R169 ;  /* 0x00007610ffa97816 */ /* 0x000fe400000000a9 */
[----:B------:R-:W-:Y:S02]  /*7890*/  PRMT R167, RZ, 0x7610, R167 ;  /* 0x00007610ffa77816 */ /* 0x000fe400000000a7 */
[----:B------:R-:W-:Y:S01]  /*78a0*/  PRMT R165, RZ, 0x7610, R165 ;  /* 0x00007610ffa57816 */ /* 0x000fe200000000a5 */
[----:B------:R0:W3:Y:S01]  /*78b0*/  @P6 LDG.E.U8 R137, desc[UR24][R116.64] ;  /* 0x0000001874896981 */ /* 0x0000e2000c1e1100 */
[----:B------:R-:W-:-:S02]  /*78c0*/  PRMT R135, RZ, 0x7610, R135 ;  /* 0x00007610ff877816 */ /* 0x000fc40000000087 */
[----:B------:R-:W-:Y:S02]  /*78d0*/  PRMT R157, RZ, 0x7610, R157 ;  /* 0x00007610ff9d7816 */ /* 0x000fe4000000009d */
[----:B------:R-:W-:Y:S02]  /*78e0*/  PRMT R152, RZ, 0x7610, R152 ;  /* 0x00007610ff987816 */ /* 0x000fe40000000098 */
[----:B------:R-:W-:Y:S02]  /*78f0*/  PRMT R134, RZ, 0x7610, R134 ;  /* 0x00007610ff867816 */ /* 0x000fe40000000086 */
[----:B------:R-:W-:Y:S01]  /*7900*/  PRMT R133, RZ, 0x7610, R133 ;  /* 0x00007610ff857816 */ /* 0x000fe20000000085 */
[----:B0-----:R-:W-:Y:S01]  /*7910*/  @P1 IMAD.MOV.U32 R116, RZ, RZ, R9 ;  /* 0x000000ffff741224 */ /* 0x001fe200078e0009 */
[----:B------:R-:W-:Y:S01]  /*7920*/  PRMT R147, RZ, 0x7610, R147 ;  /* 0x00007610ff937816 */ /* 0x000fe20000000093 */
[----:B------:R-:W-:Y:S01]  /*7930*/  @P1 IMAD.MOV.U32 R117, RZ, RZ, R11 ;  /* 0x000000ffff751224 */ /* 0x000fe200078e000b */
[----:B------:R-:W-:-:S02]  /*7940*/  PRMT R132, RZ, 0x7610, R132 ;  /* 0x00007610ff847816 */ /* 0x000fc40000000084 */
[----:B------:R-:W-:Y:S02]  /*7950*/  PRMT R129, RZ, 0x7610, R129 ;  /* 0x00007610ff817816 */ /* 0x000fe40000000081 */
[----:B------:R-:W-:Y:S01]  /*7960*/  PRMT R131, RZ, 0x7610, R131 ;  /* 0x00007610ff837816 */ /* 0x000fe20000000083 */
[----:B------:R0:W2:Y:S01]  /*7970*/  @P1 LDG.E.U8 R143, desc[UR24][R116.64] ;  /* 0x00000018748f1981 */ /* 0x0000a2000c1e1100 */
[----:B------:R-:W-:Y:S02]  /*7980*/  PRMT R128, RZ, 0x7610, R128 ;  /* 0x00007610ff807816 */ /* 0x000fe40000000080 */
[----:B------:R-:W-:Y:S02]  /*7990*/  PRMT R130, RZ, 0x7610, R130 ;  /* 0x00007610ff827816 */ /* 0x000fe40000000082 */
[----:B------:R-:W-:Y:S02]  /*79a0*/  PRMT R115, RZ, 0x7610, R115 ;  /* 0x00007610ff737816 */ /* 0x000fe40000000073 */
[----:B------:R-:W-:-:S02]  /*79b0*/  PRMT R148, RZ, 0x7610, R148 ;  /* 0x00007610ff947816 */ /* 0x000fc40000000094 */
[----:B------:R-:W-:Y:S01]  /*79c0*/  PRMT R149, RZ, 0x7610, R149 ;  /* 0x00007610ff957816 */ /* 0x000fe20000000095 */
[----:B0-----:R-:W-:Y:S01]  /*79d0*/  @P6 IMAD.MOV.U32 R116, RZ, RZ, R22 ;  /* 0x000000ffff746224 */ /* 0x001fe200078e0016 */
[----:B------:R-:W-:Y:S01]  /*79e0*/  PRMT R146, RZ, 0x7610, R146 ;  /* 0x00007610ff927816 */ /* 0x000fe20000000092 */
[----:B------:R-:W-:Y:S01]  /*79f0*/  @P6 IMAD.MOV.U32 R117, RZ, RZ, R24 ;  /* 0x000000ffff756224 */ /* 0x000fe200078e0018 */
[----:B------:R-:W-:Y:S02]  /*7a00*/  PRMT R153, RZ, 0x7610, R153 ;  /* 0x00007610ff997816 */ /* 0x000fe40000000099 */
[----:B------:R-:W-:Y:S02]  /*7a10*/  PRMT R150, RZ, 0x7610, R150 ;  /* 0x00007610ff967816 */ /* 0x000fe40000000096 */
[----:B------:R-:W-:Y:S01]  /*7a20*/  PRMT R155, RZ, 0x7610, R155 ;  /* 0x00007610ff9b7816 */ /* 0x000fe2000000009b */
[----:B------:R0:W2:Y:S01]  /*7a30*/  @P6 LDG.E.U8 R136, desc[UR24][R116.64] ;  /* 0x0000001874886981 */ /* 0x0000a2000c1e1100 */
[----:B------:R-:W-:-:S02]  /*7a40*/  ISETP.GT.AND P3, PT, R4, 0x10, PT ;  /* 0x000000100400780c */ /* 0x000fc40003f64270 */
        /* <DEDUP_REMOVED lines=17> */
[----:B------:R-:W0:Y:S01]  /*7b60*/  S2R R2, SR_TID.X ;  /* 0x0000000000027919 */ /* 0x000e220000002100 */
[----:B------:R-:W-:Y:S01]  /*7b70*/  @P1 IMAD.MOV.U32 R117, RZ, RZ, R13 ;  /* 0x000000ffff751224 */ /* 0x000fe200078e000d */
[----:B------:R-:W-:Y:S02]  /*7b80*/  PRMT R182, RZ, 0x7610, R182 ;  /* 0x00007610ffb67816 */ /* 0x000fe400000000b6 */
[----:B------:R-:W-:Y:S01]  /*7b90*/  PRMT R184, RZ, 0x7610, R184 ;  /* 0x00007610ffb87816 */ /* 0x000fe200000000b8 */
[----:B------:R1:W-:Y:S04]  /*7ba0*/  STL [R1+0x12c], R6 ;  /* 0x00012c0601007387 */ /* 0x0003e80000100800 */
[----:B------:R1:W2:Y:S01]  /*7bb0*/  @P1 LDG.E.U8 R142, desc[UR24][R116.64] ;  /* 0x00000018748e1981 */ /* 0x0002a2000c1e1100 */
[----:B------:R-:W-:-:S02]  /*7bc0*/  ISETP.GT.AND P6, PT, R4, 0x7, PT ;  /* 0x000000070400780c */ /* 0x000fc40003fc4270 */
[----:B------:R-:W-:Y:S02]  /*7bd0*/  PRMT R186, RZ, 0x7610, R186 ;  /* 0x00007610ffba7816 */ /* 0x000fe400000000ba */
[----:B------:R-:W-:Y:S01]  /*7be0*/  PRMT R188, RZ, 0x7610, R188 ;  /* 0x00007610ffbc7816 */ /* 0x000fe200000000bc */
[----:B-1----:R-:W2:Y:S01]  /*7bf0*/  LDL R6, [R1+0x10] ;  /* 0x0000100001067983 */ /* 0x002ea20000100800 */
[----:B------:R-:W-:Y:S02]  /*7c00*/  @P2 IMAD.MOV.U32 R116, RZ, RZ, R38 ;  /* 0x000000ffff742224 */ /* 0x000fe400078e0026 */
[----:B------:R-:W-:-:S05]  /*7c10*/  @P2 IMAD.MOV.U32 R117, RZ, RZ, R40 ;  /* 0x000000ffff752224 */ /* 0x000fca00078e0028 */
[----:B------:R1:W2:Y:S01]  /*7c20*/  @P2 LDG.E.U8 R171, desc[UR24][R116.64] ;  /* 0x0000001874ab2981 */ /* 0x0002a2000c1e1100 */
[----:B------:R-:W-:Y:S01]  /*7c30*/  ISETP.GT.AND P1, PT, R4, 0x18, PT ;  /* 0x000000180400780c */ /* 0x000fe20003f24270 */
[----:B-1----:R-:W-:Y:S02]  /*7c40*/  @P3 IMAD.MOV.U32 R116, RZ, RZ, R12 ;  /* 0x000000ffff743224 */ /* 0x002fe400078e000c */
[----:B------:R-:W-:-:S05]  /*7c50*/  @P3 IMAD.MOV.U32 R117, RZ, RZ, R14 ;  /* 0x000000ffff753224 */ /* 0x000fca00078e000e */
[----:B------:R1:W2:Y:S02]  /*7c60*/  @P3 LDG.E.U8 R141, desc[UR24][R116.64] ;  /* 0x00000018748d3981 */ /* 0x0002a4000c1e1100 */
[----:B-1----:R-:W-:Y:S02]  /*7c70*/  @P3 IMAD.MOV.U32 R116, RZ, RZ, R19 ;  /* 0x000000ffff743224 */ /* 0x002fe400078e0013 */
        /* <DEDUP_REMOVED lines=58> */
[----:B------:R-:W-:Y:S02]  /*8020*/  @P4 IMAD.MOV.U32 R118, RZ, RZ, R42 ;  /* 0x000000ffff764224 */ /* 0x000fe400078e002a */
[----:B------:R-:W-:Y:S01]  /*8030*/  @P4 IMAD.MOV.U32 R119, RZ, RZ, R44 ;  /* 0x000000ffff774224 */ /* 0x000fe200078e002c */
[----:B------:R-:W-:-:S04]  /*8040*/  ISETP.GT.AND P6, PT, R4, 0xc, PT ;  /* 0x0000000c0400780c */ /* 0x000fc80003fc4270 */
[----:B------:R0:W2:Y:S01]  /*8050*/  @P4 LDG.E.U8 R128, desc[UR24][R118.64] ;  /* 0x0000001876804981 */ /* 0x0000a2000c1e1100 */
[----:B-1----:R-:W-:Y:S02]  /*8060*/  @P4 IMAD.MOV.U32 R116, RZ, RZ, R41 ;  /* 0x000000ffff744224 */ /* 0x002fe400078e0029 */
[----:B------:R-:W-:-:S05]  /*8070*/  @P4 IMAD.MOV.U32 R117, RZ, RZ, R43 ;  /* 0x000000ffff754224 */ /* 0x000fca00078e002b */
[----:B------:R1:W2:Y:S01]  /*8080*/  @P4 LDG.E.U8 R129, desc[UR24][R116.64] ;  /* 0x0000001874814981 */ /* 0x0002a2000c1e1100 */
[----:B0-----:R-:W-:Y:S02]  /*8090*/  @P1 IMAD.MOV.U32 R118, RZ, RZ, R57 ;  /* 0x000000ffff761224 */ /* 0x001fe400078e0039 */
[----:B------:R-:W-:Y:S02]  /*80a0*/  @P1 IMAD.MOV.U32 R119, RZ, RZ, R59 ;  /* 0x000000ffff771224 */ /* 0x000fe400078e003b */
[----:B-1----:R-:W-:Y:S02]  /*80b0*/  @P3 IMAD.MOV.U32 R116, RZ, RZ, R33 ;  /* 0x000000ffff743224 */ /* 0x002fe400078e0021 */
[----:B------:R-:W-:-:S05]  /*80c0*/  @P3 IMAD.MOV.U32 R117, RZ, RZ, R35 ;  /* 0x000000ffff753224 */ /* 0x000fca00078e0023 */
[----:B------:R0:W2:Y:S01]  /*80d0*/  @P3 LDG.E.U8 R131, desc[UR24][R116.64] ;  /* 0x0000001874833981 */ /* 0x0000a2000c1e1100 */
[----:B------:R-:W-:Y:S01]  /*80e0*/  ISETP.GT.AND P2, PT, R4, 0xd, PT ;  /* 0x0000000d0400780c */ /* 0x000fe20003f44270 */
[----:B------:R-:W-:Y:S01]  /*80f0*/  @P1 IMAD.MOV.U32 R120, RZ, RZ, R58 ;  /* 0x000000ffff781224 */ /* 0x000fe200078e003a */
[----:B0-----:R-:W-:Y:S01]  /*8100*/  PRMT R116, RZ, 0x7610, R116 ;  /* 0x00007610ff747816 */ /* 0x001fe20000000074 */
[----:B------:R-:W-:Y:S01]  /*8110*/  @P1 IMAD.MOV.U32 R121, RZ, RZ, R60 ;  /* 0x000000ffff791224 */ /* 0x000fe200078e003c */
[----:B------:R-:W-:-:S04]  /*8120*/  PRMT R117, RZ, 0x7610, R117 ;  /* 0x00007610ff757816 */ /* 0x000fc80000000075 */
[----:B------:R0:W2:Y:S01]  /*8130*/  @P1 LDG.E.U8 R116, desc[UR24][R118.64] ;  /* 0x0000001876741981 */ /* 0x0000a2000c1e1100 */
[----:B------:R-:W-:-:S03]  /*8140*/  ISETP.GT.AND P4, PT, R4, 0xe, PT ;  /* 0x0000000e0400780c */ /* 0x000fc60003f84270 */
[----:B------:R1:W2:Y:S01]  /*8150*/  @P1 LDG.E.U8 R117, desc[UR24][R120.64] ;  /* 0x0000001878751981 */ /* 0x0002a2000c1e1100 */
[----:B0-----:R-:W-:Y:S02]  /*8160*/  @P3 IMAD.MOV.U32 R118, RZ, RZ, R34 ;  /* 0x000000ffff763224 */ /* 0x001fe400078e0022 */
[----:B------:R-:W-:Y:S02]  /*8170*/  @P3 IMAD.MOV.U32 R119, RZ, RZ, R36 ;  /* 0x000000ffff773224 */ /* 0x000fe400078e0024 */
[----:B-1----:R-:W-:-:S03]  /*8180*/  @P6 IMAD.MOV.U32 R120, RZ, RZ, R71 ;  /* 0x000000ffff786224 */ /* 0x002fc600078e0047 */
[----:B------:R0:W2:Y:S01]  /*8190*/  @P3 LDG.E.U8 R130, desc[UR24][R118.64] ;  /* 0x0000001876823981 */ /* 0x0000a2000c1e1100 */
[----:B------:R-:W-:Y:S01]  /*81a0*/  @P6 IMAD.MOV.U32 R121, RZ, RZ, R73 ;  /* 0x000000ffff796224 */ /* 0x000fe200078e0049 */
[----:B0-----:R-:W-:Y:S01]  /*81b0*/  PRMT R118, RZ, 0x7610, R118 ;  /* 0x00007610ff767816 */ /* 0x001fe20000000076 */
[----:B------:R-:W-:Y:S01]  /*81c0*/  @P2 IMAD.MOV.U32 R122, RZ, RZ, R83 ;  /* 0x000000ffff7a2224 */ /* 0x000fe200078e0053 */
[----:B------:R-:W-:Y:S01]  /*81d0*/  PRMT R119, RZ, 0x7610, R119 ;  /* 0x00007610ff777816 */ /* 0x000fe20000000077 */
[----:B------:R-:W-:-:S03]  /*81e0*/  @P2 IMAD.MOV.U32 R123, RZ, RZ, R85 ;  /* 0x000000ffff7b2224 */ /* 0x000fc600078e0055 */
[----:B------:R0:W2:Y:S01]  /*81f0*/  @P6 LDG.E.U8 R118, desc[UR24][R120.64] ;  /* 0x0000001878766981 */ /* 0x0000a2000c1e1100 */
[C---:B------:R-:W-:Y:S01]  /*8200*/  ISETP.GT.AND P3, PT, R4.reuse, 0xf, PT ;  /* 0x0000000f0400780c */ /* 0x040fe20003f64270 */
[----:B------:R-:W-:Y:S02]  /*8210*/  @P4 IMAD.MOV.U32 R124, RZ, RZ, R94 ;  /* 0x000000ffff7c4224 */ /* 0x000fe400078e005e */
[----:B------:R1:W2:Y:S01]  /*8220*/  @P2 LDG.E.U8 R119, desc[UR24][R122.64] ;  /* 0x000000187a772981 */ /* 0x0002a2000c1e1100 */
[----:B0-----:R-:W-:Y:S02]  /*8230*/  @P6 IMAD.MOV.U32 R120, RZ, RZ, R72 ;  /* 0x000000ffff786224 */ /* 0x001fe400078e0048 */
[----:B------:R-:W-:Y:S01]  /*8240*/  @P6 IMAD.MOV.U32 R121, RZ, RZ, R74 ;  /* 0x000000ffff796224 */ /* 0x000fe200078e004a */
[----:B------:R-:W-:Y:S01]  /*8250*/  ISETP.GT.AND P1, PT, R4, 0x12, PT ;  /* 0x000000120400780c */ /* 0x000fe20003f24270 */
[----:B-1----:R-:W-:-:S03]  /*8260*/  @P2 IMAD.MOV.U32 R122, RZ, RZ, R84 ;  /* 0x000000ffff7a2224 */ /* 0x002fc600078e0054 */
[----:B------:R0:W2:Y:S01]  /*8270*/  @P6 LDG.E.U8 R115, desc[UR24][R120.64] ;  /* 0x0000001878736981 */ /* 0x0000a2000c1e1100 */
[----:B------:R-:W-:Y:S02]  /*8280*/  @P2 IMAD.MOV.U32 R123, RZ, RZ, R86 ;  /* 0x000000ffff7b2224 */ /* 0x000fe400078e0056 */
[----:B------:R-:W-:Y:S01]  /*8290*/  @P4 IMAD.MOV.U32 R125, RZ, RZ, R97 ;  /* 0x000000ffff7d4224 */ /* 0x000fe200078e0061 */
[----:B0-----:R-:W-:Y:S02]  /*82a0*/  PRMT R120, RZ, 0x7610, R120 ;  /* 0x00007610ff787816 */ /* 0x001fe40000000078 */
[----:B------:R-:W-:-:S04]  /*82b0*/  PRMT R121, RZ, 0x7610, R121 ;  /* 0x00007610ff797816 */ /* 0x000fc80000000079 */
[----:B------:R0:W2:Y:S04]  /*82c0*/  @P2 LDG.E.U8 R120, desc[UR24][R122.64] ;  /* 0x000000187a782981 */ /* 0x0000a8000c1e1100 */
[----:B------:R1:W2:Y:S01]  /*82d0*/  @P4 LDG.E.U8 R121, desc[UR24][R124.64] ;  /* 0x000000187c794981 */ /* 0x0002a2000c1e1100 */
[----:B0-----:R-:W-:Y:S01]  /*82e0*/  PRMT R122, RZ, 0x7610, R122 ;  /* 0x00007610ff7a7816 */ /* 0x001fe2000000007a */
[----:B-1----:R-:W-:Y:S02]  /*82f0*/  @P4 IMAD.MOV.U32 R124, RZ, RZ, R99 ;  /* 0x000000ffff7c4224 */ /* 0x002fe400078e0063 */
[----:B------:R-:W-:Y:S01]  /*8300*/  @P4 IMAD.MOV.U32 R125, RZ, RZ, R100 ;  /* 0x000000ffff7d4224 */ /* 0x000fe200078e0064 */
[----:B------:R-:W-:Y:S01]  /*8310*/  PRMT R123, RZ, 0x7610, R123 ;  /* 0x00007610ff7b7816 */ /* 0x000fe2000000007b */
[----:B------:R-:W-:-:S03]  /*8320*/  @P1 IMAD.MOV.U32 R126, RZ, RZ, R45 ;  /* 0x000000ffff7e1224 */ /* 0x000fc600078e002d */
[----:B------:R0:W2:Y:S01]  /*8330*/  @P4 LDG.E.U8 R122, desc[UR24][R124.64] ;  /* 0x000000187c7a4981 */ /* 0x0000a2000c1e1100 */
[----:B------:R-:W-:Y:S01]  /*8340*/  @P1 IMAD.MOV.U32 R127, RZ, RZ, R47 ;  /* 0x000000ffff7f1224 */ /* 0x000fe200078e002f */
[----:B------:R-:W-:-:S04]  /*8350*/  ISETP.GT.AND P4, PT, R4, 0x13, PT ;  /* 0x000000130400780c */ /* 0x000fc80003f84270 */
[----:B------:R1:W2:Y:S01]  /*8360*/  @P1 LDG.E.U8 R148, desc[UR24][R126.64] ;  /* 0x000000187e941981 */ /* 0x0002a2000c1e1100 */
[----:B0-----:R-:W-:Y:S02]  /*8370*/  @P3 IMAD.MOV.U32 R124, RZ, RZ, R107 ;  /* 0x000000ffff7c3224 */ /* 0x001fe400078e006b */
[----:B------:R-:W-:-:S05]  /*8380*/  @P3 IMAD.MOV.U32 R125, RZ, RZ, R108 ;  /* 0x000000ffff7d3224 */ /* 0x000fca00078e006c */
[----:B------:R0:W2:Y:S01]  /*8390*/  @P3 LDG.E.U8 R123, desc[UR24][R124.64] ;  /* 0x000000187c7b3981 */ /* 0x0000a2000c1e1100 */
[----:B-1----:R-:W-:Y:S02]  /*83a0*/  @P3 IMAD.MOV.U32 R126, RZ, RZ, R109 ;  /* 0x000000ffff7e3224 */ /* 0x002fe400078e006d */
[----:B------:R-:W-:Y:S01]  /*83b0*/  @P3 IMAD.MOV.U32 R127, RZ, RZ, R110 ;  /* 0x000000ffff7f3224 */ /* 0x000fe200078e006e */
[----:B0-----:R-:W-:-:S06]  /*83c0*/  PRMT R124, RZ, 0x7610, R124 ;  /* 0x00007610ff7c7816 */ /* 0x001fcc000000007c */
[----:B------:R0:W2:Y:S01]  /*83d0*/  @P3 LDG.E.U8 R124, desc[UR24][R126.64] ;  /* 0x000000187e7c3981 */ /* 0x0000a2000c1e1100 */
[----:B------:R-:W-:Y:S02]  /*83e0*/  ISETP.GT.AND P2, PT, R4, 0x1a, PT ;  /* 0x0000001a0400780c */ /* 0x000fe40003f44270 */
[----:B------:R-:W-:Y:S01]  /*83f0*/  PRMT R125, RZ, 0x7610, R125 ;  /* 0x00007610ff7d7816 */ /* 0x000fe2000000007d */
[----:B0-----:R-:W-:Y:S02]  /*8400*/  @P1 IMAD.MOV.U32 R126, RZ, RZ, R46 ;  /* 0x000000ffff7e1224 */ /* 0x001fe400078e002e */
[----:B------:R-:W-:-:S05]  /*8410*/  @P1 IMAD.MOV.U32 R127, RZ, RZ, R48 ;  /* 0x000000ffff7f1224 */ /* 0x000fca00078e0030 */
[----:B------:R0:W2:Y:S01]  /*8420*/  @P1 LDG.E.U8 R149, desc[UR24][R126.64] ;  /* 0x000000187e951981 */ /* 0x0000a2000c1e1100 */
[----:B------:R-:W-:Y:S01]  /*8430*/  ISETP.GT.AND P3, PT, R4, 0x14, PT ;  /* 0x000000140400780c */ /* 0x000fe20003f64270 */
[----:B0-----:R-:W-:Y:S02]  /*8440*/  @P4 IMAD.MOV.U32 R126, RZ, RZ, R61 ;  /* 0x000000ffff7e4224 */ /* 0x001fe400078e003d */
[----:B------:R-:W-:-:S05]  /*8450*/  @P4 IMAD.MOV.U32 R127, RZ, RZ, R63 ;  /* 0x000000ffff7f4224 */ /* 0x000fca00078e003f */
[----:B------:R0:W2:Y:S02]  /*8460*/  @P4 LDG.E.U8 R125, desc[UR24][R126.64] ;  /* 0x000000187e7d4981 */ /* 0x0000a4000c1e1100 */
[----:B0-----:R-:W-:Y:S02]  /*8470*/  @P4 IMAD.MOV.U32 R126, RZ, RZ, R62 ;  /* 0x000000ffff7e4224 */ /* 0x001fe400078e003e */
[----:B------:R-:W-:-:S05]  /*8480*/  @P4 IMAD.MOV.U32 R127, RZ, RZ, R64 ;  /* 0x000000ffff7f4224 */ /* 0x000fca00078e0040 */
[----:B------:R0:W2:Y:S02]  /*8490*/  @P4 LDG.E.U8 R146, desc[UR24][R126.64] ;  /* 0x000000187e924981 */ /* 0x0000a4000c1e1100 */
        /* <DEDUP_REMOVED lines=30> */
[----:B------:R0:W3:Y:S01]  /*8680*/  @P3 LDG.E.U8 R164, desc[UR24][R126.64] ;  /* 0x000000187ea43981 */ /* 0x0000e2000c1e1100 */
[----:B------:R-:W-:Y:S01]  /*8690*/  ISETP.GT.AND P2, PT, R4, 0x1c, PT ;  /* 0x0000001c0400780c */ /* 0x000fe20003f44270 */
[----:B0-----:R-:W-:Y:S02]  /*86a0*/  @P3 IMAD.MOV.U32 R126, RZ, RZ, R113 ;  /* 0x000000ffff7e3224 */ /* 0x001fe400078e0071 */
[----:B------:R-:W-:-:S05]  /*86b0*/  @P3 IMAD.MOV.U32 R127, RZ, RZ, R114 ;  /* 0x000000ffff7f3224 */ /* 0x000fca00078e0072 */
[----:B------:R0:W3:Y:S02]  /*86c0*/  @P3 LDG.E.U8 R166, desc[UR24][R126.64] ;  /* 0x000000187ea63981 */ /* 0x0000e4000c1e1100 */
[----:B0-----:R-:W-:Y:S02]  /*86d0*/  @P1 IMAD.MOV.U32 R126, RZ, RZ, R65 ;  /* 0x000000ffff7e1224 */ /* 0x001fe400078e0041 */
[----:B------:R-:W-:-:S05]  /*86e0*/  @P1 IMAD.MOV.U32 R127, RZ, RZ, R66 ;  /* 0x000000ffff7f1224 */ /* 0x000fca00078e0042 */
[----:B------:R0:W3:Y:S02]  /*86f0*/  @P1 LDG.E.U8 R168, desc[UR24][R126.64] ;  /* 0x000000187ea81981 */ /* 0x0000e4000c1e1100 */
        /* <DEDUP_REMOVED lines=27> */
[----:B------:R-:W-:Y:S01]  /*88b0*/  LOP3.LUT R2, R2, 0x1f, RZ, 0xc0, !PT ;  /* 0x0000001f02027812 */ /* 0x000fe200078ec0ff */
[----:B0-----:R-:W-:Y:S02]  /*88c0*/  @P1 IMAD.MOV.U32 R126, RZ, RZ, R199 ;  /* 0x000000ffff7e1224 */ /* 0x001fe400078e00c7 */
[----:B------:R-:W-:-:S05]  /*88d0*/  @P1 IMAD.MOV.U32 R127, RZ, RZ, R197 ;  /* 0x000000ffff7f1224 */ /* 0x000fca00078e00c5 */
[----:B------:R0:W3:Y:S01]  /*88e0*/  @P1 LDG.E.U8 R188, desc[UR24][R126.64] ;  /* 0x000000187ebc1981 */ /* 0x0000e2000c1e1100 */
[----:B------:R-:W-:Y:S02]  /*88f0*/  ISETP.GE.AND P2, PT, R2, R4, PT ;  /* 0x000000040200720c */ /* 0x000fe40003f46270 */
[----:B------:R-:W-:Y:S01]  /*8900*/  PRMT R190, RZ, 0x7610, R190 ;  /* 0x00007610ffbe7816 */ /* 0x000fe200000000be */
[----:B------:R-:W1:Y:S01]  /*8910*/  S2R R2, SR_TID.X ;  /* 0x0000000000027919 */ /* 0x000e620000002100 */
[----:B------:R-:W-:-:S09]  /*8920*/  PRMT R192, RZ, 0x7610, R192 ;  /* 0x00007610ffc07816 */ /* 0x000fd200000000c0 */
[----:B0-----:R-:W-:Y:S02]  /*8930*/  @!P2 IMAD.MOV.U32 R126, RZ, RZ, R203 ;  /* 0x000000ffff7ea224 */ /* 0x001fe400078e00cb */
[----:B------:R-:W-:Y:S01]  /*8940*/  @!P2 IMAD.MOV.U32 R127, RZ, RZ, R201 ;  /* 0x000000ffff7fa224 */ /* 0x000fe200078e00c9 */
[----:B------:R-:W-:Y:S01]  /*8950*/  BAR.SYNC.DEFER_BLOCKING 0x0 ;  /* 0x0000000000007b1d */ /* 0x000fe20000010000 */
[----:B------:R-:W-:Y:S02]  /*8960*/  PRMT R194, RZ, 0x7610, R194 ;  /* 0x00007610ffc27816 */ /* 0x000fe400000000c2 */
[----:B------:R-:W-:Y:S02]  /*8970*/  PRMT R196, RZ, 0x7610, R196 ;  /* 0x00007610ffc47816 */ /* 0x000fe400000000c4 */
[----:B------:R-:W-:Y:S01]  /*8980*/  PRMT R198, RZ, 0x7610, R198 ;  /* 0x00007610ffc67816 */ /* 0x000fe200000000c6 */
[----:B------:R0:W3:Y:S02]  /*8990*/  @!P2 LDG.E.U8 R190, desc[UR24][R126.64] ;  /* 0x000000187ebea981 */ /* 0x0000e4000c1e1100 */
[----:B0-----:R-:W-:-:S02]  /*89a0*/  @!P2 IMAD.MOV.U32 R126, RZ, RZ, R207 ;  /* 0x000000ffff7ea224 */ /* 0x001fc400078e00cf */
[----:B------:R-:W-:-:S05]  /*89b0*/  @!P2 IMAD.MOV.U32 R127, RZ, RZ, R206 ;  /* 0x000000ffff7fa224 */ /* 0x000fca00078e00ce */
[----:B------:R0:W3:Y:S02]  /*89c0*/  @!P2 LDG.E.U8 R192, desc[UR24][R126.64] ;  /* 0x000000187ec0a981 */ /* 0x0000e4000c1e1100 */
[----:B0-----:R-:W-:Y:S02]  /*89d0*/  @!P2 IMAD.MOV.U32 R126, RZ, RZ, R211 ;  /* 0x000000ffff7ea224 */ /* 0x001fe400078e00d3 */
[----:B------:R-:W-:-:S05]  /*89e0*/  @!P2 IMAD.MOV.U32 R127, RZ, RZ, R210 ;  /* 0x000000ffff7fa224 */ /* 0x000fca00078e00d2 */
[----:B------:R0:W3:Y:S02]  /*89f0*/  @!P2 LDG.E.U8 R194, desc[UR24][R126.64] ;  /* 0x000000187ec2a981 */ /* 0x0000e4000c1e1100 */
[----:B0-----:R-:W-:Y:S02]  /*8a00*/  @!P2 IMAD.MOV.U32 R126, RZ, RZ, R215 ;  /* 0x000000ffff7ea224 */ /* 0x001fe400078e00d7 */
[----:B------:R-:W-:-:S05]  /*8a10*/  @!P2 IMAD.MOV.U32 R127, RZ, RZ, R214 ;  /* 0x000000ffff7fa224 */ /* 0x000fca00078e00d6 */
[----:B------:R0:W3:Y:S01]  /*8a20*/  @!P2 LDG.E.U8 R196, desc[UR24][R126.64] ;  /* 0x000000187ec4a981 */ /* 0x0000e2000c1e1100 */
[----:B------:R-:W-:Y:S01]  /*8a30*/  PRMT R200, RZ, 0x7610, R200 ;  /* 0x00007610ffc87816 */ /* 0x000fe200000000c8 */
[----:B0-----:R-:W-:Y:S02]  /*8a40*/  @!P2 IMAD.MOV.U32 R126, RZ, RZ, R219 ;  /* 0x000000ffff7ea224 */ /* 0x001fe400078e00db */
[----:B------:R-:W-:-:S05]  /*8a50*/  @!P2 IMAD.MOV.U32 R127, RZ, RZ, R218 ;  /* 0x000000ffff7fa224 */ /* 0x000fca00078e00da */
[----:B------:R0:W3:Y:S01]  /*8a60*/  @!P2 LDG.E.U8 R198, desc[UR24][R126.64] ;  /* 0x000000187ec6a981 */ /* 0x0000e2000c1e1100 */
[----:B-1----:R-:W-:Y:S02]  /*8a70*/  LOP3.LUT R2, R2, 0x7f, RZ, 0xc0, !PT ;  /* 0x0000007f02027812 */ /* 0x002fe400078ec0ff */
[----:B------:R-:W-:Y:S01]  /*8a80*/  PRMT R202, RZ, 0x7610, R202 ;  /* 0x00007610ffca7816 */ /* 0x000fe200000000ca */
[----:B0-----:R-:W-:Y:S02]  /*8a90*/  @!P2 IMAD.MOV.U32 R126, RZ, RZ, R223 ;  /* 0x000000ffff7ea224 */ /* 0x001fe400078e00df */
[----:B------:R-:W-:-:S05]  /*8aa0*/  @!P2 IMAD.MOV.U32 R127, RZ, RZ, R222 ;  /* 0x000000ffff7fa224 */ /* 0x000fca00078e00de */
[----:B------:R0:W3:Y:S04]  /*8ab0*/  @!P2 LDG.E.U8 R200, desc[UR24][R126.64] ;  /* 0x000000187ec8a981 */ /* 0x0000e8000c1e1100 */
[----:B--2---:R1:W-:Y:S01]  /*8ac0*/  STS.U8 [R2+UR11+0x2000], R145 ;  /* 0x0020009102007988 */ /* 0x0043e2000800000b */
[----:B0-----:R-:W-:Y:S02]  /*8ad0*/  @!P2 IMAD.MOV.U32 R126, RZ, RZ, R227 ;  /* 0x000000ffff7ea224 */ /* 0x001fe400078e00e3 */
[----:B------:R-:W-:Y:S01]  /*8ae0*/  @!P2 IMAD.MOV.U32 R127, RZ, RZ, R226 ;  /* 0x000000ffff7fa224 */ /* 0x000fe200078e00e2 */
[----:B-1----:R-:W-:-:S04]  /*8af0*/  PRMT R145, RZ, 0x7610, R145 ;  /* 0x00007610ff917816 */ /* 0x002fc80000000091 */
[----:B------:R0:W2:Y:S04]  /*8b00*/  @!P2 LDG.E.U8 R202, desc[UR24][R126.64] ;  /* 0x000000187ecaa981 */ /* 0x0000a8000c1e1100 */
[----:B----4-:R1:W-:Y:S01]  /*8b10*/  STS.U8 [R2+UR11+0x3000], R144 ;  /* 0x0030009002007988 */ /* 0x0103e2000800000b */
[----:B0-----:R-:W-:Y:S02]  /*8b20*/  @!P2 IMAD.MOV.U32 R126, RZ, RZ, R231 ;  /* 0x000000ffff7ea224 */ /* 0x001fe400078e00e7 */
[----:B------:R-:W-:Y:S01]  /*8b30*/  @!P2 IMAD.MOV.U32 R127, RZ, RZ, R230 ;  /* 0x000000ffff7fa224 */ /* 0x000fe200078e00e6 */
[----:B-1----:R-:W-:-:S04]  /*8b40*/  PRMT R144, RZ, 0x7610, R144 ;  /* 0x00007610ff907816 */ /* 0x002fc80000000090 */
[----:B------:R0:W4:Y:S04]  /*8b50*/  @!P2 LDG.E.U8 R145, desc[UR24][R126.64] ;  /* 0x000000187e91a981 */ /* 0x000128000c1e1100 */
[----:B------:R1:W-:Y:S01]  /*8b60*/  STS.U8 [R2+UR11+0x2400], R143 ;  /* 0x0024008f02007988 */ /* 0x0003e2000800000b */
[----:B0-----:R-:W-:Y:S02]  /*8b70*/  @!P2 IMAD.MOV.U32 R126, RZ, RZ, R235 ;  /* 0x000000ffff7ea224 */ /* 0x001fe400078e00eb */
[----:B------:R-:W-:Y:S01]  /*8b80*/  @!P2 IMAD.MOV.U32 R127, RZ, RZ, R234 ;  /* 0x000000ffff7fa224 */ /* 0x000fe200078e00ea */
[----:B-1----:R-:W-:-:S04]  /*8b90*/  PRMT R143, RZ, 0x7610, R143 ;  /* 0x00007610ff8f7816 */ /* 0x002fc8000000008f */
[----:B------:R0:W2:Y:S04]  /*8ba0*/  @!P2 LDG.E.U8 R144, desc[UR24][R126.64] ;  /* 0x000000187e90a981 */ /* 0x0000a8000c1e1100 */
        /* <DEDUP_REMOVED lines=9> */
[----:B------:R0:W2:Y:S02]  /*8c40*/  @!P2 LDG.E.U8 R142, desc[UR24][R126.64] ;  /* 0x000000187e8ea981 */ /* 0x0000a4000c1e1100 */
[----:B0-----:R-:W-:Y:S02]  /*8c50*/  @!P2 IMAD.MOV.U32 R126, RZ, RZ, R248 ;  /* 0x000000ffff7ea224 */ /* 0x001fe400078e00f8 */
[----:B------:R-:W-:-:S05]  /*8c60*/  @!P2 IMAD.MOV.U32 R127, RZ, RZ, R247 ;  /* 0x000000ffff7fa224 */ /* 0x000fca00078e00f7 */
[----:B------:R0:W2:Y:S04]  /*8c70*/  @!P2 LDG.E.U8 R141, desc[UR24][R126.64] ;  /* 0x000000187e8da981 */ /* 0x0000a8000c1e1100 */
[----:B------:R-:W0:Y:S04]  /*8c80*/  LDL R127, [R1] ;  /* 0x00000000017f7983 */ /* 0x000e280000100800 */
[----:B------:R1:W-:Y:S02]  /*8c90*/  STS.U8 [R2+UR11+0x3800], R140 ;  /* 0x0038008c02007988 */ /* 0x0003e4000800000b */
[----:B-1----:R-:W-:Y:S01]  /*8ca0*/  PRMT R140, RZ, 0x7610, R140 ;  /* 0x00007610ff8c7816 */ /* 0x002fe2000000008c */
[----:B0-----:R-:W-:-:S02]  /*8cb0*/  @!P2 IMAD.MOV.U32 R126, RZ, RZ, R127 ;  /* 0x000000ffff7ea224 */ /* 0x001fc400078e007f */
[----:B------:R-:W-:-:S05]  /*8cc0*/  @!P2 IMAD.MOV.U32 R127, RZ, RZ, R251 ;  /* 0x000000ffff7fa224 */ /* 0x000fca00078e00fb */
[----:B------:R0:W2:Y:S04]  /*8cd0*/  @!P2 LDG.E.U8 R140, desc[UR24][R126.64] ;  /* 0x000000187e8ca981 */ /* 0x0000a8000c1e1100 */
[----:B------:R-:W2:Y:S01]  /*8ce0*/  LDL R127, [R1+0xc] ;  /* 0x00000c00017f7983 */ /* 0x000ea20000100800 */
[----:B0-----:R-:W-:-:S03]  /*8cf0*/  @!P2 IMAD.MOV.U32 R126, RZ, RZ, R6 ;  /* 0x000000ffff7ea224 */ /* 0x001fc600078e0006 */
[----:B------:R0:W-:Y:S02]  /*8d00*/  STS.U8 [R2+UR11+0x2c00], R139 ;  /* 0x002c008b02007988 */ /* 0x0001e4000800000b */
[----:B0-----:R-:W-:-:S06]  /*8d10*/  PRMT R139, RZ, 0x7610, R139 ;  /* 0x00007610ff8b7816 */ /* 0x001fcc000000008b */
[----:B--2---:R0:W2:Y:S04]  /*8d20*/  @!P2 LDG.E.U8 R139, desc[UR24][R126.64] ;  /* 0x000000187e8ba981 */ /* 0x0040a8000c1e1100 */
[----:B------:R-:W0:Y:S04]  /*8d30*/  LDL R126, [R1+0x1c] ;  /* 0x00001c00017e7983 */ /* 0x000e280000100800 */
[----:B------:R-:W0:Y:S04]  /*8d40*/  LDL R127, [R1+0x20] ;  /* 0x00002000017f7983 */ /* 0x000e280000100800 */
[----:B------:R1:W-:Y:S02]  /*8d50*/  STS.U8 [R2+UR11+0x3c00], R138 ;  /* 0x003c008a02007988 */ /* 0x0003e4000800000b */
[----:B-1----:R-:W-:Y:S01]  /*8d60*/  PRMT R138, RZ, 0x7610, R138 ;  /* 0x00007610ff8a7816 */ /* 0x002fe2000000008a */
[----:B------:R-:W1:Y:S01]  /*8d70*/  S2R R6, SR_TID.X ;  /* 0x0000000000067919 */ /* 0x000e620000002100 */
[----:B0-----:R-:W-:-:S04]  /*8d80*/  @!P2 LOP3.LUT R127, R127, R126, RZ, 0x3c, !PT ;  /* 0x0000007e7f7fa212 */ /* 0x001fc800078e3cff */
[----:B------:R-:W-:-:S04]  /*8d90*/  @!P2 LOP3.LUT R126, R127, R126, RZ, 0x3c, !PT ;  /* 0x0000007e7f7ea212 */ /* 0x000fc800078e3cff */
[----:B------:R-:W-:-:S05]  /*8da0*/  @!P2 LOP3.LUT R127, R127, R126, RZ, 0x3c, !PT ;  /* 0x0000007e7f7fa212 */ /* 0x000fca00078e3cff */
[----:B------:R0:W2:Y:S04]  /*8db0*/  @!P2 LDG.E.U8 R138, desc[UR24][R126.64] ;  /* 0x000000187e8aa981 */ /* 0x0000a8000c1e1100 */
[----:B------:R-:W0:Y:S04]  /*8dc0*/  LDL R126, [R1+0x2c] ;  /* 0x00002c00017e7983 */ /* 0x000e280000100800 */
[----:B------:R-:W0:Y:S01]  /*8dd0*/  LDL R127, [R1+0x30] ;  /* 0x00003000017f7983 */ /* 0x000e220000100800 */
[----:B-1----:R-:W-:-:S04]  /*8de0*/  LOP3.LUT R6, R6, 0x7f, RZ, 0xc0, !PT ;  /* 0x0000007f06067812 */ /* 0x002fc800078ec0ff */
[----:B------:R-:W-:-:S05]  /*8df0*/  LOP3.LUT R6, R6, 0x10, RZ, 0x3c, !PT ;  /* 0x0000001006067812 */ /* 0x000fca00078e3cff */
[----:B---3--:R1:W-:Y:S04]  /*8e00*/  STS.U8 [R6+UR11+0x2080], R137 ;  /* 0x0020808906007988 */ /* 0x0083e8000800000b */
[----:B------:R3:W-:Y:S01]  /*8e10*/  STS.U8 [R6+UR11+0x3080], R136 ;  /* 0x0030808806007988 */ /* 0x0007e2000800000b */
[----:B-1----:R-:W-:Y:S02]  /*8e20*/  PRMT R137, RZ, 0x7610, R137 ;  /* 0x00007610ff897816 */ /* 0x002fe40000000089 */
[----:B---3--:R-:W-:Y:S01]  /*8e30*/  PRMT R136, RZ, 0x7610, R136 ;  /* 0x00007610ff887816 */ /* 0x008fe20000000088 */
[----:B------:R1:W-:Y:S04]  /*8e40*/  STS.U8 [R6+UR11+0x2480], R135 ;  /* 0x0024808706007988 */ /* 0x0003e8000800000b */
[----:B------:R3:W-:Y:S01]  /*8e50*/  STS.U8 [R6+UR11+0x3480], R134 ;  /* 0x0034808606007988 */ /* 0x0007e2000800000b */
[----:B-1----:R-:W-:-:S02]  /*8e60*/  PRMT R135, RZ, 0x7610, R135 ;  /* 0x00007610ff877816 */ /* 0x002fc40000000087 */
[----:B---3--:R-:W-:Y:S01]  /*8e70*/  PRMT R134, RZ, 0x7610, R134 ;  /* 0x00007610ff867816 */ /* 0x008fe20000000086 */
[----:B------:R1:W-:Y:S04]  /*8e80*/  STS.U8 [R6+UR11+0x2880], R133 ;  /* 0x0028808506007988 */ /* 0x0003e8000800000b */
[----:B------:R3:W-:Y:S01]  /*8e90*/  STS.U8 [R6+UR11+0x3880], R132 ;  /* 0x0038808406007988 */ /* 0x0007e2000800000b */
[----:B-1----:R-:W-:Y:S02]  /*8ea0*/  PRMT R133, RZ, 0x7610, R133 ;  /* 0x00007610ff857816 */ /* 0x002fe40000000085 */
[----:B---3--:R-:W-:Y:S01]  /*8eb0*/  PRMT R132, RZ, 0x7610, R132 ;  /* 0x00007610ff847816 */ /* 0x008fe20000000084 */
[----:B------:R1:W-:Y:S02]  /*8ec0*/  STS.U8 [R6+UR11+0x2c80], R131 ;  /* 0x002c808306007988 */ /* 0x0003e4000800000b */
[----:B-1----:R-:W-:Y:S01]  /*8ed0*/  PRMT R131, RZ, 0x7610, R131 ;  /* 0x00007610ff837816 */ /* 0x002fe20000000083 */
[----:B------:R-:W1:Y:S02]  /*8ee0*/  S2R R6, SR_TID.X ;  /* 0x0000000000067919 */ /* 0x000e640000002100 */
[----:B-1----:R-:W-:-:S04]  /*8ef0*/  LOP3.LUT R6, R6, 0x7f, RZ, 0xc0, !PT ;  /* 0x0000007f06067812 */ /* 0x002fc800078ec0ff */
[----:B------:R-:W-:Y:S02]  /*8f00*/  LOP3.LUT R6, R6, 0x20, RZ, 0x3c, !PT ;  /* 0x0000002006067812 */ /* 0x000fe400078e3cff */
[----:B0-----:R-:W-:-:S04]  /*8f10*/  @!P2 LOP3.LUT R127, R127, R126, RZ, 0x3c, !PT ;  /* 0x0000007e7f7fa212 */ /* 0x001fc800078e3cff */
[----:B------:R-:W-:-:S04]  /*8f20*/  @!P2 LOP3.LUT R126, R127, R126, RZ, 0x3c, !PT ;  /* 0x0000007e7f7ea212 */ /* 0x000fc800078e3cff */
[----:B------:R-:W-:-:S05]  /*8f30*/  @!P2 LOP3.LUT R127, R127, R126, RZ, 0x3c, !PT ;  /* 0x0000007e7f7fa212 */ /* 0x000fca00078e3cff */
[----:B------:R0:W3:Y:S02]  /*8f40*/  @!P2 LDG.E.U8 R137, desc[UR24][R126.64] ;  /* 0x000000187e89a981 */ /* 0x0000e4000c1e1100 */
[----:B0-----:R-:W-:Y:S02]  /*8f50*/  @!P2 IMAD.MOV.U32 R126, RZ, RZ, R205 ;  /* 0x000000ffff7ea224 */ /* 0x001fe400078e00cd */
[----:B------:R-:W-:-:S05]  /*8f60*/  @!P2 IMAD.MOV.U32 R127, RZ, RZ, R204 ;  /* 0x000000ffff7fa224 */ /* 0x000fca00078e00cc */
[----:B------:R0:W2:Y:S02]  /*8f70*/  @!P2 LDG.E.U8 R136, desc[UR24][R126.64] ;  /* 0x000000187e88a981 */ /* 0x0000a4000c1e1100 */
        /* <DEDUP_REMOVED lines=15> */
[----:B0-----:R-:W0:Y:S01]  /*9070*/  S2R R127, SR_TID.X ;  /* 0x00000000007f7919 */ /* 0x001e220000002100 */
[----:B------:R-:W-:Y:S01]  /*9080*/  @!P2 IMAD.MOV.U32 R126, RZ, RZ, R229 ;  /* 0x000000ffff7ea224 */ /* 0x000fe200078e00e5 */
[----:B0-----:R-:W-:-:S04]  /*9090*/  LOP3.LUT R127, R127, 0x7f, RZ, 0xc0, !PT ;  /* 0x0000007f7f7f7812 */ /* 0x001fc800078ec0ff */
[----:B------:R-:W-:-:S05]  /*90a0*/  LOP3.LUT R127, R127, 0x10, RZ, 0x3c, !PT ;  /* 0x000000107f7f7812 */ /* 0x000fca00078e3cff */
[----:B------:R0:W-:Y:S04]  /*90b0*/  STS.U8 [R127+UR11+0x3c80], R130 ;  /* 0x003c80827f007988 */ /* 0x0001e8000800000b */
[----:B------:R1:W-:Y:S01]  /*90c0*/  STS.U8 [R6+UR11+0x2100], R236 ;  /* 0x002100ec06007988 */ /* 0x0003e2000800000b */
[----:B0-----:R-:W-:Y:S01]  /*90d0*/  PRMT R130, RZ, 0x7610, R130 ;  /* 0x00007610ff827816 */ /* 0x001fe20000000082 */
        /* <DEDUP_REMOVED lines=26> */
[----:B------:R-:W0:Y:S04]  /*9280*/  LDL R126, [R1+0x4] ;  /* 0x00000400017e7983 */ /* 0x000e280000100800 */
[----:B------:R-:W0:Y:S04]  /*9290*/  LDL R127, [R1+0x8] ;  /* 0x00000800017f7983 */ /* 0x000e280000100800 */
[----:B------:R1:W-:Y:S02]  /*92a0*/  STS.U8 [R6+UR11+0x3900], R149 ;  /* 0x0039009506007988 */ /* 0x0003e4000800000b */
[----:B-1----:R-:W-:-:S02]  /*92b0*/  PRMT R149, RZ, 0x7610, R149 ;  /* 0x00007610ff957816 */ /* 0x002fc40000000095 */
[----:B0-----:R-:W-:-:S04]  /*92c0*/  @!P2 LOP3.LUT R127, R127, R126, RZ, 0x3c, !PT ;  /* 0x0000007e7f7fa212 */ /* 0x001fc800078e3cff */
[----:B------:R-:W-:-:S04]  /*92d0*/  @!P2 LOP3.LUT R126, R127, R126, RZ, 0x3c, !PT ;  /* 0x0000007e7f7ea212 */ /* 0x000fc800078e3cff */
[----:B------:R-:W-:-:S05]  /*92e0*/  @!P2 LOP3.LUT R127, R127, R126, RZ, 0x3c, !PT ;  /* 0x0000007e7f7fa212 */ /* 0x000fca00078e3cff */
        /* <DEDUP_REMOVED lines=13> */
[----:B------:R-:W5:Y:S01]  /*93c0*/  LDL.LU R6, [R1+0x12c] ;  /* 0x00012c0001067983 */ /* 0x000f620000300800 */
[----:B0-----:R-:W-:-:S04]  /*93d0*/  @!P2 LOP3.LUT R127, R127, R126, RZ, 0x3c, !PT ;  /* 0x0000007e7f7fa212 */ /* 0x001fc800078e3cff */
[----:B------:R-:W-:-:S04]  /*93e0*/  @!P2 LOP3.LUT R126, R127, R126, RZ, 0x3c, !PT ;  /* 0x0000007e7f7ea212 */ /* 0x000fc800078e3cff */
[----:B------:R-:W-:-:S05]  /*93f0*/  @!P2 LOP3.LUT R127, R127, R126, RZ, 0x3c, !PT ;  /* 0x0000007e7f7fa212 */ /* 0x000fca00078e3cff */
[----:B------:R0:W2:Y:S04]  /*9400*/  @!P2 LDG.E.U8 R155, desc[UR24][R126.64] ;  /* 0x000000187e9ba981 */ /* 0x0000a8000c1e1100 */
[----:B------:R-:W0:Y:S04]  /*9410*/  LDL R126, [R1+0x34] ;  /* 0x00003400017e7983 */ /* 0x000e280000100800 */
[----:B------:R-:W0:Y:S01]  /*9420*/  LDL R127, [R1+0x38] ;  /* 0x00003800017f7983 */ /* 0x000e220000100800 */
[----:B------:R-:W-:-:S05]  /*9430*/  LOP3.LUT R2, R2, 0x30, RZ, 0x3c, !PT ;  /* 0x0000003002027812 */ /* 0x000fca00078e3cff */
[----:B------:R1:W-:Y:S02]  /*9440*/  STS.U8 [R2+UR11+0x2180], R252 ;  /* 0x002180fc02007988 */ /* 0x0003e4000800000b */
[----:B-1----:R-:W-:Y:S02]  /*9450*/  PRMT R252, RZ, 0x7610, R252 ;  /* 0x00007610fffc7816 */ /* 0x002fe400000000fc */
[----:B------:R1:W-:Y:S04]  /*9460*/  STS.U8 [R2+UR11+0x3180], R3 ;  /* 0x0031800302007988 */ /* 0x0003e8000800000b */
[----:B------:R3:W-:Y:S04]  /*9470*/  STS.U8 [R2+UR11+0x2580], R116 ;  /* 0x0025807402007988 */ /* 0x0007e8000800000b */
[----:B-1----:R-:W5:Y:S04]  /*9480*/  LDL.LU R3, [R1+0x128] ;  /* 0x0001280001037983 */ /* 0x002f680000300800 */
[----:B---3--:R-:W5:Y:S01]  /*9490*/  LDL.LU R2, [R1+0x124] ;  /* 0x0001240001027983 */ /* 0x008f620000300800 */
[----:B0-----:R-:W-:-:S04]  /*94a0*/  @!P2 LOP3.LUT R127, R127, R126, RZ, 0x3c, !PT ;  /* 0x0000007e7f7fa212 */ /* 0x001fc800078e3cff */
[----:B------:R-:W-:-:S04]  /*94b0*/  @!P2 LOP3.LUT R126, R127, R126, RZ, 0x3c, !PT ;  /* 0x0000007e7f7ea212 */ /* 0x000fc800078e3cff */
[----:B------:R-:W-:-:S05]  /*94c0*/  @!P2 LOP3.LUT R127, R127, R126, RZ, 0x3c, !PT ;  /* 0x0000007e7f7fa212 */ /* 0x000fca00078e3cff */
[----:B------:R0:W3:Y:S02]  /*94d0*/  @!P2 LDG.E.U8 R252, desc[UR24][R126.64] ;  /* 0x000000187efca981 */ /* 0x0000e4000c1e1100 */
[----:B0-----:R-:W0:Y:S01]  /*94e0*/  S2R R127, SR_TID.X ;  /* 0x00000000007f7919 */ /* 0x001e220000002100 */
[----:B------:R-:W1:Y:S01]  /*94f0*/  S2R R126, SR_TID.X ;  /* 0x00000000007e7919 */ /* 0x000e620000002100 */
[----:B0-----:R-:W-:-:S04]  /*9500*/  LOP3.LUT R127, R127, 0x7f, RZ, 0xc0, !PT ;  /* 0x0000007f7f7f7812 */ /* 0x001fc800078ec0ff */
[----:B------:R-:W-:Y:S02]  /*9510*/  LOP3.LUT R116, R127, 0x30, RZ, 0x3c, !PT ;  /* 0x000000307f747812 */ /* 0x000fe400078e3cff */
[----:B-1----:R-:W-:-:S03]  /*9520*/  LOP3.LUT R126, R126, 0x7f, RZ, 0xc0, !PT ;  /* 0x0000007f7e7e7812 */ /* 0x002fc600078ec0ff */
[----:B------:R-:W-:Y:S01]  /*9530*/  STS.U8 [R116+UR11+0x3580], R117 ;  /* 0x0035807574007988 */ /* 0x000fe2000800000b */
[----:B------:R-:W-:-:S03]  /*9540*/  LOP3.LUT R127, R126, 0x40, RZ, 0x3c, !PT ;  /* 0x000000407e7f7812 */ /* 0x000fc600078e3cff */
[----:B------:R-:W-:Y:S04]  /*9550*/  STS.U8 [R116+UR11+0x2980], R125 ;  /* 0x0029807d74007988 */ /* 0x000fe8000800000b */
[----:B------:R-:W-:Y:S04]  /*9560*/  STS.U8 [R116+UR11+0x3980], R146 ;  /* 0x0039809274007988 */ /* 0x000fe8000800000b */
[----:B------:R-:W-:Y:S04]  /*9570*/  STS.U8 [R116+UR11+0x2d80], R168 ;  /* 0x002d80a874007988 */ /* 0x000fe8000800000b */
[----:B------:R-:W-:Y:S04]  /*9580*/  STS.U8 [R116+UR11+0x3d80], R172 ;  /* 0x003d80ac74007988 */ /* 0x000fe8000800000b */
[----:B------:R0:W-:Y:S04]  /*9590*/  STS.U8 [R127+UR11+0x2200], R0 ;  /* 0x002200007f007988 */ /* 0x0001e8000800000b */
[----:B0-----:R0:W5:Y:S04]  /*95a0*/  LDL.LU R0, [R1+0x120] ;  /* 0x0001200001007983 */ /* 0x0011680000300800 */
[----:B------:R-:W-:Y:S04]  /*95b0*/  STS.U8 [R127+UR11+0x3200], R170 ;  /* 0x003200aa7f007988 */ /* 0x000fe8000800000b */
[----:B------:R-:W-:Y:S04]  /*95c0*/  STS.U8 [R127+UR11+0x2600], R118 ;  /* 0x002600767f007988 */ /* 0x000fe8000800000b */
[----:B------:R-:W-:Y:S04]  /*95d0*/  STS.U8 [R127+UR11+0x3600], R115 ;  /* 0x003600737f007988 */ /* 0x000fe8000800000b */
[----:B------:R-:W-:Y:S04]  /*95e0*/  STS.U8 [R127+UR11+0x2a00], R150 ;  /* 0x002a00967f007988 */ /* 0x000fe8000800000b */
[----:B------:R-:W-:Y:S04]  /*95f0*/  STS.U8 [R127+UR11+0x3a00], R154 ;  /* 0x003a009a7f007988 */ /* 0x000fe8000800000b */
[----:B------:R-:W-:Y:S04]  /*9600*/  STS.U8 [R127+UR11+0x2e00], R174 ;  /* 0x002e00ae7f007988 */ /* 0x000fe8000800000b */
[----:B------:R1:W-:Y:S02]  /*9610*/  STS.U8 [R127+UR11+0x3e00], R176 ;  /* 0x003e00b07f007988 */ /* 0x0003e4000800000b */
[----:B-1----:R-:W1:Y:S01]  /*9620*/  S2R R127, SR_TID.X ;  /* 0x00000000007f7919 */ /* 0x002e620000002100 */
[----:B------:R-:W-:-:S05]  /*9630*/  LOP3.LUT R116, R126, 0x50, RZ, 0x3c, !PT ;  /* 0x000000507e747812 */ /* 0x000fca00078e3cff */
[----:B------:R-:W-:Y:S04]  /*9640*/  STS.U8 [R116+UR11+0x2280], R169 ;  /* 0x002280a974007988 */ /* 0x000fe8000800000b */
[----:B------:R-:W-:Y:S04]  /*9650*/  STS.U8 [R116+UR11+0x3280], R167 ;  /* 0x003280a774007988 */ /* 0x000fe8000800000b */
[----:B------:R-:W-:Y:S04]  /*9660*/  STS.U8 [R116+UR11+0x2680], R119 ;  /* 0x0026807774007988 */ /* 0x000fe8000800000b */
[----:B------:R-:W-:Y:S04]  /*9670*/  STS.U8 [R116+UR11+0x3680], R120 ;  /* 0x0036807874007988 */ /* 0x000fe8000800000b */
[----:B------:R-:W-:Y:S04]  /*9680*/  STS.U8 [R116+UR11+0x2a80], R156 ;  /* 0x002a809c74007988 */ /* 0x000fe8000800000b */
[----:B------:R-:W-:Y:S01]  /*9690*/  STS.U8 [R116+UR11+0x3a80], R158 ;  /* 0x003a809e74007988 */ /* 0x000fe2000800000b */
[----:B-1----:R-:W-:-:S03]  /*96a0*/  LOP3.LUT R127, R127, 0x7f, RZ, 0xc0, !PT ;  /* 0x0000007f7f7f7812 */ /* 0x002fc600078ec0ff */
[----:B------:R-:W-:Y:S01]  /*96b0*/  STS.U8 [R116+UR11+0x2e80], R178 ;  /* 0x002e80b274007988 */ /* 0x000fe2000800000b */
[----:B------:R-:W-:-:S03]  /*96c0*/  LOP3.LUT R126, R127, 0x60, RZ, 0x3c, !PT ;  /* 0x000000607f7e7812 */ /* 0x000fc600078e3cff */
[----:B------:R-:W-:Y:S04]  /*96d0*/  STS.U8 [R116+UR11+0x3e80], R180 ;  /* 0x003e80b474007988 */ /* 0x000fe8000800000b */
[----:B------:R-:W-:Y:S04]  /*96e0*/  STS.U8 [R126+UR11+0x2300], R165 ;  /* 0x002300a57e007988 */ /* 0x000fe8000800000b */
        /* <DEDUP_REMOVED lines=16> */
[----:B------:R-:W-:Y:S04]  /*97f0*/  STS.U8 [R127+UR11+0x2f80], R186 ;  /* 0x002f80ba7f007988 */ /* 0x000fe8000800000b */
        /* <DEDUP_REMOVED lines=8> */
[----:B----4-:R0:W-:Y:S01]  /*9880*/  STS.U8 [R126+UR11+0x5700], R145 ;  /* 0x005700917e007988 */ /* 0x0101e2000800000b */
[----:B-1----:R-:W-:-:S03]  /*9890*/  LOP3.LUT R127, R126, 0x10, RZ, 0x3c, !PT ;  /* 0x000000107e7f7812 */ /* 0x002fc600078e3cff */
        /* <DEDUP_REMOVED lines=23> */
[----:B---3--:R0:W-:Y:S01]  /*9a10*/  STS.U8 [R127+UR11+0x5f80], R252 ;  /* 0x005f80fc7f007988 */ /* 0x0081e2000800000b */
[----:B------:R1:W-:Y:S06]  /*9a20*/  MEMBAR.ALL.CTA ;  /* 0x0000000000007992 */ /* 0x0003ec0000008000 */
[----:B-1----:R-:W1:Y:S01]  /*9a30*/  FENCE.VIEW.ASYNC.S ;  /* 0x00000000000073c6 */ /* 0x002e620000000000 */
[----:B------:R-:W-:Y:S01]  /*9a40*/  ULEA UR13, UR26, UR11, 0x3 ;  /* 0x0000000b1a0d7291 */ /* 0x000fe2000f8e18ff */
[----:B------:R-:W-:-:S03]  /*9a50*/  UMOV UR4, UR5 ;  /* 0x0000000500047c82 */ /* 0x000fc60008000000 */
[----:B------:R-:W-:Y:S01]  /*9a60*/  UIADD3 UR13, UPT, UPT, UR13, 0x6000, URZ ;  /* 0x000060000d0d7890 */ /* 0x000fe2000fffe0ff */
[----:B-1----:R-:W-:Y:S06]  /*9a70*/  BAR.SYNC.DEFER_BLOCKING 0x0 ;  /* 0x0000000000007b1d */ /* 0x002fec0000010000 */
[----:B0-----:R-:W-:Y:S05]  /*9a80*/  @P0 BRA `(.L_x_9) ;  /* 0x0000000000380947 */ /* 0x001fea0003800000 */
[----:B------:R-:W-:Y:S01]  /*9a90*/  UIADD3 UR29, UPT, UPT, UR10, 0x80, URZ ;  /* 0x000000800a1d7890 */ /* 0x000fe2000fffe0ff */
[----:B------:R-:W-:Y:S01]  /*9aa0*/  UMOV UR18, UR6 ;  /* 0x0000000600127c82 */ /* 0x000fe20008000000 */
[----:B------:R-:W-:Y:S01]  /*9ab0*/  UMOV UR19, 0x40004040 ;  /* 0x4000404000137882 */ /* 0x000fe20000000000 */
[----:B------:R-:W-:Y:S01]  /*9ac0*/  UMOV UR20, 0x0 ;  /* 0x0000000000147882 */ /* 0x000fe20000000000 */
[----:B------:R-:W-:Y:S01]  /*9ad0*/  UMOV UR21, 0x8208490 ;  /* 0x0820849000157882 */ /* 0x000fe20000000000 */
[----:B------:R-:W-:Y:S01]  /*9ae0*/  UMOV UR8, UR13 ;  /* 0x0000000d00087c82 */ /* 0x000fe20008000000 */
[----:B------:R-:W-:Y:S01]  /*9af0*/  UMOV UR9, URZ ;  /* 0x000000ff00097c82 */ /* 0x000fe20008000000 */
[----:B------:R-:W-:Y:S01]  /*9b00*/  UMOV UR30, 0x0 ;  /* 0x00000000001e7882 */ /* 0x000fe20000000000 */
[----:B------:R-:W-:Y:S01]  /*9b10*/  UMOV UR31, 0x8208490 ;  /* 0x08208490001f7882 */ /* 0x000fe20000000000 */
[----:B------:R0:W-:Y:S01]  /*9b20*/  UTCQMMA gdesc[UR18], gdesc[UR14], tmem[UR10], tmem[UR20], idesc[UR21], UPT ;  /* 0x00ff140e120075ea */ /* 0x0001e2000b80030a */
[----:B------:R-:W-:Y:S01]  /*9b30*/  UMOV UR5, UR8 ;  /* 0x0000000800057c82 */ /* 0x000fe20008000000 */
[----:B------:R0:W-:Y:S01]  /*9b40*/  UTCQMMA gdesc[UR16], gdesc[UR14], tmem[UR29], tmem[UR30], idesc[UR31], UPT ;  /* 0x00ff1e0e100075ea */ /* 0x0001e2000b80031d */
[----:B------:R0:W-:Y:S01]  /*9b50*/  UTCBAR [UR5], URZ ;  /* 0x000000ff050073e9 */ /* 0x0001e200080000ff */
[----:B------:R-:W-:-:S02]  /*9b60*/  NOP ;  /* 0x0000000000007918 */ /* 0x000fc40000000000 */
.L_x_9:
[----:B------:R-:W2:Y:S01]  /*9b70*/  LDL.LU R115, [R1+0x3c] ;  /* 0x00003c0001737983 */ /* 0x000ea20000300800 */
[----:B------:R-:W-:Y:S01]  /*9b80*/  UIADD3 UR26, UPT, UPT, UR26, 0x1, URZ ;  /* 0x000000011a1a7890 */ /* 0x000fe2000fffe0ff */
[----:B------:R-:W-:Y:S02]  /*9b90*/  IMAD.U32 R116, RZ, RZ, UR4 ;  /* 0x00000004ff747e24 */ /* 0x000fe4000f8e00ff */
[----:B------:R-:W-:Y:S01]  /*9ba0*/  VIADD R4, R4, 0xffffffe0 ;  /* 0xffffffe004047836 */ /* 0x000fe20000000000 */
[----:B------:R-:W-:-:S04]  /*9bb0*/  UISETP.GT.AND UP1, UPT, UR26, 0x1, UPT ;  /* 0x000000011a00788c */ /* 0x000fc8000bf24270 */
[----:B0-----:R-:W-:Y:S02]  /*9bc0*/  USEL UR5, URZ, 0x1, !UP1 ;  /* 0x00000001ff057887 */ /* 0x001fe4000c800000 */
[----:B------:R-:W-:Y:S02]  /*9bd0*/  USEL UR26, UR26, URZ, !UP1 ;  /* 0x000000ff1a1a7287 */ /* 0x000fe4000c800000 */
[----:B------:R-:W-:Y:S01]  /*9be0*/  ULOP3.LUT UR5, UR4, UR5, URZ, 0x3c, !UPT ;  /* 0x0000000504057292 */ /* 0x000fe2000f8e3cff */
[----:B--2---:R-:W-:-:S05]  /*9bf0*/  VIADD R115, R115, 0xffffffff ;  /* 0xffffffff73737836 */ /* 0x004fca0000000000 */
[----:B------:R1:W-:Y:S01]  /*9c00*/  STL [R1+0x3c], R115 ;  /* 0x00003c7301007387 */ /* 0x0003e20000100800 */
[----:B------:R-:W-:-:S13]  /*9c10*/  ISETP.NE.U32.AND P1, PT, R115, RZ, PT ;  /* 0x000000ff7300720c */ /* 0x000fda0003f25070 */
[----:B-1----:R-:W-:Y:S05]  /*9c20*/  @P1 BRA `(.L_x_10) ;  /* 0xffffffcc00101947 */ /* 0x002fea000383ffff */
.L_x_7:
[----:B------:R-:W0:Y:S01]  /*9c30*/  LDC R115, c[0x0][0x3a0] ;  /* 0x0000e800ff737b82 */ /* 0x000e220000000800 */
[----:B------:R-:W1:Y:S01]  /*9c40*/  LDCU UR5, c[0x0][0x39c] ;  /* 0x00007380ff0577ac */ /* 0x000e620008000800 */
[C---:B-----5:R-:W-:Y:S02]  /*9c50*/  VIADD R4, R0.reuse, 0x1 ;  /* 0x0000000100047836 */ /* 0x060fe40000000000 */
[C---:B------:R-:W-:Y:S01]  /*9c60*/  VIADD R5, R0.reuse, 0x3 ;  /* 0x0000000300057836 */ /* 0x040fe20000000000 */
[----:B------:R-:W2:Y:S01]  /*9c70*/  LDCU UR8, c[0x0][0x39c] ;  /* 0x00007380ff0877ac */ /* 0x000ea20008000800 */
[C---:B------:R-:W-:Y:S02]  /*9c80*/  VIADD R6, R0.reuse, 0x2 ;  /* 0x0000000200067836 */ /* 0x040fe40000000000 */
[----:B------:R-:W3:Y:S01]  /*9c90*/  LDC R231, c[0x0][0x3b4] ;  /* 0x0000ed00ffe77b82 */ /* 0x000ee20000000800 */
[----:B------:R-:W4:Y:S01]  /*9ca0*/  LDCU UR30, c[0x0][0x3b8] ;  /* 0x00007700ff1e77ac */ /* 0x000f220008000800 */
[----:B------:R-:W-:Y:S01]  /*9cb0*/  VIADD R8, R0, 0x5 ;  /* 0x0000000500087836 */ /* 0x000fe20000000000 */
[----:B------:R-:W0:Y:S01]  /*9cc0*/  LDCU UR7, c[0x0][0x39c] ;  /* 0x00007380ff0777ac */ /* 0x000e220008000800 */
[----:B------:R-:W0:Y:S01]  /*9cd0*/  LDCU UR6, c[0x0][0x39c] ;  /* 0x00007380ff0677ac */ /* 0x000e220008000800 */
[----:B-1----:R-:W-:Y:S01]  /*9ce0*/  ISETP.GE.AND P2, PT, R4, UR5, PT ;  /* 0x0000000504007c0c */ /* 0x002fe2000bf46270 */
[----:B------:R-:W-:Y:S01]  /*9cf0*/  VIADD R4, R0, 0x4 ;  /* 0x0000000400047836 */ /* 0x000fe20000000000 */
[----:B------:R-:W1:Y:S01]  /*9d00*/  LDCU.128 UR16, c[0x0][0x390] ;  /* 0x00007200ff1077ac */ /* 0x000e620008000c00 */
[----:B0-----:R-:W-:-:S03]  /*9d10*/  VIADD R115, R115, 0x1f ;  /* 0x0000001f73737836 */ /* 0x001fc60000000000 */
[----:B--2---:R-:W-:Y:S01]  /*9d20*/  ISETP.GE.AND P1, PT, R4, UR8, PT ;  /* 0x0000000804007c0c */ /* 0x004fe2000bf26270 */
[----:B------:R-:W0:Y:S01]  /*9d30*/  LDCU UR5, c[0x0][0x39c] ;  /* 0x00007380ff0577ac */ /* 0x000e220008000800 */
[----:B----4-:R-:W-:Y:S01]  /*9d40*/  IMAD R4, R0, UR30, RZ ;  /* 0x0000001e00047c24 */ /* 0x010fe2000f8e02ff */
[----:B------:R-:W-:Y:S02]  /*9d50*/  ISETP.GE.AND P4, PT, R115, 0x20, PT ;  /* 0x000000207300780c */ /* 0x000fe40003f86270 */
[----:B------:R-:W-:Y:S01]  /*9d60*/  ISETP.GE.AND P0, PT, R5, UR7, PT ;  /* 0x0000000705007c0c */ /* 0x000fe2000bf06270 */
[----:B---3--:R-:W-:Y:S02]  /*9d70*/  IMAD R228, R2, R231, RZ ;  /* 0x000000e702e47224 */ /* 0x008fe400078e02ff */
[----:B------:R-:W-:Y:S01]  /*9d80*/  VIADD R5, R4, UR30 ;  /* 0x0000001e04057c36 */ /* 0x000fe20008000000 */
[----:B------:R-:W-:Y:S01]  /*9d90*/  ISETP.GE.AND P3, PT, R6, UR6, PT ;  /* 0x0000000606007c0c */ /* 0x000fe2000bf66270 */
[----:B------:R-:W-:Y:S01]  /*9da0*/  IMAD R231, R231, 0x80, R228 ;  /* 0x00000080e7e77824 */ /* 0x000fe200078e02e4 */
[----:B------:R-:W-:-:S02]  /*9db0*/  SHF.R.S32.HI R6, RZ, 0x1f, R4 ;  /* 0x0000001fff067819 */ /* 0x000fc40000011404 */
[----:B-1----:R-:W-:-:S03]  /*9dc0*/  IADD3 R229, P6, PT, R228, UR16, RZ ;  /* 0x00000010e4e57c10 */ /* 0x002fc6000ffde0ff */
[----:B------:R-:W-:Y:S10]  /*9dd0*/  @!P4 BRA `(.L_x_11) ;  /* 0x000000000010c947 */ /* 0x000ff40003800000 */
[----:B------:R-:W-:-:S06]  /*9de0*/  USHF.L.U32 UR4, UR4, 0x1f, URZ ;  /* 0x0000001f04047899 */ /* 0x000fcc00080006ff */
[----:B------:R-:W-:-:S04]  /*9df0*/  IMAD.U32 R7, RZ, RZ, UR4 ;  /* 0x00000004ff077e24 */ /* 0x000fc8000f8e00ff */
[----:B------:R-:W1:Y:S02]  /*9e00*/  SYNCS.PHASECHK.TRANS64.TRYWAIT P4, [UR13], R7 ;  /* 0x00000007ff0075a7 */ /* 0x000e64000808110d */
[----:B-1----:R-:W-:Y:S05]  /*9e10*/  @!P4 BRA `(.L_x_12) ;  /* 0x00000098007cc947 */ /* 0x002fea0003800000 */
.L_x_11:
[----:B------:R-:W-:Y:S01]  /*9e20*/  LEA.HI.X.SX32 R228, R228, UR17, 0x1, P6 ;  /* 0x00000011e4e47c11 */ /* 0x000fe2000b0f0eff */
[----:B------:R-:W-:Y:S01]  /*9e30*/  BAR.SYNC.DEFER_BLOCKING 0x0 ;  /* 0x0000000000007b1d */ /* 0x000fe20000010000 */
[-C--:B------:R-:W-:Y:S02]  /*9e40*/  IADD3 R10, P6, PT, R4, R229.reuse, RZ ;  /* 0x000000e5040a7210 */ /* 0x080fe40007fde0ff */
[C---:B------:R-:W-:Y:S02]  /*9e50*/  IADD3 R230, P4, PT, R231.reuse, UR16, RZ ;  /* 0x00000010e7e67c10 */ /* 0x040fe4000ff9e0ff */
[----:B------:R-:W-:Y:S01]  /*9e60*/  SHF.R.S32.HI R7, RZ, 0x1f, R5 ;  /* 0x0000001fff077819 */ /* 0x000fe20000011405 */
[----:B------:R-:W-:Y:S01]  /*9e70*/  IMAD.X R11, R6, 0x1, R228, P6 ;  /* 0x00000001060b7824 */ /* 0x000fe200030e06e4 */
[----:B------:R-:W-:Y:S01]  /*9e80*/  LEA.HI.X.SX32 R231, R231, UR17, 0x1, P4 ;  /* 0x00000011e7e77c11 */ /* 0x000fe2000a0f0eff */
[----:B------:R-:W1:Y:S01]  /*9e90*/  LDCU UR4, c[0x0][0x39c] ;  /* 0x00007380ff0477ac */ /* 0x000e620008000800 */
[-C--:B------:R-:W-:Y:S01]  /*9ea0*/  IADD3 R12, P4, PT, R4, R230.reuse, RZ ;  /* 0x000000e6040c7210 */ /* 0x080fe20007f9e0ff */
[C---:B------:R-:W-:Y:S01]  /*9eb0*/  VIADD R4, R5.reuse, UR30 ;  /* 0x0000001e05047c36 */ /* 0x040fe20008000000 */
[-C--:B------:R-:W-:Y:S01]  /*9ec0*/  IADD3 R14, P6, PT, R5, R229.reuse, RZ ;  /* 0x000000e5050e7210 */ /* 0x080fe20007fde0ff */
[----:B------:R-:W2:Y:S02]  /*9ed0*/  LDCU.64 UR32, c[0x0][0x398] ;  /* 0x00007300ff2077ac */ /* 0x000ea40008000a00 */
[----:B------:R-:W-:Y:S01]  /*9ee0*/  IMAD.X R13, R6, 0x1, R231, P4 ;  /* 0x00000001060d7824 */ /* 0x000fe200020e06e7 */
[----:B------:R-:W-:Y:S01]  /*9ef0*/  SHF.R.S32.HI R6, RZ, 0x1f, R4 ;  /* 0x0000001fff067819 */ /* 0x000fe20000011404 */
[----:B------:R-:W-:Y:S01]  /*9f00*/  IMAD.X R15, R7, 0x1, R228, P6 ;  /* 0x00000001070f7824 */ /* 0x000fe200030e06e4 */
[C---:B------:R-:W-:Y:S01]  /*9f10*/  IADD3 R18, P6, PT, R4.reuse, R229, RZ ;  /* 0x000000e504127210 */ /* 0x040fe20007fde0ff */
[----:B------:R-:W3:Y:S01]  /*9f20*/  LDCU.64 UR6, c[0x0][0x398] ;  /* 0x00007300ff0677ac */ /* 0x000ee20008000a00 */
[----:B------:R-:W-:Y:S01]  /*9f30*/  IADD3 R16, P4, PT, R5, R230, RZ ;  /* 0x000000e605107210 */ /* 0x000fe20007f9e0ff */
[----:B------:R-:W-:-:S02]  /*9f40*/  VIADD R5, R4, UR30 ;  /* 0x0000001e04057c36 */ /* 0x000fc40008000000 */
[----:B------:R-:W-:Y:S01]  /*9f50*/  IMAD.X R19, R6, 0x1, R228, P6 ;  /* 0x0000000106137824 */ /* 0x000fe200030e06e4 */
[----:B------:R-:W-:Y:S01]  /*9f60*/  IADD3 R20, P6, PT, R4, R230, RZ ;  /* 0x000000e604147210 */ /* 0x000fe20007fde0ff */
[----:B------:R-:W4:Y:S02]  /*9f70*/  @!P5 SYNCS.CCTL.IV [UR11+0x6000] ;  /* 0x00600000ff00d9b1 */ /* 0x000f24000800000b */
[----:B----4-:R-:W-:Y:S01]  /*9f80*/  BAR.SYNC.DEFER_BLOCKING 0x0 ;  /* 0x0000000000007b1d */ /* 0x010fe20000010000 */
[----:B------:R-:W-:Y:S01]  /*9f90*/  IMAD.X R17, R7, 0x1, R231, P4 ;  /* 0x0000000107117824 */ /* 0x000fe200020e06e7 */
[----:B------:R-:W-:Y:S01]  /*9fa0*/  SHF.R.S32.HI R7, RZ, 0x1f, R5 ;  /* 0x0000001fff077819 */ /* 0x000fe20000011405 */
[----:B------:R-:W-:Y:S01]  /*9fb0*/  IMAD.X R21, R6, 0x1, R231, P6 ;  /* 0x0000000106157824 */ /* 0x000fe200030e06e7 */
[----:B0-----:R-:W-:Y:S01]  /*9fc0*/  ISETP.GE.AND P4, PT, R8, UR5, PT ;  /* 0x0000000508007c0c */ /* 0x001fe2000bf86270 */
[C---:B------:R-:W-:Y:S01]  /*9fd0*/  VIADD R4, R5.reuse, UR30 ;  /* 0x0000001e05047c36 */ /* 0x040fe20008000000 */
[----:B------:R-:W0:Y:S01]  /*9fe0*/  LDCU.64 UR8, c[0x0][0x398] ;  /* 0x00007300ff0877ac */ /* 0x000e220008000a00 */
[----:B------:R-:W-:Y:S01]  /*9ff0*/  VIADD R8, R0, 0x6 ;  /* 0x0000000600087836 */ /* 0x000fe20000000000 */
[----:B------:R4:W-:Y:S02]  /*a000*/  STL.64 [R1+0x118], R20 ;  /* 0x0001181401007387 */ /* 0x0009e40000100a00 */
[----:B------:R-:W-:Y:S01]  /*a010*/  SHF.R.S32.HI R6, RZ, 0x1f, R4 ;  /* 0x0000001fff067819 */ /* 0x000fe20000011404 */
[----:B------:R-:W5:Y:S01]  /*a020*/  LDCU.64 UR16, c[0x0][0x398] ;  /* 0x00007300ff1077ac */ /* 0x000f620008000a00 */
[----:B------:R-:W0:Y:S01]  /*a030*/  LDTM.x64 R164, tmem[UR12] ;  /* 0x0000000c00a479ee */ /* 0x000e220008340000 */
[----:B------:R-:W0:Y:S01]  /*a040*/  LDCU.64 UR14, c[0x0][0x398] ;  /* 0x00007300ff0e77ac */ /* 0x000e220008000a00 */
[----:B------:R-:W0:Y:S01]  /*a050*/  LDCU.64 UR20, c[0x0][0x398] ;  /* 0x00007300ff1477ac */ /* 0x000e220008000a00 */
[-C--:B----4-:R-:W-:Y:S01]  /*a060*/  IADD3 R20, P6, PT, R5, R229.reuse, RZ ;  /* 0x000000e505147210 */ /* 0x090fe20007fde0ff */
[----:B------:R-:W4:Y:S01]  /*a070*/  LDCU.64 UR26, c[0x0][0x398] ;  /* 0x00007300ff1a77ac */ /* 0x000f220008000a00 */
[----:B------:R-:W1:Y:S03]  /*a080*/  @!P5 SYNCS.CCTL.IV [UR11+0x6008] ;  /* 0x00600800ff00d9b1 */ /* 0x000e66000800000b */
[--C-:B------:R-:W-:Y:S01]  /*a090*/  IMAD.X R21, R7, 0x1, R228.reuse, P6 ;  /* 0x0000000107157824 */ /* 0x100fe200030e06e4 */
[----:B------:R-:W-:Y:S01]  /*a0a0*/  IADD3 R22, P5, PT, R4, R229, RZ ;  /* 0x000000e504167210 */ /* 0x000fe20007fbe0ff */
[----:B------:R-:W1:Y:S03]  /*a0b0*/  LDCU.64 UR22, c[0x0][0x398] ;  /* 0x00007300ff1677ac */ /* 0x000e660008000a00 */
[----:B------:R2:W-:Y:S01]  /*a0c0*/  STL.64 [R1+0x110], R20 ;  /* 0x0001101401007387 */ /* 0x0005e20000100a00 */
[----:B------:R-:W-:Y:S01]  /*a0d0*/  IMAD.X R23, R6, 0x1, R228, P5 ;  /* 0x0000000106177824 */ /* 0x000fe200028e06e4 */
[----:B------:R-:W1:Y:S01]  /*a0e0*/  LDCU.64 UR28, c[0x0][0x398] ;  /* 0x00007300ff1c77ac */ /* 0x000e620008000a00 */
[----:B0-----:R-:W-:Y:S01]  /*a0f0*/  F2FP.SATFINITE.E5M2.F32.PACK_AB_MERGE_C R189, R189, R188, RZ ;  /* 0x000000bcbdbd723e */ /* 0x001fe200048060ff */
[----:B------:R-:W0:Y:S01]  /*a100*/  LDCU UR11, c[0x0][0x398] ;  /* 0x00007300ff0b77ac */ /* 0x000e220008000800 */
[----:B------:R-:W-:-:S02]  /*a110*/  F2FP.SATFINITE.E5M2.F32.PACK_AB_MERGE_C R190, R191, R190, RZ ;  /* 0x000000bebfbe723e */ /* 0x000fc400048060ff */
[----:B--2---:R-:W-:Y:S01]  /*a120*/  IADD3 R20, P6, PT, R5, R230, RZ ;  /* 0x000000e605147210 */ /* 0x004fe20007fde0ff */
[----:B------:R-:W-:-:S04]  /*a130*/  VIADD R5, R4, UR30 ;  /* 0x0000001e04057c36 */ /* 0x000fc80008000000 */
[----:B------:R-:W-:Y:S01]  /*a140*/  IMAD.X R21, R7, 0x1, R231, P6 ;  /* 0x0000000107157824 */ /* 0x000fe200030e06e7 */
[----:B------:R-:W-:-:S04]  /*a150*/  SHF.R.S32.HI R7, RZ, 0x1f, R5 ;  /* 0x0000001fff077819 */ /* 0x000fc80000011405 */
[----:B------:R2:W-:Y:S04]  /*a160*/  STL.64 [R1+0x108], R20 ;  /* 0x0001081401007387 */ /* 0x0005e80000100a00 */
[----:B------:R0:W-:Y:S01]  /*a170*/  STL.64 [R1+0x100], R22 ;  /* 0x0001001601007387 */ /* 0x0001e20000100a00 */
[----:B--2---:R-:W-:Y:S01]  /*a180*/  IADD3 R20, P6, PT, R4, R230, RZ ;  /* 0x000000e604147210 */ /* 0x004fe20007fde0ff */
[C---:B------:R-:W-:Y:S01]  /*a190*/  VIADD R4, R5.reuse, UR30 ;  /* 0x0000001e05047c36 */ /* 0x040fe20008000000 */
[----:B0-----:R-:W-:-:S03]  /*a1a0*/  IADD3 R22, P5, PT, R5, R229, RZ ;  /* 0x000000e505167210 */ /* 0x001fc60007fbe0ff */
[----:B------:R-:W-:Y:S01]  /*a1b0*/  IMAD.X R21, R6, 0x1, R231, P6 ;  /* 0x0000000106157824 */ /* 0x000fe200030e06e7 */
[----:B------:R-:W-:Y:S01]  /*a1c0*/  SHF.R.S32.HI R6, RZ, 0x1f, R4 ;  /* 0x0000001fff067819 */ /* 0x000fe20000011404 */
[----:B------:R-:W-:-:S03]  /*a1d0*/  IMAD.X R23, R7, 0x1, R228, P5 ;  /* 0x0000000107177824 */ /* 0x000fc600028e06e4 */
[----:B------:R0:W-:Y:S04]  /*a1e0*/  STL.64 [R1+0xf8], R20 ;  /* 0x0000f81401007387 */ /* 0x0001e80000100a00 */
[----:B------:R-:W-:Y:S04]  /*a1f0*/  STL.64 [R1+0x1b8], R192 ;  /* 0x0001b8c001007387 */ /* 0x000fe80000100a00 */
[----:B------:R-:W-:Y:S04]  /*a200*/  STL.64 [R1+0x1b0], R194 ;  /* 0x0001b0c201007387 */ /* 0x000fe80000100a00 */
[----:B------:R2:W-:Y:S01]  /*a210*/  STL [R1+0x1a8], R204 ;  /* 0x0001a8cc01007387 */ /* 0x0005e20000100800 */
[----:B0-----:R-:W-:Y:S01]  /*a220*/  IADD3 R20, P6, PT, R5, R230, RZ ;  /* 0x000000e605147210 */ /* 0x001fe20007fde0ff */
[----:B------:R-:W-:-:S02]  /*a230*/  VIADD R5, R4, UR30 ;  /* 0x0000001e04057c36 */ /* 0x000fc40008000000 */
[----:B------:R-:W-:Y:S02]  /*a240*/  STL.64 [R1+0x1a0], R196 ;  /* 0x0001a0c401007387 */ /* 0x000fe40000100a00 */
[----:B------:R-:W-:Y:S01]  /*a250*/  IMAD.X R21, R7, 0x1, R231, P6 ;  /* 0x0000000107157824 */ /* 0x000fe200030e06e7 */
[----:B------:R-:W-:Y:S01]  /*a260*/  SHF.R.S32.HI R7, RZ, 0x1f, R5 ;  /* 0x0000001fff077819 */ /* 0x000fe20000011405 */
[----:B------:R-:W-:Y:S01]  /*a270*/  STL.64 [R1+0x198], R198 ;  /* 0x000198c601007387 */ /* 0x000fe20000100a00 */
[----:B--2---:R-:W-:-:S03]  /*a280*/  F2FP.SATFINITE.E5M2.F32.PACK_AB_MERGE_C R204, R181, R180, RZ ;  /* 0x000000b4b5cc723e */ /* 0x004fc600048060ff */
[----:B------:R-:W-:Y:S04]  /*a290*/  STL.64 [R1+0x190], R200 ;  /* 0x000190c801007387 */ /* 0x000fe80000100a00 */
[----:B------:R-:W-:Y:S04]  /*a2a0*/  STL.64 [R1+0x188], R202 ;  /* 0x000188ca01007387 */ /* 0x000fe80000100a00 */
[----:B------:R0:W-:Y:S04]  /*a2b0*/  STL [R1+0x180], R205 ;  /* 0x000180cd01007387 */ /* 0x0001e80000100800 */
[----:B------:R-:W-:Y:S04]  /*a2c0*/  STL.64 [R1+0x178], R206 ;  /* 0x000178ce01007387 */ /* 0x000fe80000100a00 */
[----:B------:R-:W-:Y:S01]  /*a2d0*/  STL.64 [R1+0x170], R208 ;  /* 0x000170d001007387 */ /* 0x000fe20000100a00 */
[----:B0-----:R-:W-:-:S03]  /*a2e0*/  F2FP.SATFINITE.E5M2.F32.PACK_AB_MERGE_C R205, R183, R182, RZ ;  /* 0x000000b6b7cd723e */ /* 0x001fc600048060ff */
        /* <DEDUP_REMOVED lines=12> */
[----:B------:R0:W-:Y:S04]  /*a3b0*/  STL.64 [R1+0xf0], R22 ;  /* 0x0000f01601007387 */ /* 0x0001e80000100a00 */
[----:B------:R2:W-:Y:S01]  /*a3c0*/  STL.64 [R1+0xe8], R20 ;  /* 0x0000e81401007387 */ /* 0x0005e20000100a00 */
[C---:B0-----:R-:W-:Y:S02]  /*a3d0*/  IADD3 R22, P5, PT, R4.reuse, R229, RZ ;  /* 0x000000e504167210 */ /* 0x041fe40007fbe0ff */
[----:B--2---:R-:W-:-:S03]  /*a3e0*/  IADD3 R20, P6, PT, R4, R230, RZ ;  /* 0x000000e604147210 */ /* 0x004fc60007fde0ff */
[C---:B------:R-:W-:Y:S02]  /*a3f0*/  IMAD.X R23, R6.reuse, 0x1, R228, P5 ;  /* 0x0000000106177824 */ /* 0x040fe400028e06e4 */
[C---:B------:R-:W-:Y:S02]  /*a400*/  VIADD R4, R5.reuse, UR30 ;  /* 0x0000001e05047c36 */ /* 0x040fe40008000000 */
[----:B------:R-:W-:Y:S01]  /*a410*/  IMAD.X R21, R6, 0x1, R231, P6 ;  /* 0x0000000106157824 */ /* 0x000fe200030e06e7 */
[----:B------:R0:W-:Y:S02]  /*a420*/  STL.64 [R1+0xe0], R22 ;  /* 0x0000e01601007387 */ /* 0x0001e40000100a00 */
[----:B------:R-:W-:Y:S02]  /*a430*/  SHF.R.S32.HI R6, RZ, 0x1f, R4 ;  /* 0x0000001fff067819 */ /* 0x000fe40000011404 */
[----:B------:R2:W-:Y:S01]  /*a440*/  STL.64 [R1+0xd8], R20 ;  /* 0x0000d81401007387 */ /* 0x0005e20000100a00 */
[----:B0-----:R-:W-:-:S02]  /*a450*/  IADD3 R22, P5, PT, R5, R229, RZ ;  /* 0x000000e505167210 */ /* 0x001fc40007fbe0ff */
        /* <DEDUP_REMOVED lines=64> */
[-C--:B--2---:R-:W-:Y:S01]  /*a860*/  IADD3 R20, P6, PT, R5, R230.reuse, RZ ;  /* 0x000000e605147210 */ /* 0x084fe20007fde0ff */
[C---:B------:R-:W-:Y:S02]  /*a870*/  VIADD R5, R4.reuse, UR30 ;  /* 0x0000001e04057c36 */ /* 0x040fe40008000000 */
[C-C-:B------:R-:W-:Y:S01]  /*a880*/  IMAD.X R23, R7.reuse, 0x1, R228.reuse, P5 ;  /* 0x0000000107177824 */ /* 0x140fe200028e06e4 */
[CC--:B------:R-:W-:Y:S01]  /*a890*/  IADD3 R192, P5, PT, R4.reuse, R229.reuse, RZ ;  /* 0x000000e504c07210 */ /* 0x0c0fe20007fbe0ff */
[----:B------:R-:W-:Y:S01]  /*a8a0*/  IMAD.X R21, R7, 0x1, R231, P6 ;  /* 0x0000000107157824 */ /* 0x000fe200030e06e7 */
[-C--:B------:R-:W-:Y:S01]  /*a8b0*/  IADD3 R194, P6, PT, R4, R230.reuse, RZ ;  /* 0x000000e604c27210 */ /* 0x080fe20007fde0ff */
[C---:B------:R-:W-:Y:S01]  /*a8c0*/  VIADD R4, R5.reuse, UR30 ;  /* 0x0000001e05047c36 */ /* 0x040fe20008000000 */
[----:B------:R-:W-:Y:S01]  /*a8d0*/  SHF.R.S32.HI R7, RZ, 0x1f, R5 ;  /* 0x0000001fff077819 */ /* 0x000fe20000011405 */
[C---:B------:R-:W-:Y:S01]  /*a8e0*/  IMAD.X R193, R6.reuse, 0x1, R228, P5 ;  /* 0x0000000106c17824 */ /* 0x040fe200028e06e4 */
[CC--:B------:R-:W-:Y:S01]  /*a8f0*/  IADD3 R196, P5, PT, R5.reuse, R229.reuse, RZ ;  /* 0x000000e505c47210 */ /* 0x0c0fe20007fbe0ff */
[--C-:B------:R-:W-:Y:S01]  /*a900*/  IMAD.X R195, R6, 0x1, R231.reuse, P6 ;  /* 0x0000000106c37824 */ /* 0x100fe200030e06e7 */
[-C--:B------:R-:W-:Y:S01]  /*a910*/  IADD3 R198, P6, PT, R5, R230.reuse, RZ ;  /* 0x000000e605c67210 */ /* 0x080fe20007fde0ff */
[C---:B------:R-:W-:Y:S01]  /*a920*/  VIADD R5, R4.reuse, UR30 ;  /* 0x0000001e04057c36 */ /* 0x040fe20008000000 */
[----:B------:R-:W-:Y:S01]  /*a930*/  SHF.R.S32.HI R6, RZ, 0x1f, R4 ;  /* 0x0000001fff067819 */ /* 0x000fe20000011404 */
        /* <DEDUP_REMOVED lines=34> */
[----:B------:R-:W-:Y:S01]  /*ab60*/  VIADD R244, R248, UR30 ;  /* 0x0000001ef8f47c36 */ /* 0x000fe20008000000 */
[----:B------:R-:W-:Y:S01]  /*ab70*/  SHF.R.S32.HI R5, RZ, 0x1f, R248 ;  /* 0x0000001fff057819 */ /* 0x000fe200000114f8 */
[C---:B------:R-:W-:Y:S01]  /*ab80*/  IMAD.X R225, R4.reuse, 0x1, R228, P5 ;  /* 0x0000000104e17824 */ /* 0x040fe200028e06e4 */
[----:B------:R-:W-:Y:S01]  /*ab90*/  STL.64 [R1+0x50], R22 ;  /* 0x0000501601007387 */ /* 0x000fe20000100a00 */
[--C-:B------:R-:W-:Y:S01]  /*aba0*/  IMAD.X R227, R4, 0x1, R231.reuse, P6 ;  /* 0x0000000104e37824 */ /* 0x100fe200030e06e7 */
[-C--:B------:R-:W-:Y:S01]  /*abb0*/  IADD3 R250, P6, PT, R248, R229.reuse, RZ ;  /* 0x000000e5f8fa7210 */ /* 0x080fe20007fde0ff */
[----:B------:R-:W-:Y:S01]  /*abc0*/  VIADD R240, R244, UR30 ;  /* 0x0000001ef4f07c36 */ /* 0x000fe20008000000 */
[-C--:B------:R-:W-:Y:S01]  /*abd0*/  IADD3 R248, P5, PT, R248, R230.reuse, RZ ;  /* 0x000000e6f8f87210 */ /* 0x080fe20007fbe0ff */
[----:B------:R-:W-:Y:S01]  /*abe0*/  STL.64 [R1+0x48], R20 ;  /* 0x0000481401007387 */ /* 0x000fe20000100a00 */
[----:B------:R-:W-:Y:S01]  /*abf0*/  SHF.R.S32.HI R4, RZ, 0x1f, R244 ;  /* 0x0000001fff047819 */ /* 0x000fe200000114f4 */
[C---:B------:R-:W-:Y:S01]  /*ac00*/  IMAD.X R251, R5.reuse, 0x1, R228, P6 ;  /* 0x0000000105fb7824 */ /* 0x040fe200030e06e4 */
[-C--:B------:R-:W-:Y:S01]  /*ac10*/  IADD3 R246, P6, PT, R244, R229.reuse, RZ ;  /* 0x000000e5f4f67210 */ /* 0x080fe20007fde0ff */
[--C-:B------:R-:W-:Y:S01]  /*ac20*/  IMAD.X R249, R5, 0x1, R231.reuse, P5 ;  /* 0x0000000105f97824 */ /* 0x100fe200028e06e7 */
[----:B------:R-:W-:Y:S01]  /*ac30*/  SHF.R.S32.HI R5, RZ, 0x1f, R240 ;  /* 0x0000001fff057819 */ /* 0x000fe200000114f0 */
[----:B------:R-:W-:Y:S01]  /*ac40*/  VIADD R236, R240, UR30 ;  /* 0x0000001ef0ec7c36 */ /* 0x000fe20008000000 */
[-C--:B------:R-:W-:Y:S01]  /*ac50*/  IADD3 R244, P5, PT, R244, R230.reuse, RZ ;  /* 0x000000e6f4f47210 */ /* 0x080fe20007fbe0ff */
[----:B------:R-:W-:Y:S01]  /*ac60*/  IMAD.X R247, R4, 0x1, R228, P6 ;  /* 0x0000000104f77824 */ /* 0x000fe200030e06e4 */
[-C--:B------:R-:W-:Y:S01]  /*ac70*/  IADD3 R242, P6, PT, R240, R229.reuse, RZ ;  /* 0x000000e5f0f27210 */ /* 0x080fe20007fde0ff */
[----:B------:R-:W-:Y:S01]  /*ac80*/  VIADD R232, R236, UR30 ;  /* 0x0000001eece87c36 */ /* 0x000fe20008000000 */
[----:B------:R0:W-:Y:S01]  /*ac90*/  STL [R1+0x1d8], R192 ;  /* 0x0001d8c001007387 */ /* 0x0001e20000100800 */
[--C-:B------:R-:W-:Y:S01]  /*aca0*/  IMAD.X R245, R4, 0x1, R231.reuse, P5 ;  /* 0x0000000104f57824 */ /* 0x100fe200028e06e7 */
[----:B------:R-:W-:Y:S01]  /*acb0*/  SHF.R.S32.HI R4, RZ, 0x1f, R236 ;  /* 0x0000001fff047819 */ /* 0x000fe200000114ec */
[C---:B------:R-:W-:Y:S01]  /*acc0*/  IMAD.X R243, R5.reuse, 0x1, R228, P6 ;  /* 0x0000000105f37824 */ /* 0x040fe200030e06e4 */
[----:B------:R-:W-:Y:S01]  /*acd0*/  IADD3 R240, P6, PT, R240, R230, RZ ;  /* 0x000000e6f0f07210 */ /* 0x000fe20007fde0ff */
[----:B------:R2:W-:Y:S01]  /*ace0*/  STL [R1+0x1c0], R193 ;  /* 0x0001c0c101007387 */ /* 0x0005e20000100800 */
[----:B------:R-:W-:Y:S01]  /*acf0*/  VIADD R252, R232, UR30 ;  /* 0x0000001ee8fc7c36 */ /* 0x000fe20008000000 */
[----:B-1----:R-:W-:Y:S01]  /*ad00*/  ISETP.GE.AND P5, PT, R8, UR4, PT ;  /* 0x0000000408007c0c */ /* 0x002fe2000bfa6270 */
[----:B------:R-:W1:Y:S01]  /*ad10*/  LDCU.64 UR4, c[0x0][0x398] ;  /* 0x00007300ff0477ac */ /* 0x000e620008000a00 */
[----:B------:R-:W-:Y:S01]  /*ad20*/  IMAD.X R241, R5, 0x1, R231, P6 ;  /* 0x0000000105f17824 */ /* 0x000fe200030e06e7 */
[----:B------:R-:W-:Y:S01]  /*ad30*/  IADD3 R238, P6, PT, R236, R229, RZ ;  /* 0x000000e5ecee7210 */ /* 0x000fe20007fde0ff */
[----:B------:R3:W-:Y:S01]  /*ad40*/  STL.64 [R1+0x1c8], R194 ;  /* 0x0001c8c201007387 */ /* 0x0007e20000100a00 */
[----:B------:R-:W-:-:S02]  /*ad50*/  SHF.R.S32.HI R5, RZ, 0x1f, R232 ;  /* 0x0000001fff057819 */ /* 0x000fc400000114e8 */
[----:B0-----:R-:W-:Y:S01]  /*ad60*/  F2FP.SATFINITE.E5M2.F32.PACK_AB_MERGE_C R192, R177, R176, RZ ;  /* 0x000000b0b1c0723e */ /* 0x001fe200048060ff */
[----:B------:R-:W-:Y:S01]  /*ad70*/  IMAD.X R239, R4, 0x1, R228, P6 ;  /* 0x0000000104ef7824 */ /* 0x000fe200030e06e4 */
[----:B------:R-:W-:Y:S01]  /*ad80*/  IADD3 R236, P6, PT, R236, R230, RZ ;  /* 0x000000e6ecec7210 */ /* 0x000fe20007fde0ff */
[----:B------:R0:W-:Y:S01]  /*ad90*/  STL.64 [R1+0x1d0], R196 ;  /* 0x0001d0c401007387 */ /* 0x0001e20000100a00 */
[----:B--2---:R-:W-:-:S03]  /*ada0*/  F2FP.SATFINITE.E5M2.F32.PACK_AB_MERGE_C R193, R179, R178, RZ ;  /* 0x000000b2b3c1723e */ /* 0x004fc600048060ff */
[--C-:B------:R-:W-:Y:S01]  /*adb0*/  IMAD.X R237, R4, 0x1, R231.reuse, P6 ;  /* 0x0000000104ed7824 */ /* 0x100fe200030e06e7 */
[CC--:B------:R-:W-:Y:S01]  /*adc0*/  IADD3 R234, P6, PT, R232.reuse, R229.reuse, RZ ;  /* 0x000000e5e8ea7210 */ /* 0x0c0fe20007fde0ff */
[----:B------:R2:W-:Y:S01]  /*add0*/  STL.64 [R1+0x1e0], R198 ;  /* 0x0001e0c601007387 */ /* 0x0005e20000100a00 */
[----:B---3--:R-:W-:Y:S02]  /*ade0*/  F2FP.SATFINITE.E5M2.F32.PACK_AB_MERGE_C R194, R171, R170, RZ ;  /* 0x000000aaabc2723e */ /* 0x008fe400048060ff */
[----:B------:R-:W-:Y:S01]  /*adf0*/  SHF.R.S32.HI R4, RZ, 0x1f, R252 ;  /* 0x0000001fff047819 */ /* 0x000fe200000114fc */
[----:B------:R-:W-:Y:S01]  /*ae00*/  IMAD.X R235, R5, 0x1, R228, P6 ;  /* 0x0000000105eb7824 */ /* 0x000fe200030e06e4 */
[----:B------:R-:W-:Y:S01]  /*ae10*/  IADD3 R232, P6, PT, R232, R230, RZ ;  /* 0x000000e6e8e87210 */ /* 0x000fe20007fde0ff */
[----:B------:R3:W-:Y:S01]  /*ae20*/  STL.64 [R1+0x1e8], R200 ;  /* 0x0001e8c801007387 */ /* 0x0007e20000100a00 */
[----:B0-----:R-:W-:Y:S02]  /*ae30*/  F2FP.SATFINITE.E5M2.F32.PACK_AB_MERGE_C R196, R169, R168, RZ ;  /* 0x000000a8a9c4723e */ /* 0x001fe400048060ff */
[----:B------:R-:W-:Y:S01]  /*ae40*/  F2FP.SATFINITE.E5M2.F32.PACK_AB_MERGE_C R197, R175, R174, RZ ;  /* 0x000000aeafc5723e */ /* 0x000fe200048060ff */
[----:B------:R0:W-:Y:S01]  /*ae50*/  STL.64 [R1+0x1f0], R202 ;  /* 0x0001f0ca01007387 */ /* 0x0001e20000100a00 */
[----:B------:R-:W-:Y:S01]  /*ae60*/  IMAD.X R233, R5, 0x1, R231, P6 ;  /* 0x0000000105e97824 */ /* 0x000fe200030e06e7 */
[----:B------:R-:W-:Y:S01]  /*ae70*/  IADD3 R174, P6, PT, R252, R229, RZ ;  /* 0x000000e5fcae7210 */ /* 0x000fe20007fde0ff */
[----:B--2---:R-:W-:Y:S01]  /*ae80*/  IMAD.MOV.U32 R198, RZ, RZ, R16 ;  /* 0x000000ffffc67224 */ /* 0x004fe200078e0010 */
[----:B------:R-:W-:Y:S01]  /*ae90*/  F2FP.SATFINITE.E5M2.F32.PACK_AB_MERGE_C R195, R173, R172, RZ ;  /* 0x000000acadc3723e */ /* 0x000fe200048060ff */
[----:B------:R2:W-:Y:S01]  /*aea0*/  STL.64 [R1+0x1f8], R206 ;  /* 0x0001f8ce01007387 */ /* 0x0005e20000100a00 */
[----:B------:R-:W-:-:S02]  /*aeb0*/  IMAD.MOV.U32 R199, RZ, RZ, R17 ;  /* 0x000000ffffc77224 */ /* 0x000fc400078e0011 */
[----:B------:R-:W-:Y:S01]  /*aec0*/  IMAD.X R175, R4, 0x1, R228, P6 ;  /* 0x0000000104af7824 */ /* 0x000fe200030e06e4 */
[----:B------:R-:W-:Y:S01]  /*aed0*/  IADD3 R172, P6, PT, R252, R230, RZ ;  /* 0x000000e6fcac7210 */ /* 0x000fe20007fde0ff */
[----:B------:R1:W-:Y:S01]  /*aee0*/  STL.64 [R1+0x200], R208 ;  /* 0x000200d001007387 */ /* 0x0003e20000100a00 */
[----:B---3--:R-:W-:Y:S01]  /*aef0*/  IMAD.MOV.U32 R200, RZ, RZ, R18 ;  /* 0x000000ffffc87224 */ /* 0x008fe200078e0012 */
[----:B0-----:R-:W-:Y:S01]  /*af00*/  F2FP.SATFINITE.E5M2.F32.PACK_AB_MERGE_C R202, R165, R164, RZ ;  /* 0x000000a4a5ca723e */ /* 0x001fe200048060ff */
[----:B------:R-:W-:Y:S01]  /*af10*/  IMAD.MOV.U32 R201, RZ, RZ, R19 ;  /* 0x000000ffffc97224 */ /* 0x000fe200078e0013 */
[----:B------:R-:W-:Y:S01]  /*af20*/  F2FP.SATFINITE.E5M2.F32.PACK_AB_MERGE_C R203, R167, R166, RZ ;  /* 0x000000a6a7cb723e */ /* 0x000fe200048060ff */
[----:B------:R-:W-:Y:S01]  /*af30*/  IMAD.X R173, R4, 0x1, R231, P6 ;  /* 0x0000000104ad7824 */ /* 0x000fe200030e06e7 */
[----:B------:R-:W-:Y:S01]  /*af40*/  LDTM.x64 R108, tmem[UR12+0x40] ;  /* 0x0000400c006c79ee */ /* 0x000fe20008340000 */
[----:B------:R-:W0:Y:S01]  /*af50*/  LDTM.x64 R44, tmem[UR12+0x80] ;  /* 0x0000800c002c79ee */ /* 0x000e220008340000 */
[----:B------:R-:W-:Y:S01]  /*af60*/  ISETP.GE.AND P6, PT, R2, UR18, PT ;  /* 0x0000001202007c0c */ /* 0x000fe2000bfc6270 */
[----:B--2---:R-:W-:-:S02]  /*af70*/  IMAD.MOV.U32 R206, RZ, RZ, R14 ;  /* 0x000000ffffce7224 */ /* 0x004fc400078e000e */
[----:B------:R-:W-:Y:S01]  /*af80*/  IMAD.MOV.U32 R207, RZ, RZ, R15 ;  /* 0x000000ffffcf7224 */ /* 0x000fe200078e000f */
[----:B------:R-:W-:Y:S01]  /*af90*/  ISETP.LT.AND P6, PT, R0, UR33, !P6 ;  /* 0x0000002100007c0c */ /* 0x000fe2000f7c1270 */
[----:B-1----:R-:W-:Y:S02]  /*afa0*/  IMAD.MOV.U32 R208, RZ, RZ, R12 ;  /* 0x000000ffffd07224 */ /* 0x002fe400078e000c */
[----:B------:R-:W-:Y:S01]  /*afb0*/  IMAD.MOV.U32 R209, RZ, RZ, R13 ;  /* 0x000000ffffd17224 */ /* 0x000fe200078e000d */
[----:B0-----:R-:W-:Y:S01]  /*afc0*/  F2FP.SATFINITE.E5M2.F32.PACK_AB_MERGE_C R185, R69, R68, RZ ;  /* 0x0000004445b9723e */ /* 0x001fe200048060ff */
[----:B------:R-:W-:Y:S01]  /*afd0*/  IMAD.MOV.U32 R68, RZ, RZ, R10 ;  /* 0x000000ffff447224 */ /* 0x000fe200078e000a */
[----:B------:R-:W-:Y:S01]  /*afe0*/  F2FP.SATFINITE.E5M2.F32.PACK_AB_MERGE_C R176, R45, R44, RZ ;  /* 0x0000002c2db0723e */ /* 0x000fe200048060ff */
[----:B------:R-:W-:Y:S01]  /*aff0*/  IMAD.MOV.U32 R69, RZ, RZ, R11 ;  /* 0x000000ffff457224 */ /* 0x000fe200078e000b */
[----:B------:R-:W-:Y:S02]  /*b000*/  F2FP.SATFINITE.E5M2.F32.PACK_AB_MERGE_C R177, R47, R46, RZ ;  /* 0x0000002e2fb1723e */ /* 0x000fe400048060ff */
[----:B------:R-:W-:-:S02]  /*b010*/  F2FP.SATFINITE.E5M2.F32.PACK_AB_MERGE_C R178, R49, R48, RZ ;  /* 0x0000003031b2723e */ /* 0x000fc400048060ff */
[----:B------:R-:W-:Y:S02]  /*b020*/  F2FP.SATFINITE.E5M2.F32.PACK_AB_MERGE_C R179, R51, R50, RZ ;  /* 0x0000003233b3723e */ /* 0x000fe400048060ff */
[----:B------:R-:W-:Y:S02]  /*b030*/  F2FP.SATFINITE.E5M2.F32.PACK_AB_MERGE_C R180, R53, R52, RZ ;  /* 0x0000003435b4723e */ /* 0x000fe400048060ff */
[----:B------:R-:W-:Y:S02]  /*b040*/  F2FP.SATFINITE.E5M2.F32.PACK_AB_MERGE_C R181, R55, R54, RZ ;  /* 0x0000003637b5723e */ /* 0x000fe400048060ff */
[----:B------:R-:W-:Y:S02]  /*b050*/  F2FP.SATFINITE.E5M2.F32.PACK_AB_MERGE_C R182, R57, R56, RZ ;  /* 0x0000003839b6723e */ /* 0x000fe400048060ff */
[----:B------:R-:W-:Y:S02]  /*b060*/  F2FP.SATFINITE.E5M2.F32.PACK_AB_MERGE_C R183, R59, R58, RZ ;  /* 0x0000003a3bb7723e */ /* 0x000fe400048060ff */
[----:B------:R-:W-:-:S02]  /*b070*/  F2FP.SATFINITE.E5M2.F32.PACK_AB_MERGE_C R184, R61, R60, RZ ;  /* 0x0000003c3db8723e */ /* 0x000fc400048060ff */
[----:B------:R-:W-:Y:S02]  /*b080*/  F2FP.SATFINITE.E5M2.F32.PACK_AB_MERGE_C R187, R63, R62, RZ ;  /* 0x0000003e3fbb723e */ /* 0x000fe400048060ff */
[----:B------:R-:W-:Y:S02]  /*b090*/  F2FP.SATFINITE.E5M2.F32.PACK_AB_MERGE_C R188, R65, R64, RZ ;  /* 0x0000004041bc723e */ /* 0x000fe400048060ff */
[----:B------:R-:W-:Y:S02]  /*b0a0*/  F2FP.SATFINITE.E5M2.F32.PACK_AB_MERGE_C R186, R67, R66, RZ ;  /* 0x0000004243ba723e */ /* 0x000fe400048060ff */
[----:B------:R-:W0:Y:S01]  /*b0b0*/  LDTM.x64 R4, tmem[UR12+0xc0] ;  /* 0x0000c00c000479ee */ /* 0x000e220008340000 */
[----:B------:R-:W-:Y:S01]  /*b0c0*/  NOP ;  /* 0x0000000000007918 */ /* 0x000fe20000000000 */
[----:B------:R1:W-:Y:S01]  /*b0d0*/  @P6 STG.E.U8 desc[UR24][R68.64], R202 ;  /* 0x000000ca44006986 */ /* 0x0003e2000c101118 */
[----:B------:R-:W-:Y:S01]  /*b0e0*/  ISETP.GE.AND P6, PT, R0, UR19, PT ;  /* 0x0000001300007c0c */ /* 0x000fe2000bfc6270 */
[----:B------:R-:W2:Y:S03]  /*b0f0*/  LDCU.64 UR12, c[0x0][0x398] ;  /* 0x00007300ff0c77ac */ /* 0x000ea60008000a00 */
[----:B------:R-:W-:Y:S01]  /*b100*/  ISETP.LT.AND P6, PT, R3, UR4, !P6 ;  /* 0x0000000403007c0c */ /* 0x000fe2000f7c1270 */
[----:B------:R-:W3:Y:S01]  /*b110*/  LDCU UR4, c[0x0][0x39c] ;  /* 0x00007380ff0477ac */ /* 0x000ee20008000800 */
[----:B------:R-:W0:Y:S01]  /*b120*/  LDCU.64 UR18, c[0x0][0x398] ;  /* 0x00007300ff1277ac */ /* 0x000e220008000a00 */
[----:B-1----:R-:W-:-:S10]  /*b130*/  PRMT R68, R202, 0x9910, RZ ;  /* 0x00009910ca447816 */ /* 0x002fd400000000ff */
[----:B------:R1:W-:Y:S01]  /*b140*/  @P6 STG.E.U8 desc[UR24][R208.64], R176 ;  /* 0x000000b0d0006986 */ /* 0x0003e2000c101118 */
[----:B------:R-:W-:Y:S01]  /*b150*/  ISETP.LT.AND P6, PT, R2, UR6, !P2 ;  /* 0x0000000602007c0c */ /* 0x000fe2000d7c1270 */
[----:B------:R-:W0:Y:S01]  /*b160*/  LDCU UR6, c[0x0][0x398] ;  /* 0x00007300ff0677ac */ /* 0x000e220008000800 */
[----:B------:R-:W-:Y:S02]  /*b170*/  SHF.R.S32.HI R68, RZ, 0x8, R68 ;  /* 0x00000008ff447819 */ /* 0x000fe40000011444 */
[----:B--2---:R-:W-:Y:S01]  /*b180*/  ISETP.LT.AND P2, PT, R3, UR12, !P2 ;  /* 0x0000000c03007c0c */ /* 0x004fe2000d741270 */
[----:B------:R-:W2:Y:S01]  /*b190*/  LDCU UR12, c[0x0][0x398] ;  /* 0x00007300ff0c77ac */ /* 0x000ea20008000800 */
[----:B-1----:R-:W2:Y:S07]  /*b1a0*/  LDL.LU.64 R208, [R1+0x110] ;  /* 0x0001100001d07983 */ /* 0x002eae0000300a00 */
[----:B------:R1:W-:Y:S02]  /*b1b0*/  @P6 STG.E.U8 desc[UR24][R206.64], R68 ;  /* 0x00000044ce006986 */ /* 0x0003e4000c101118 */
[----:B-1----:R-:W-:-:S02]  /*b1c0*/  VIADD R68, R0, 0x7 ;  /* 0x0000000700447836 */ /* 0x002fc40000000000 */
[----:B------:R-:W2:Y:S03]  /*b1d0*/  LDL.LU.64 R206, [R1+0x108] ;  /* 0x0001080001ce7983 */ /* 0x000ea60000300a00 */
[----:B---3--:R-:W-:Y:S01]  /*b1e0*/  ISETP.GE.AND P6, PT, R68, UR4, PT ;  /* 0x0000000444007c0c */ /* 0x008fe2000bfc6270 */
[----:B------:R-:W1:Y:S01]  /*b1f0*/  LDCU UR4, c[0x0][0x39c] ;  /* 0x00007380ff0477ac */ /* 0x000e620008000800 */
[----:B------:R-:W-:-:S04]  /*b200*/  PRMT R68, R176, 0x9910, RZ ;  /* 0x00009910b0447816 */ /* 0x000fc800000000ff */
[----:B------:R-:W-:-:S05]  /*b210*/  SHF.R.S32.HI R68, RZ, 0x8, R68 ;  /* 0x00000008ff447819 */ /* 0x000fca0000011444 */
[----:B------:R3:W-:Y:S01]  /*b220*/  @P2 STG.E.U8 desc[UR24][R198.64], R68 ;  /* 0x00000044c6002986 */ /* 0x0007e2000c101118 */
[----:B------:R-:W-:Y:S01]  /*b230*/  ISETP.LT.AND P2, PT, R2, UR8, !P3 ;  /* 0x0000000802007c0c */ /* 0x000fe2000df41270 */
[----:B------:R-:W0:Y:S01]  /*b240*/  LDCU UR8, c[0x0][0x398] ;  /* 0x00007300ff0877ac */ /* 0x000e220008000800 */
[----:B---3--:R-:W-:Y:S01]  /*b250*/  VIADD R68, R0, 0x8 ;  /* 0x0000000800447836 */ /* 0x008fe20000000000 */
[----:B------:R-:W3:Y:S10]  /*b260*/  LDL.LU.64 R198, [R1+0x100] ;  /* 0x0001000001c67983 */ /* 0x000ef40000300a00 */
[----:B------:R0:W-:Y:S01]  /*b270*/  @P2 STG.E.U8 desc[UR24][R200.64], R203 ;  /* 0x000000cbc8002986 */ /* 0x0001e2000c101118 */
[----:B-1----:R-:W-:Y:S01]  /*b280*/  ISETP.GE.AND P2, PT, R68, UR4, PT ;  /* 0x0000000444007c0c */ /* 0x002fe2000bf46270 */
[----:B------:R-:W1:Y:S02]  /*b290*/  LDCU UR4, c[0x0][0x39c] ;  /* 0x00007380ff0477ac */ /* 0x000e640008000800 */
[----:B0-----:R-:W2:Y:S04]  /*b2a0*/  LDL.LU.64 R200, [R1+0xf8] ;  /* 0x0000f80001c87983 */ /* 0x001ea80000300a00 */
[----:B------:R-:W2:Y:S01]  /*b2b0*/  LDL.LU.64 R68, [R1+0x118] ;  /* 0x0001180001447983 */ /* 0x000ea20000300a00 */
[----:B-----5:R-:W-:Y:S01]  /*b2c0*/  ISETP.LT.AND P3, PT, R3, UR16, !P3 ;  /* 0x0000001003007c0c */ /* 0x020fe2000df61270 */
[----:B------:R-:W-:Y:S01]  /*b2d0*/  VIADD R252, R252, UR30 ;  /* 0x0000001efcfc7c36 */ /* 0x000fe20008000000 */
[----:B------:R-:W0:Y:S11]  /*b2e0*/  LDCU UR16, c[0x0][0x398] ;  /* 0x00007300ff1077ac */ /* 0x000e360008000800 */
[----:B--2---:R2:W-:Y:S01]  /*b2f0*/  @P3 STG.E.U8 desc[UR24][R68.64], R177 ;  /* 0x000000b144003986 */ /* 0x0045e2000c101118 */
[----:B------:R-:W-:Y:S01]  /*b300*/  ISETP.LT.AND P3, PT, R2, UR14, !P0 ;  /* 0x0000000e02007c0c */ /* 0x000fe2000c761270 */
[----:B------:R-:W5:Y:S01]  /*b310*/  LDCU UR14, c[0x0][0x398] ;  /* 0x00007300ff0e77ac */ /* 0x000f620008000800 */
[----:B--2---:R-:W-:-:S02]  /*b320*/  PRMT R68, R203, 0x9910, RZ ;  /* 0x00009910cb447816 */ /* 0x004fc400000000ff */
[----:B------:R-:W2:Y:S02]  /*b330*/  LDL.LU.64 R202, [R1+0xf0] ;  /* 0x0000f00001ca7983 */ /* 0x000ea40000300a00 */
[----:B------:R-:W-:Y:S02]  /*b340*/  SHF.R.S32.HI R68, RZ, 0x8, R68 ;  /* 0x00000008ff447819 */ /* 0x000fe40000011444 */
[----:B------:R-:W-:-:S05]  /*b350*/  ISETP.LT.AND P0, PT, R3, UR20, !P0 ;  /* 0x0000001403007c0c */ /* 0x000fca000c701270 */
[----:B------:R0:W-:Y:S02]  /*b360*/  @P3 STG.E.U8 desc[UR24][R208.64], R68 ;  /* 0x00000044d0003986 */ /* 0x0001e4000c101118 */
[----:B0-----:R-:W-:Y:S02]  /*b370*/  VIADD R68, R0, 0x9 ;  /* 0x0000000900447836 */ /* 0x001fe40000000000 */
[----:B------:R-:W5:Y:S03]  /*b380*/  LDL.LU.64 R208, [R1+0xe8] ;  /* 0x0000e80001d07983 */ /* 0x000f660000300a00 */
[----:B-1----:R-:W-:Y:S01]  /*b390*/  ISETP.GE.AND P3, PT, R68, UR4, PT ;  /* 0x0000000444007c0c */ /* 0x002fe2000bf66270 */
[----:B------:R-:W0:Y:S01]  /*b3a0*/  LDCU UR4, c[0x0][0x39c] ;  /* 0x00007380ff0477ac */ /* 0x000e220008000800 */
[----:B------:R-:W-:-:S04]  /*b3b0*/  PRMT R68, R177, 0x9910, RZ ;  /* 0x00009910b1447816 */ /* 0x000fc800000000ff */
[----:B------:R-:W-:-:S05]  /*b3c0*/  SHF.R.S32.HI R68, RZ, 0x8, R68 ;  /* 0x00000008ff447819 */ /* 0x000fca0000011444 */
[----:B------:R1:W-:Y:S04]  /*b3d0*/  @P0 STG.E.U8 desc[UR24][R206.64], R68 ;  /* 0x00000044ce000986 */ /* 0x0003e8000c101118 */
[----:B-1----:R-:W5:Y:S01]  /*b3e0*/  LDL.LU.64 R206, [R1+0xe0] ;  /* 0x0000e00001ce7983 */ /* 0x002f620000300a00 */
[----:B------:R-:W-:Y:S02]  /*b3f0*/  ISETP.LT.AND P0, PT, R2, UR18, !P1 ;  /* 0x0000001202007c0c */ /* 0x000fe4000cf01270 */
[----:B------:R-:W-:Y:S01]  /*b400*/  PRMT R69, R196, 0x9910, RZ ;  /* 0x00009910c4457816 */ /* 0x000fe200000000ff */
[----:B------:R-:W-:Y:S01]  /*b410*/  VIADD R68, R0, 0xa ;  /* 0x0000000a00447836 */ /* 0x000fe20000000000 */
[----:B----4-:R-:W-:Y:S01]  /*b420*/  ISETP.LT.AND P1, PT, R3, UR26, !P1 ;  /* 0x0000001a03007c0c */ /* 0x010fe2000cf21270 */
[----:B------:R-:W1:Y:S08]  /*b430*/  LDCU UR18, c[0x0][0x398] ;  /* 0x00007300ff1277ac */ /* 0x000e700008000800 */
[----:B---3--:R3:W-:Y:S04]  /*b440*/  @P0 STG.E.U8 desc[UR24][R198.64], R196 ;  /* 0x000000c4c6000986 */ /* 0x0087e8000c101118 */
[----:B---3--:R-:W3:Y:S01]  /*b450*/  LDL.LU.64 R198, [R1+0xd8] ;  /* 0x0000d80001c67983 */ /* 0x008ee20000300a00 */
[----:B------:R-:W-:-:S02]  /*b460*/  SHF.R.S32.HI R69, RZ, 0x8, R69 ;  /* 0x00000008ff457819 */ /* 0x000fc40000011445 */
[----:B0-----:R-:W-:Y:S01]  /*b470*/  ISETP.GE.AND P0, PT, R68, UR4, PT ;  /* 0x0000000444007c0c */ /* 0x001fe2000bf06270 */
[----:B------:R0:W-:Y:S01]  /*b480*/  @P1 STG.E.U8 desc[UR24][R200.64], R178 ;  /* 0x000000b2c8001986 */ /* 0x0001e2000c101118 */
[----:B------:R-:W4:Y:S03]  /*b490*/  LDCU UR4, c[0x0][0x39c] ;  /* 0x00007380ff0477ac */ /* 0x000f260008000800 */
[----:B0-----:R-:W3:Y:S01]  /*b4a0*/  LDL.LU.64 R200, [R1+0xd0] ;  /* 0x0000d00001c87983 */ /* 0x001ee20000300a00 */
[----:B------:R-:W-:Y:S01]  /*b4b0*/  ISETP.LT.AND P1, PT, R2, UR22, !P4 ;  /* 0x0000001602007c0c */ /* 0x000fe2000e721270 */
[----:B------:R-:W-:Y:S01]  /*b4c0*/  VIADD R68, R0, 0xb ;  /* 0x0000000b00447836 */ /* 0x000fe20000000000 */
[----:B------:R-:W-:-:S11]  /*b4d0*/  ISETP.LT.AND P4, PT, R3, UR28, !P4 ;  /* 0x0000001c03007c0c */ /* 0x000fd6000e781270 */
[----:B--2---:R0:W-:Y:S04]  /*b4e0*/  @P1 STG.E.U8 desc[UR24][R202.64], R69 ;  /* 0x00000045ca001986 */ /* 0x0041e8000c101118 */
[----:B0-----:R-:W2:Y:S04]  /*b4f0*/  LDL.LU.64 R202, [R1+0xc8] ;  /* 0x0000c80001ca7983 */ /* 0x001ea80000300a00 */
[----:B------:R-:W2:Y:S01]  /*b500*/  LDL.LU.64 R176, [R1+0xc0] ;  /* 0x0000c00001b07983 */ /* 0x000ea20000300a00 */
[----:B----4-:R-:W-:Y:S01]  /*b510*/  ISETP.GE.AND P1, PT, R68, UR4, PT ;  /* 0x0000000444007c0c */ /* 0x010fe2000bf26270 */
[----:B------:R-:W0:Y:S01]  /*b520*/  LDCU UR4, c[0x0][0x39c] ;  /* 0x00007380ff0477ac */ /* 0x000e220008000800 */
[----:B------:R-:W-:-:S04]  /*b530*/  PRMT R68, R178, 0x9910, RZ ;  /* 0x00009910b2447816 */ /* 0x000fc800000000ff */
[----:B------:R-:W-:-:S05]  /*b540*/  SHF.R.S32.HI R68, RZ, 0x8, R68 ;  /* 0x00000008ff447819 */ /* 0x000fca0000011444 */
[----:B-----5:R4:W-:Y:S01]  /*b550*/  @P4 STG.E.U8 desc[UR24][R208.64], R68 ;  /* 0x00000044d0004986 */ /* 0x0209e2000c101118 */
[----:B------:R-:W-:Y:S01]  /*b560*/  ISETP.LT.AND P4, PT, R2, UR32, !P5 ;  /* 0x0000002002007c0c */ /* 0x000fe2000ef81270 */
[----:B----4-:R-:W-:Y:S01]  /*b570*/  VIADD R68, R0, 0xc ;  /* 0x0000000c00447836 */ /* 0x010fe20000000000 */
[----:B------:R-:W-:Y:S01]  /*b580*/  PRMT R69, R194, 0x9910, RZ ;  /* 0x00009910c2457816 */ /* 0x000fe200000000ff */
[----:B------:R-:W4:Y:S10]  /*b590*/  LDL.LU.64 R208, [R1+0x200] ;  /* 0x0002000001d07983 */ /* 0x000f340000300a00 */
[----:B------:R5:W-:Y:S01]  /*b5a0*/  @P4 STG.E.U8 desc[UR24][R206.64], R194 ;  /* 0x000000c2ce004986 */ /* 0x000be2000c101118 */
[----:B0-----:R-:W-:Y:S01]  /*b5b0*/  ISETP.GE.AND P4, PT, R68, UR4, PT ;  /* 0x0000000444007c0c */ /* 0x001fe2000bf86270 */
[----:B------:R-:W0:Y:S01]  /*b5c0*/  LDCU UR4, c[0x0][0x398] ;  /* 0x00007300ff0477ac */ /* 0x000e220008000800 */
[----:B------:R-:W-:Y:S01]  /*b5d0*/  SHF.R.S32.HI R69, RZ, 0x8, R69 ;  /* 0x00000008ff457819 */ /* 0x000fe20000011445 */
[----:B-----5:R-:W5:Y:S01]  /*b5e0*/  LDL.LU.64 R206, [R1+0x1f8] ;  /* 0x0001f80001ce7983 */ /* 0x020f620000300a00 */
[----:B0-----:R-:W-:Y:S01]  /*b5f0*/  ISETP.LT.AND P5, PT, R3, UR4, !P5 ;  /* 0x0000000403007c0c */ /* 0x001fe2000efa1270 */
[----:B------:R-:W0:Y:S01]  /*b600*/  LDCU UR4, c[0x0][0x39c] ;  /* 0x00007380ff0477ac */ /* 0x000e220008000800 */
[----:B------:R-:W-:-:S11]  /*b610*/  VIADD R68, R0, 0xd ;  /* 0x0000000d00447836 */ /* 0x000fd60000000000 */
[----:B---3--:R3:W-:Y:S01]  /*b620*/  @P5 STG.E.U8 desc[UR24][R198.64], R179 ;  /* 0x000000b3c6005986 */ /* 0x0087e2000c101118 */
[----:B------:R-:W-:Y:S01]  /*b630*/  ISETP.LT.AND P5, PT, R2, UR6, !P6 ;  /* 0x0000000602007c0c */ /* 0x000fe2000f7a1270 */
[----:B------:R-:W1:Y:S02]  /*b640*/  LDCU UR6, c[0x0][0x398] ;  /* 0x00007300ff0677ac */ /* 0x000e640008000800 */
[----:B---3--:R-:W3:Y:S10]  /*b650*/  LDL.LU.64 R198, [R1+0xb0] ;  /* 0x0000b00001c67983 */ /* 0x008ef40000300a00 */
[----:B------:R1:W-:Y:S01]  /*b660*/  @P5 STG.E.U8 desc[UR24][R200.64], R69 ;  /* 0x00000045c8005986 */ /* 0x0003e2000c101118 */
[----:B0-----:R-:W-:Y:S01]  /*b670*/  ISETP.GE.AND P5, PT, R68, UR4, PT ;  /* 0x0000000444007c0c */ /* 0x001fe2000bfa6270 */
[----:B------:R-:W0:Y:S01]  /*b680*/  LDCU UR4, c[0x0][0x398] ;  /* 0x00007300ff0477ac */ /* 0x000e220008000800 */
[----:B------:R-:W-:-:S04]  /*b690*/  PRMT R68, R179, 0x9910, RZ ;  /* 0x00009910b3447816 */ /* 0x000fc800000000ff */
[----:B------:R-:W-:Y:S01]  /*b6a0*/  SHF.R.S32.HI R68, RZ, 0x8, R68 ;  /* 0x00000008ff447819 */ /* 0x000fe20000011444 */
[----:B-1----:R-:W3:Y:S04]  /*b6b0*/  LDL.LU.64 R200, [R1+0xa8] ;  /* 0x0000a80001c87983 */ /* 0x002ee80000300a00 */
[----:B------:R-:W3:Y:S01]  /*b6c0*/  LDL.LU.64 R178, [R1+0xa0] ;  /* 0x0000a00001b27983 */ /* 0x000ee20000300a00 */
[----:B0-----:R-:W-:Y:S01]  /*b6d0*/  ISETP.LT.AND P6, PT, R3, UR4, !P6 ;  /* 0x0000000403007c0c */ /* 0x001fe2000f7c1270 */
[----:B------:R-:W0:-:S12]  /*b6e0*/  LDCU UR4, c[0x0][0x39c] ;  /* 0x00007380ff0477ac */ /* 0x000e180008000800 */
[----:B--2---:R1:W-:Y:S01]  /*b6f0*/  @P6 STG.E.U8 desc[UR24][R202.64], R68 ;  /* 0x00000044ca006986 */ /* 0x0043e2000c101118 */
[----:B------:R-:W-:Y:S01]  /*b700*/  ISETP.LT.AND P6, PT, R2, UR6, !P2 ;  /* 0x0000000602007c0c */ /* 0x000fe2000d7c1270 */
[----:B------:R-:W2:Y:S01]  /*b710*/  LDCU UR6, c[0x0][0x398] ;  /* 0x00007300ff0677ac */ /* 0x000ea20008000800 */
[----:B-1----:R-:W-:Y:S01]  /*b720*/  VIADD R68, R0, 0xe ;  /* 0x0000000e00447836 */ /* 0x002fe20000000000 */
[----:B------:R-:W2:Y:S10]  /*b730*/  LDL.LU.64 R202, [R1+0x1f0] ;  /* 0x0001f00001ca7983 */ /* 0x000eb40000300a00 */
[----:B------:R1:W-:Y:S01]  /*b740*/  @P6 STG.E.U8 desc[UR24][R176.64], R195 ;  /* 0x000000c3b0006986 */ /* 0x0003e2000c101118 */
[----:B0-----:R-:W-:Y:S01]  /*b750*/  ISETP.GE.AND P6, PT, R68, UR4, PT ;  /* 0x0000000444007c0c */ /* 0x001fe2000bfc6270 */
[----:B------:R-:W0:Y:S02]  /*b760*/  LDCU UR4, c[0x0][0x398] ;  /* 0x00007300ff0477ac */ /* 0x000e240008000800 */
[----:B-1----:R-:W2:Y:S04]  /*b770*/  LDL.LU.64 R176, [R1+0x98] ;  /* 0x0000980001b07983 */ /* 0x002ea80000300a00 */
[----:B------:R-:W2:Y:S01]  /*b780*/  LDL.LU.64 R68, [R1+0xb8] ;  /* 0x0000b80001447983 */ /* 0x000ea20000300a00 */
[----:B0-----:R-:W-:Y:S01]  /*b790*/  ISETP.LT.AND P2, PT, R3, UR4, !P2 ;  /* 0x0000000403007c0c */ /* 0x001fe2000d741270 */
[----:B------:R-:W0:-:S12]  /*b7a0*/  LDCU UR4, c[0x0][0x39c] ;  /* 0x00007380ff0477ac */ /* 0x000e180008000800 */
[----:B--2---:R1:W-:Y:S02]  /*b7b0*/  @P2 STG.E.U8 desc[UR24][R68.64], R180 ;  /* 0x000000b444002986 */ /* 0x0043e4000c101118 */
[----:B-1----:R-:W-:Y:S02]  /*b7c0*/  PRMT R69, R195, 0x9910, RZ ;  /* 0x00009910c3457816 */ /* 0x002fe400000000ff */
[----:B------:R-:W2:Y:S01]  /*b7d0*/  LDL.LU.64 R194, [R1+0x90] ;  /* 0x0000900001c27983 */ /* 0x000ea20000300a00 */
[----:B------:R-:W-:Y:S01]  /*b7e0*/  ISETP.LT.AND P2, PT, R2, UR6, !P3 ;  /* 0x0000000602007c0c */ /* 0x000fe2000df41270 */
[----:B------:R-:W-:Y:S01]  /*b7f0*/  VIADD R68, R0, 0xf ;  /* 0x0000000f00447836 */ /* 0x000fe20000000000 */
[----:B------:R-:W-:Y:S01]  /*b800*/  SHF.R.S32.HI R69, RZ, 0x8, R69 ;  /* 0x00000008ff457819 */ /* 0x000fe20000011445 */
[----:B------:R-:W1:Y:S10]  /*b810*/  LDCU UR6, c[0x0][0x398] ;  /* 0x00007300ff0677ac */ /* 0x000e740008000800 */
[----:B---3--:R3:W-:Y:S01]  /*b820*/  @P2 STG.E.U8 desc[UR24][R198.64], R69 ;  /* 0x00000045c6002986 */ /* 0x0087e2000c101118 */
[----:B0-----:R-:W-:Y:S01]  /*b830*/  ISETP.GE.AND P2, PT, R68, UR4, PT ;  /* 0x0000000444007c0c */ /* 0x001fe2000bf46270 */
[----:B------:R-:W0:Y:S01]  /*b840*/  LDCU UR4, c[0x0][0x398] ;  /* 0x00007300ff0477ac */ /* 0x000e220008000800 */
[----:B------:R-:W-:-:S04]  /*b850*/  PRMT R68, R180, 0x9910, RZ ;  /* 0x00009910b4447816 */ /* 0x000fc800000000ff */
[----:B------:R-:W-:Y:S01]  /*b860*/  SHF.R.S32.HI R68, RZ, 0x8, R68 ;  /* 0x00000008ff447819 */ /* 0x000fe20000011444 */
[----:B---3--:R-:W3:Y:S01]  /*b870*/  LDL.LU.64 R198, [R1+0x88] ;  /* 0x0000880001c67983 */ /* 0x008ee20000300a00 */
[----:B0-----:R-:W-:Y:S01]  /*b880*/  ISETP.LT.AND P3, PT, R3, UR4, !P3 ;  /* 0x0000000403007c0c */ /* 0x001fe2000df61270 */
[----:B------:R-:W0:-:S12]  /*b890*/  LDCU UR4, c[0x0][0x39c] ;  /* 0x00007380ff0477ac */ /* 0x000e180008000800 */
[----:B------:R0:W-:Y:S01]  /*b8a0*/  @P3 STG.E.U8 desc[UR24][R200.64], R68 ;  /* 0x00000044c8003986 */ /* 0x0001e2000c101118 */
[----:B-1----:R-:W-:Y:S01]  /*b8b0*/  ISETP.LT.AND P3, PT, R2, UR6, !P0 ;  /* 0x0000000602007c0c */ /* 0x002fe2000c761270 */
[----:B------:R-:W1:Y:S01]  /*b8c0*/  LDCU UR6, c[0x0][0x398] ;  /* 0x00007300ff0677ac */ /* 0x000e620008000800 */
[----:B0-----:R-:W-:Y:S01]  /*b8d0*/  VIADD R68, R0, 0x10 ;  /* 0x0000001000447836 */ /* 0x001fe20000000000 */
[----:B------:R-:W-:-:S10]  /*b8e0*/  PRMT R69, R197, 0x9910, RZ ;  /* 0x00009910c5457816 */ /* 0x000fd400000000ff */
[----:B------:R0:W-:Y:S01]  /*b8f0*/  @P3 STG.E.U8 desc[UR24][R178.64], R197 ;  /* 0x000000c5b2003986 */ /* 0x0001e2000c101118 */
[----:B------:R-:W-:Y:S01]  /*b900*/  ISETP.GE.AND P3, PT, R68, UR4, PT ;  /* 0x0000000444007c0c */ /* 0x000fe2000bf66270 */
[----:B------:R-:W1:Y:S02]  /*b910*/  LDCU UR4, c[0x0][0x398] ;  /* 0x00007300ff0477ac */ /* 0x000e640008000800 */
[----:B------:R-:W4:Y:S01]  /*b920*/  LDL.LU.64 R200, [R1+0x1e8] ;  /* 0x0001e80001c87983 */ /* 0x000f220000300a00 */
[----:B------:R-:W-:Y:S01]  /*b930*/  SHF.R.S32.HI R69, RZ, 0x8, R69 ;  /* 0x00000008ff457819 */ /* 0x000fe20000011445 */
[----:B------:R-:W-:Y:S02]  /*b940*/  VIADD R68, R0, 0x11 ;  /* 0x0000001100447836 */ /* 0x000fe40000000000 */
[----:B0-----:R-:W4:Y:S01]  /*b950*/  LDL.LU.64 R178, [R1+0x78] ;  /* 0x0000780001b27983 */ /* 0x001f220000300a00 */
[----:B-1----:R-:W-:Y:S01]  /*b960*/  ISETP.LT.AND P0, PT, R3, UR4, !P0 ;  /* 0x0000000403007c0c */ /* 0x002fe2000c701270 */
[----:B------:R-:W0:-:S12]  /*b970*/  LDCU UR4, c[0x0][0x39c] ;  /* 0x00007380ff0477ac */ /* 0x000e180008000800 */
[----:B------:R1:W-:Y:S01]  /*b980*/  @P0 STG.E.U8 desc[UR24][R176.64], R181 ;  /* 0x000000b5b0000986 */ /* 0x0003e2000c101118 */
[----:B------:R-:W-:Y:S01]  /*b990*/  ISETP.LT.AND P0, PT, R2, UR6, !P1 ;  /* 0x0000000602007c0c */ /* 0x000fe2000cf01270 */
[----:B------:R-:W0:Y:S02]  /*b9a0*/  LDCU UR6, c[0x0][0x398] ;  /* 0x00007300ff0677ac */ /* 0x000e240008000800 */
[----:B-1----:R-:W4:Y:S04]  /*b9b0*/  LDL.LU.64 R176, [R1+0x70] ;  /* 0x0000700001b07983 */ /* 0x002f280000300a00 */
[----:B------:R-:W4:Y:S06]  /*b9c0*/  LDL.LU.64 R196, [R1+0x68] ;  /* 0x0000680001c47983 */ /* 0x000f2c0000300a00 */
[----:B--2---:R1:W-:Y:S01]  /*b9d0*/  @P0 STG.E.U8 desc[UR24][R194.64], R69 ;  /* 0x00000045c2000986 */ /* 0x0043e2000c101118 */
[----:B0-----:R-:W-:Y:S01]  /*b9e0*/  ISETP.GE.AND P0, PT, R68, UR4, PT ;  /* 0x0000000444007c0c */ /* 0x001fe2000bf06270 */
[----:B------:R-:W0:Y:S01]  /*b9f0*/  LDCU UR4, c[0x0][0x398] ;  /* 0x00007300ff0477ac */ /* 0x000e220008000800 */
[----:B------:R-:W-:Y:S01]  /*ba00*/  PRMT R68, R181, 0x9910, RZ ;  /* 0x00009910b5447816 */ /* 0x000fe200000000ff */
[----:B-1----:R-:W2:Y:S04]  /*ba10*/  LDL.LU.64 R194, [R1+0x60] ;  /* 0x0000600001c27983 */ /* 0x002ea80000300a00 */
[----:B------:R-:W2:Y:S01]  /*ba20*/  LDL.LU.64 R180, [R1+0x80] ;  /* 0x0000800001b47983 */ /* 0x000ea20000300a00 */
[----:B0-----:R-:W-:Y:S01]  /*ba30*/  ISETP.LT.AND P1, PT, R3, UR4, !P1 ;  /* 0x0000000403007c0c */ /* 0x001fe2000cf21270 */
[----:B------:R-:W0:Y:S01]  /*ba40*/  LDCU UR4, c[0x0][0x39c] ;  /* 0x00007380ff0477ac */ /* 0x000e220008000800 */
[----:B------:R-:W-:-:S11]  /*ba50*/  SHF.R.S32.HI R68, RZ, 0x8, R68 ;  /* 0x00000008ff447819 */ /* 0x000fd60000011444 */
[----:B---3--:R1:W-:Y:S01]  /*ba60*/  @P1 STG.E.U8 desc[UR24][R198.64], R68 ;  /* 0x00000044c6001986 */ /* 0x0083e2000c101118 */
[----:B------:R-:W-:Y:S01]  /*ba70*/  ISETP.LT.AND P1, PT, R2, UR6, !P4 ;  /* 0x0000000602007c0c */ /* 0x000fe2000e721270 */
[----:B------:R-:W3:Y:S01]  /*ba80*/  LDCU UR6, c[0x0][0x398] ;  /* 0x00007300ff0677ac */ /* 0x000ee20008000800 */
[----:B-1----:R-:W-:Y:S01]  /*ba90*/  VIADD R68, R0, 0x12 ;  /* 0x0000001200447836 */ /* 0x002fe20000000000 */
[----:B------:R-:W3:Y:S01]  /*baa0*/  LDL.LU.64 R198, [R1+0x1e0] ;  /* 0x0001e00001c67983 */ /* 0x000ee20000300a00 */
[----:B------:R-:W-:-:S04]  /*bab0*/  PRMT R69, R192, 0x9910, RZ ;  /* 0x00009910c0457816 */ /* 0x000fc800000000ff */
[----:B------:R-:W-:-:S05]  /*bac0*/  SHF.R.S32.HI R69, RZ, 0x8, R69 ;  /* 0x00000008ff457819 */ /* 0x000fca0000011445 */
[----:B--2---:R1:W-:Y:S01]  /*bad0*/  @P1 STG.E.U8 desc[UR24][R180.64], R192 ;  /* 0x000000c0b4001986 */ /* 0x0043e2000c101118 */
[----:B0-----:R-:W-:Y:S01]  /*bae0*/  ISETP.GE.AND P1, PT, R68, UR4, PT ;  /* 0x0000000444007c0c */ /* 0x001fe2000bf26270 */
[----:B------:R-:W0:Y:S02]  /*baf0*/  LDCU UR4, c[0x0][0x398] ;  /* 0x00007300ff0477ac */ /* 0x000e240008000800 */
[----:B-1----:R-:W2:Y:S01]  /*bb00*/  LDL.LU.64 R180, [R1+0x58] ;  /* 0x0000580001b47983 */ /* 0x002ea20000300a00 */
[----:B0-----:R-:W-:Y:S01]  /*bb10*/  ISETP.LT.AND P4, PT, R3, UR4, !P4 ;  /* 0x0000000403007c0c */ /* 0x001fe2000e781270 */
[----:B------:R-:W0:Y:S01]  /*bb20*/  LDCU UR4, c[0x0][0x39c] ;  /* 0x00007380ff0477ac */ /* 0x000e220008000800 */
[----:B------:R-:W-:-:S11]  /*bb30*/  VIADD R68, R0, 0x13 ;  /* 0x0000001300447836 */ /* 0x000fd60000000000 */
[----:B----4-:R1:W-:Y:S01]  /*bb40*/  @P4 STG.E.U8 desc[UR24][R178.64], R182 ;  /* 0x000000b6b2004986 */ /* 0x0103e2000c101118 */
[----:B---3--:R-:W-:Y:S01]  /*bb50*/  ISETP.LT.AND P4, PT, R2, UR6, !P5 ;  /* 0x0000000602007c0c */ /* 0x008fe2000ef81270 */
[----:B------:R-:W3:Y:S02]  /*bb60*/  LDCU UR6, c[0x0][0x398] ;  /* 0x00007300ff0677ac */ /* 0x000ee40008000800 */
[----:B-1----:R-:W4:Y:S10]  /*bb70*/  LDL.LU.64 R178, [R1+0x50] ;  /* 0x0000500001b27983 */ /* 0x002f340000300a00 */
[----:B------:R1:W-:Y:S01]  /*bb80*/  @P4 STG.E.U8 desc[UR24][R176.64], R69 ;  /* 0x00000045b0004986 */ /* 0x0003e2000c101118 */
[----:B0-----:R-:W-:Y:S01]  /*bb90*/  ISETP.GE.AND P4, PT, R68, UR4, PT ;  /* 0x0000000444007c0c */ /* 0x001fe2000bf86270 */
[----:B------:R-:W0:Y:S01]  /*bba0*/  LDCU UR4, c[0x0][0x398] ;  /* 0x00007300ff0477ac */ /* 0x000e220008000800 */
[----:B------:R-:W-:Y:S01]  /*bbb0*/  PRMT R68, R182, 0x9910, RZ ;  /* 0x00009910b6447816 */ /* 0x000fe200000000ff */
[----:B------:R-:W5:Y:S03]  /*bbc0*/  LDL.LU R192, [R1+0x1d8] ;  /* 0x0001d80001c07983 */ /* 0x000f660000300800 */
[----:B------:R-:W-:Y:S01]  /*bbd0*/  SHF.R.S32.HI R68, RZ, 0x8, R68 ;  /* 0x00000008ff447819 */ /* 0x000fe20000011444 */
[----:B-1----:R-:W5:Y:S01]  /*bbe0*/  LDL.LU.64 R176, [R1+0x48] ;  /* 0x0000480001b07983 */ /* 0x002f620000300a00 */
[----:B0-----:R-:W-:Y:S01]  /*bbf0*/  ISETP.LT.AND P5, PT, R3, UR4, !P5 ;  /* 0x0000000403007c0c */ /* 0x001fe2000efa1270 */
[----:B------:R-:W0:-:S12]  /*bc00*/  LDCU UR4, c[0x0][0x39c] ;  /* 0x00007380ff0477ac */ /* 0x000e180008000800 */
[----:B------:R1:W-:Y:S01]  /*bc10*/  @P5 STG.E.U8 desc[UR24][R196.64], R68 ;  /* 0x00000044c4005986 */ /* 0x0003e2000c101118 */
[----:B---3--:R-:W-:Y:S01]  /*bc20*/  ISETP.LT.AND P5, PT, R2, UR6, !P6 ;  /* 0x0000000602007c0c */ /* 0x008fe2000f7a1270 */
[----:B------:R-:W3:Y:S01]  /*bc30*/  LDCU UR6, c[0x0][0x398] ;  /* 0x00007300ff0677ac */ /* 0x000ee20008000800 */
[----:B------:R-:W-:Y:S01]  /*bc40*/  PRMT R69, R193, 0x9910, RZ ;  /* 0x00009910c1457816 */ /* 0x000fe200000000ff */
[----:B-1----:R-:W5:Y:S10]  /*bc50*/  LDL.LU.64 R196, [R1+0x1d0] ;  /* 0x0001d00001c47983 */ /* 0x002f740000300a00 */
[----:B------:R1:W-:Y:S04]  /*bc60*/  @P5 STG.E.U8 desc[UR24][R194.64], R193 ;  /* 0x000000c1c2005986 */ /* 0x0003e8000c101118 */
[----:B-1----:R-:W5:Y:S04]  /*bc70*/  LDL.LU.64 R194, [R1+0x1c8] ;  /* 0x0001c80001c27983 */ /* 0x002f680000300a00 */
[----:B------:R-:W5:Y:S01]  /*bc80*/  LDL.LU R193, [R1+0x1c0] ;  /* 0x0001c00001c17983 */ /* 0x000f620000300800 */
[----:B------:R-:W-:-:S05]  /*bc90*/  VIADD R68, R0, 0x14 ;  /* 0x0000001400447836 */ /* 0x000fca0000000000 */
[----:B0-----:R-:W-:Y:S01]  /*bca0*/  ISETP.GE.AND P5, PT, R68, UR4, PT ;  /* 0x0000000444007c0c */ /* 0x001fe2000bfa6270 */
[----:B------:R-:W0:Y:S02]  /*bcb0*/  LDCU UR4, c[0x0][0x398] ;  /* 0x00007300ff0477ac */ /* 0x000e240008000800 */
[----:B0-----:R-:W-:Y:S01]  /*bcc0*/  ISETP.LT.AND P6, PT, R3, UR4, !P6 ;  /* 0x0000000403007c0c */ /* 0x001fe2000f7c1270 */
[----:B------:R-:W0:Y:S01]  /*bcd0*/  LDCU UR4, c[0x0][0x39c] ;  /* 0x00007380ff0477ac */ /* 0x000e220008000800 */
[----:B------:R-:W-:Y:S01]  /*bce0*/  SHF.R.S32.HI R69, RZ, 0x8, R69 ;  /* 0x00000008ff457819 */ /* 0x000fe20000011445 */
[----:B------:R-:W-:-:S10]  /*bcf0*/  VIADD R68, R0, 0x15 ;  /* 0x0000001500447836 */ /* 0x000fd40000000000 */
[----:B--2---:R-:W-:Y:S01]  /*bd00*/  @P6 STG.E.U8 desc[UR24][R180.64], R183 ;  /* 0x000000b7b4006986 */ /* 0x004fe2000c101118 */
[----:B---3--:R-:W-:Y:S01]  /*bd10*/  ISETP.LT.AND P6, PT, R2, UR6, !P2 ;  /* 0x0000000602007c0c */ /* 0x008fe2000d7c1270 */
[----:B------:R-:W1:-:S12]  /*bd20*/  LDCU UR6, c[0x0][0x398] ;  /* 0x00007300ff0677ac */ /* 0x000e580008000800 */
[----:B----4-:R-:W-:Y:S01]  /*bd30*/  @P6 STG.E.U8 desc[UR24][R178.64], R69 ;  /* 0x00000045b2006986 */ /* 0x010fe2000c101118 */
[----:B0-----:R-:W-:Y:S01]  /*bd40*/  ISETP.GE.AND P6, PT, R68, UR4, PT ;  /* 0x0000000444007c0c */ /* 0x001fe2000bfc6270 */
[----:B------:R-:W0:Y:S01]  /*bd50*/  LDCU UR4, c[0x0][0x398] ;  /* 0x00007300ff0477ac */ /* 0x000e220008000800 */
[----:B------:R-:W-:-:S04]  /*bd60*/  PRMT R68, R183, 0x9910, RZ ;  /* 0x00009910b7447816 */ /* 0x000fc800000000ff */
[----:B------:R-:W-:Y:S02]  /*bd70*/  SHF.R.S32.HI R68, RZ, 0x8, R68 ;  /* 0x00000008ff447819 */ /* 0x000fe40000011444 */
[----:B0-----:R-:W-:Y:S01]  /*bd80*/  ISETP.LT.AND P2, PT, R3, UR4, !P2 ;  /* 0x0000000403007c0c */ /* 0x001fe2000d741270 */
[----:B------:R-:W0:-:S12]  /*bd90*/  LDCU UR4, c[0x0][0x39c] ;  /* 0x00007380ff0477ac */ /* 0x000e180008000800 */
[----:B-----5:R2:W-:Y:S01]  /*bda0*/  @P2 STG.E.U8 desc[UR24][R176.64], R68 ;  /* 0x00000044b0002986 */ /* 0x0205e2000c101118 */
[----:B-1----:R-:W-:Y:S01]  /*bdb0*/  ISETP.LT.AND P2, PT, R2, UR6, !P3 ;  /* 0x0000000602007c0c */ /* 0x002fe2000df41270 */
[----:B------:R-:W1:Y:S01]  /*bdc0*/  LDCU UR6, c[0x0][0x398] ;  /* 0x00007300ff0677ac */ /* 0x000e620008000800 */
[----:B--2---:R-:W-:-:S11]  /*bdd0*/  VIADD R68, R0, 0x16 ;  /* 0x0000001600447836 */ /* 0x004fd60000000000 */
[----:B------:R2:W-:Y:S01]  /*bde0*/  @P2 STG.E.U8 desc[UR24][R192.64], R204 ;  /* 0x000000ccc0002986 */ /* 0x0005e2000c101118 */
[----:B0-----:R-:W-:Y:S01]  /*bdf0*/  ISETP.GE.AND P2, PT, R68, UR4, PT ;  /* 0x0000000444007c0c */ /* 0x001fe2000bf46270 */
[----:B------:R-:W0:Y:S01]  /*be00*/  LDCU UR4, c[0x0][0x398] ;  /* 0x00007300ff0477ac */ /* 0x000e220008000800 */
[----:B------:R-:W-:Y:S01]  /*be10*/  PRMT R69, R204, 0x9910, RZ ;  /* 0x00009910cc457816 */ /* 0x000fe200000000ff */
[----:B--2---:R-:W2:Y:S01]  /*be20*/  LDL.LU.64 R192, [R1+0x1b8] ;  /* 0x0001b80001c07983 */ /* 0x004ea20000300a00 */
[----:B0-----:R-:W-:Y:S01]  /*be30*/  ISETP.LT.AND P3, PT, R3, UR4, !P3 ;  /* 0x0000000403007c0c */ /* 0x001fe2000df61270 */
[----:B------:R-:W0:Y:S01]  /*be40*/  LDCU UR4, c[0x0][0x39c] ;  /* 0x00007380ff0477ac */ /* 0x000e220008000800 */
[----:B------:R-:W-:Y:S01]  /*be50*/  SHF.R.S32.HI R69, RZ, 0x8, R69 ;  /* 0x00000008ff457819 */ /* 0x000fe20000011445 */
[----:B------:R-:W-:-:S10]  /*be60*/  VIADD R68, R0, 0x17 ;  /* 0x0000001700447836 */ /* 0x000fd40000000000 */
[----:B------:R3:W-:Y:S01]  /*be70*/  @P3 STG.E.U8 desc[UR24][R194.64], R184 ;  /* 0x000000b8c2003986 */ /* 0x0007e2000c101118 */
[----:B-1----:R-:W-:Y:S01]  /*be80*/  ISETP.LT.AND P3, PT, R2, UR6, !P0 ;  /* 0x0000000602007c0c */ /* 0x002fe2000c761270 */
[----:B------:R-:W1:Y:S02]  /*be90*/  LDCU UR6, c[0x0][0x398] ;  /* 0x00007300ff0677ac */ /* 0x000e640008000800 */
[----:B---3--:R-:W3:Y:S10]  /*bea0*/  LDL.LU.64 R194, [R1+0x1b0] ;  /* 0x0001b00001c27983 */ /* 0x008ef40000300a00 */
[----:B------:R4:W-:Y:S01]  /*beb0*/  @P3 STG.E.U8 desc[UR24][R196.64], R69 ;  /* 0x00000045c4003986 */ /* 0x0009e2000c101118 */
[----:B0-----:R-:W-:Y:S01]  /*bec0*/  ISETP.GE.AND P3, PT, R68, UR4, PT ;  /* 0x0000000444007c0c */ /* 0x001fe2000bf66270 */
[----:B------:R-:W0:Y:S01]  /*bed0*/  LDCU UR4, c[0x0][0x398] ;  /* 0x00007300ff0477ac */ /* 0x000e220008000800 */
[----:B------:R-:W-:Y:S01]  /*bee0*/  PRMT R68, R184, 0x9910, RZ ;  /* 0x00009910b8447816 */ /* 0x000fe200000000ff */
[----:B------:R-:W5:Y:S03]  /*bef0*/  LDL.LU R204, [R1+0x1a8] ;  /* 0x0001a80001cc7983 */ /* 0x000f660000300800 */
[----:B------:R-:W-:-:S02]  /*bf00*/  SHF.R.S32.HI R68, RZ, 0x8, R68 ;  /* 0x00000008ff447819 */ /* 0x000fc40000011444 */
[----:B----4-:R-:W-:Y:S01]  /*bf10*/  PRMT R69, R205, 0x9910, RZ ;  /* 0x00009910cd457816 */ /* 0x010fe200000000ff */
[----:B------:R-:W4:Y:S01]  /*bf20*/  LDL.LU.64 R196, [R1+0x1a0] ;  /* 0x0001a00001c47983 */ /* 0x000f220000300a00 */
[----:B0-----:R-:W-:Y:S01]  /*bf30*/  ISETP.LT.AND P0, PT, R3, UR4, !P0 ;  /* 0x0000000403007c0c */ /* 0x001fe2000c701270 */
[----:B------:R-:W0:-:S12]  /*bf40*/  LDCU UR4, c[0x0][0x39c] ;  /* 0x00007380ff0477ac */ /* 0x000e180008000800 */
[----:B------:R0:W-:Y:S01]  /*bf50*/  @P0 STG.E.U8 desc[UR24][R198.64], R68 ;  /* 0x00000044c6000986 */ /* 0x0001e2000c101118 */
[----:B-1----:R-:W-:Y:S01]  /*bf60*/  ISETP.LT.AND P0, PT, R2, UR6, !P1 ;  /* 0x0000000602007c0c */ /* 0x002fe2000cf01270 */
[----:B------:R-:W1:Y:S01]  /*bf70*/  LDCU UR6, c[0x0][0x398] ;  /* 0x00007300ff0677ac */ /* 0x000e620008000800 */
[----:B0-----:R-:W-:Y:S01]  /*bf80*/  VIADD R68, R0, 0x18 ;  /* 0x0000001800447836 */ /* 0x001fe20000000000 */
[----:B------:R-:W-:-:S10]  /*bf90*/  SHF.R.S32.HI R69, RZ, 0x8, R69 ;  /* 0x00000008ff457819 */ /* 0x000fd40000011445 */
[----:B------:R0:W-:Y:S01]  /*bfa0*/  @P0 STG.E.U8 desc[UR24][R200.64], R205 ;  /* 0x000000cdc8000986 */ /* 0x0001e2000c101118 */
[----:B------:R-:W-:Y:S01]  /*bfb0*/  ISETP.GE.AND P0, PT, R68, UR4, PT ;  /* 0x0000000444007c0c */ /* 0x000fe2000bf06270 */
[----:B------:R-:W1:Y:S02]  /*bfc0*/  LDCU UR4, c[0x0][0x398] ;  /* 0x00007300ff0477ac */ /* 0x000e640008000800 */
[----:B------:R-:W5:Y:S01]  /*bfd0*/  LDL.LU.64 R198, [R1+0x198] ;  /* 0x0001980001c67983 */ /* 0x000f620000300a00 */
[----:B------:R-:W-:-:S03]  /*bfe0*/  VIADD R68, R0, 0x19 ;  /* 0x0000001900447836 */ /* 0x000fc60000000000 */
[----:B0-----:R-:W5:Y:S01]  /*bff0*/  LDL.LU.64 R200, [R1+0x190] ;  /* 0x0001900001c87983 */ /* 0x001f620000300a00 */
[----:B-1----:R-:W-:Y:S01]  /*c000*/  ISETP.LT.AND P1, PT, R3, UR4, !P1 ;  /* 0x0000000403007c0c */ /* 0x002fe2000cf21270 */
[----:B------:R-:W0:-:S12]  /*c010*/  LDCU UR4, c[0x0][0x39c] ;  /* 0x00007380ff0477ac */ /* 0x000e180008000800 */
[----:B------:R1:W-:Y:S01]  /*c020*/  @P1 STG.E.U8 desc[UR24][R202.64], R187 ;  /* 0x000000bbca001986 */ /* 0x0003e2000c101118 */
[----:B------:R-:W-:Y:S01]  /*c030*/  ISETP.LT.AND P1, PT, R2, UR6, !P4 ;  /* 0x0000000602007c0c */ /* 0x000fe2000e721270 */
[----:B------:R-:W0:Y:S02]  /*c040*/  LDCU UR6, c[0x0][0x398] ;  /* 0x00007300ff0677ac */ /* 0x000e240008000800 */
[----:B-1----:R-:W5:Y:S10]  /*c050*/  LDL.LU.64 R202, [R1+0x188] ;  /* 0x0001880001ca7983 */ /* 0x002f740000300a00 */
[----:B------:R1:W-:Y:S01]  /*c060*/  @P1 STG.E.U8 desc[UR24][R206.64], R69 ;  /* 0x00000045ce001986 */ /* 0x0003e2000c101118 */
[----:B0-----:R-:W-:Y:S01]  /*c070*/  ISETP.GE.AND P1, PT, R68, UR4, PT ;  /* 0x0000000444007c0c */ /* 0x001fe2000bf26270 */
[----:B------:R-:W0:Y:S01]  /*c080*/  LDCU UR4, c[0x0][0x398] ;  /* 0x00007300ff0477ac */ /* 0x000e220008000800 */
[----:B------:R-:W-:Y:S01]  /*c090*/  PRMT R68, R187, 0x9910, RZ ;  /* 0x00009910bb447816 */ /* 0x000fe200000000ff */
[----:B------:R-:W5:Y:S03]  /*c0a0*/  LDL.LU R205, [R1+0x180] ;  /* 0x0001800001cd7983 */ /* 0x000f660000300800 */
[----:B------:R-:W-:Y:S01]  /*c0b0*/  SHF.R.S32.HI R68, RZ, 0x8, R68 ;  /* 0x00000008ff447819 */ /* 0x000fe20000011444 */
[----:B-1----:R-:W-:Y:S01]  /*c0c0*/  VIADD R69, R0, 0x1b ;  /* 0x0000001b00457836 */ /* 0x002fe20000000000 */
[----:B------:R-:W5:Y:S01]  /*c0d0*/  LDL.LU.64 R206, [R1+0x178] ;  /* 0x0001780001ce7983 */ /* 0x000f620000300a00 */
[----:B0-----:R-:W-:Y:S01]  /*c0e0*/  ISETP.LT.AND P4, PT, R3, UR4, !P4 ;  /* 0x0000000403007c0c */ /* 0x001fe2000e781270 */
[----:B------:R-:W0:-:S12]  /*c0f0*/  LDCU UR4, c[0x0][0x39c] ;  /* 0x00007380ff0477ac */ /* 0x000e180008000800 */
[----:B------:R1:W-:Y:S01]  /*c100*/  @P4 STG.E.U8 desc[UR24][R208.64], R68 ;  /* 0x00000044d0004986 */ /* 0x0003e2000c101118 */
[----:B------:R-:W-:Y:S01]  /*c110*/  ISETP.LT.AND P4, PT, R2, UR6, !P5 ;  /* 0x0000000602007c0c */ /* 0x000fe2000ef81270 */
[----:B------:R-:W0:Y:S01]  /*c120*/  LDCU UR6, c[0x0][0x398] ;  /* 0x00007300ff0677ac */ /* 0x000e220008000800 */
[----:B-1----:R-:W-:Y:S01]  /*c130*/  VIADD R68, R0, 0x1a ;  /* 0x0000001a00447836 */ /* 0x002fe20000000000 */
[----:B------:R-:W5:Y:S10]  /*c140*/  LDL.LU.64 R208, [R1+0x170] ;  /* 0x0001700001d07983 */ /* 0x000f740000300a00 */
[----:B------:R1:W-:Y:S01]  /*c150*/  @P4 STG.E.U8 desc[UR24][R210.64], R222 ;  /* 0x000000ded2004986 */ /* 0x0003e2000c101118 */
[----:B0-----:R-:W-:Y:S01]  /*c160*/  ISETP.GE.AND P4, PT, R68, UR4, PT ;  /* 0x0000000444007c0c */ /* 0x001fe2000bf86270 */
[----:B------:R-:W0:Y:S01]  /*c170*/  LDCU UR4, c[0x0][0x398] ;  /* 0x00007300ff0477ac */ /* 0x000e220008000800 */
[----:B------:R-:W-:-:S02]  /*c180*/  PRMT R177, R185, 0x9910, RZ ;  /* 0x00009910b9b17816 */ /* 0x000fc400000000ff */
[----:B------:R-:W-:Y:S01]  /*c190*/  F2FP.SATFINITE.E5M2.F32.PACK_AB_MERGE_C R179, R73, R72, RZ ;  /* 0x0000004849b3723e */ /* 0x000fe200048060ff */
[----:B-1----:R-:W5:Y:S01]  /*c1a0*/  LDL.LU.64 R210, [R1+0x168] ;  /* 0x0001680001d27983 */ /* 0x002f620000300a00 */
[----:B0-----:R-:W-:Y:S01]  /*c1b0*/  ISETP.LT.AND P5, PT, R3, UR4, !P5 ;  /* 0x0000000403007c0c */ /* 0x001fe2000efa1270 */
[----:B------:R-:W0:Y:S01]  /*c1c0*/  LDCU UR4, c[0x0][0x39c] ;  /* 0x00007380ff0477ac */ /* 0x000e220008000800 */
[----:B------:R-:W-:-:S11]  /*c1d0*/  PRMT R68, R222, 0x9910, RZ ;  /* 0x00009910de447816 */ /* 0x000fd600000000ff */
[----:B------:R1:W-:Y:S01]  /*c1e0*/  @P5 STG.E.U8 desc[UR24][R212.64], R188 ;  /* 0x000000bcd4005986 */ /* 0x0003e2000c101118 */
[----:B------:R-:W-:Y:S01]  /*c1f0*/  ISETP.LT.AND P5, PT, R2, UR6, !P6 ;  /* 0x0000000602007c0c */ /* 0x000fe2000f7a1270 */
[----:B------:R-:W0:Y:S01]  /*c200*/  LDCU UR6, c[0x0][0x398] ;  /* 0x00007300ff0677ac */ /* 0x000e220008000800 */
[----:B------:R-:W-:Y:S02]  /*c210*/  SHF.R.S32.HI R68, RZ, 0x8, R68 ;  /* 0x00000008ff447819 */ /* 0x000fe40000011444 */
[----:B------:R-:W-:Y:S01]  /*c220*/  SHF.R.S32.HI R177, RZ, 0x8, R177 ;  /* 0x00000008ffb17819 */ /* 0x000fe200000114b1 */
[----:B------:R-:W-:Y:S01]  /*c230*/  VIADD R176, R0, 0x20 ;  /* 0x0000002000b07836 */ /* 0x000fe20000000000 */
[----:B-1----:R-:W5:Y:S07]  /*c240*/  LDL.LU.64 R212, [R1+0x160] ;  /* 0x0001600001d47983 */ /* 0x002f6e0000300a00 */
        /* <DEDUP_REMOVED lines=12> */
[----:B------:R-:W2:Y:S01]  /*c310*/  LDCU UR6, c[0x0][0x398] ;  /* 0x00007300ff0677ac */ /* 0x000ea20008000800 */
[----:B-1----:R-:W-:Y:S01]  /*c320*/  VIADD R69, R0, 0x1d ;  /* 0x0000001d00457836 */ /* 0x002fe20000000000 */
[----:B------:R-:W-:-:S10]  /*c330*/  F2FP.SATFINITE.E5M2.F32.PACK_AB_MERGE_C R77, R77, R76, RZ ;  /* 0x0000004c4d4d723e */ /* 0x000fd400048060ff */
[----:B------:R1:W-:Y:S01]  /*c340*/  @P6 STG.E.U8 desc[UR24][R218.64], R223 ;  /* 0x000000dfda006986 */ /* 0x0003e2000c101118 */
[----:B0-----:R-:W-:Y:S01]  /*c350*/  ISETP.GE.AND P6, PT, R68, UR4, PT ;  /* 0x0000000444007c0c */ /* 0x001fe2000bfc6270 */
[----:B------:R-:W0:Y:S02]  /*c360*/  LDCU UR4, c[0x0][0x398] ;  /* 0x00007300ff0477ac */ /* 0x000e240008000800 */
[----:B------:R-:W5:Y:S01]  /*c370*/  LDL.LU.64 R216, [R1+0x148] ;  /* 0x0001480001d87983 */ /* 0x000f620000300a00 */
[----:B------:R-:W-:Y:S02]  /*c380*/  PRMT R68, R223, 0x9910, RZ ;  /* 0x00009910df447816 */ /* 0x000fe400000000ff */
[----:B0-----:R-:W-:Y:S01]  /*c390*/  ISETP.LT.AND P2, PT, R3, UR4, !P2 ;  /* 0x0000000403007c0c */ /* 0x001fe2000d741270 */
[----:B------:R-:W0:Y:S01]  /*c3a0*/  LDCU UR4, c[0x0][0x39c] ;  /* 0x00007380ff0477ac */ /* 0x000e220008000800 */
[----:B------:R-:W-:Y:S02]  /*c3b0*/  SHF.R.S32.HI R68, RZ, 0x8, R68 ;  /* 0x00000008ff447819 */ /* 0x000fe40000011444 */
[----:B--2---:R-:W-:-:S02]  /*c3c0*/  F2FP.SATFINITE.E5M2.F32.PACK_AB_MERGE_C R193, R193, R192, RZ ;  /* 0x000000c0c1c1723e */ /* 0x004fc400048060ff */
[----:B---3--:R-:W-:-:S07]  /*c3d0*/  F2FP.SATFINITE.E5M2.F32.PACK_AB_MERGE_C R195, R195, R194, RZ ;  /* 0x000000c2c3c3723e */ /* 0x008fce00048060ff */
[----:B------:R2:W-:Y:S01]  /*c3e0*/  @P2 STG.E.U8 desc[UR24][R220.64], R186 ;  /* 0x000000badc002986 */ /* 0x0005e2000c101118 */
[----:B------:R-:W-:Y:S01]  /*c3f0*/  ISETP.LT.AND P2, PT, R2, UR6, !P3 ;  /* 0x0000000602007c0c */ /* 0x000fe2000df41270 */
[----:B------:R-:W3:Y:S01]  /*c400*/  LDCU UR6, c[0x0][0x398] ;  /* 0x00007300ff0677ac */ /* 0x000ee20008000800 */
[----:B----4-:R-:W-:-:S11]  /*c410*/  F2FP.SATFINITE.E5M2.F32.PACK_AB_MERGE_C R197, R197, R196, RZ ;  /* 0x000000c4c5c5723e */ /* 0x010fd600048060ff */
[----:B------:R4:W-:Y:S01]  /*c420*/  @P2 STG.E.U8 desc[UR24][R224.64], R68 ;  /* 0x00000044e0002986 */ /* 0x0009e2000c101118 */
[----:B0-----:R-:W-:Y:S01]  /*c430*/  ISETP.GE.AND P2, PT, R69, UR4, PT ;  /* 0x0000000445007c0c */ /* 0x001fe2000bf46270 */
[----:B------:R-:W0:Y:S01]  /*c440*/  LDCU UR4, c[0x0][0x398] ;  /* 0x00007300ff0477ac */ /* 0x000e220008000800 */
[----:B------:R-:W-:Y:S01]  /*c450*/  PRMT R69, R186, 0x9910, RZ ;  /* 0x00009910ba457816 */ /* 0x000fe200000000ff */
[C---:B------:R-:W-:Y:S01]  /*c460*/  VIADD R76, R0.reuse, 0x26 ;  /* 0x00000026004c7836 */ /* 0x040fe20000000000 */
[----:B------:R-:W-:Y:S01]  /*c470*/  F2FP.SATFINITE.E5M2.F32.PACK_AB_MERGE_C R79, R79, R78, RZ ;  /* 0x0000004e4f4f723e */ /* 0x000fe200048060ff */
[----:B-1----:R-:W5:Y:S01]  /*c480*/  LDL.LU.64 R218, [R1+0x140] ;  /* 0x0001400001da7983 */ /* 0x002f620000300a00 */
[----:B------:R-:W-:Y:S02]  /*c490*/  SHF.R.S32.HI R69, RZ, 0x8, R69 ;  /* 0x00000008ff457819 */ /* 0x000fe40000011445 */
[----:B------:R-:W-:Y:S01]  /*c4a0*/  F2FP.SATFINITE.E5M2.F32.PACK_AB_MERGE_C R81, R81, R80, RZ ;  /* 0x000000505151723e */ /* 0x000fe200048060ff */
[----:B--2---:R-:W2:Y:S01]  /*c4b0*/  LDL.LU.64 R220, [R1+0x138] ;  /* 0x0001380001dc7983 */ /* 0x004ea20000300a00 */
[----:B----4-:R-:W-:Y:S01]  /*c4c0*/  VIADD R68, R0, 0x1e ;  /* 0x0000001e00447836 */ /* 0x010fe20000000000 */
[----:B------:R-:W-:-:S02]  /*c4d0*/  F2FP.SATFINITE.E5M2.F32.PACK_AB_MERGE_C R83, R83, R82, RZ ;  /* 0x000000525353723e */ /* 0x000fc400048060ff */
[----:B------:R-:W4:Y:S01]  /*c4e0*/  LDL.LU R223, [R1+0x130] ;  /* 0x0001300001df7983 */ /* 0x000f220000300800 */
[----:B------:R-:W-:-:S03]  /*c4f0*/  F2FP.SATFINITE.E5M2.F32.PACK_AB_MERGE_C R85, R85, R84, RZ ;  /* 0x000000545555723e */ /* 0x000fc600048060ff */
[----:B------:R-:W2:Y:S01]  /*c500*/  LDL.LU.64 R224, [R1+0x128] ;  /* 0x0001280001e07983 */ /* 0x000ea20000300a00 */
[----:B0-----:R-:W-:Y:S01]  /*c510*/  ISETP.LT.AND P3, PT, R3, UR4, !P3 ;  /* 0x0000000403007c0c */ /* 0x001fe2000df61270 */
[----:B------:R-:W0:-:S12]  /*c520*/  LDCU UR4, c[0x0][0x39c] ;  /* 0x00007380ff0477ac */ /* 0x000e180008000800 */
[----:B------:R1:W-:Y:S01]  /*c530*/  @P3 STG.E.U8 desc[UR24][R226.64], R69 ;  /* 0x00000045e2003986 */ /* 0x0003e2000c101118 */
[----:B---3--:R-:W-:Y:S01]  /*c540*/  ISETP.LT.AND P3, PT, R2, UR6, !P0 ;  /* 0x0000000602007c0c */ /* 0x008fe2000c761270 */
[----:B------:R-:W3:Y:S01]  /*c550*/  LDCU UR6, c[0x0][0x398] ;  /* 0x00007300ff0677ac */ /* 0x000ee20008000800 */
[----:B-1----:R-:W-:Y:S01]  /*c560*/  PRMT R69, R189, 0x9910, RZ ;  /* 0x00009910bd457816 */ /* 0x002fe200000000ff */
[----:B------:R-:W2:Y:S10]  /*c570*/  LDL.LU.64 R226, [R1+0x120] ;  /* 0x0001200001e27983 */ /* 0x000eb40000300a00 */
[----:B------:R-:W-:Y:S01]  /*c580*/  @P3 STG.E.U8 desc[UR24][R250.64], R189 ;  /* 0x000000bdfa003986 */ /* 0x000fe2000c101118 */
[----:B0-----:R-:W-:Y:S01]  /*c590*/  ISETP.GE.AND P3, PT, R68, UR4, PT ;  /* 0x0000000444007c0c */ /* 0x001fe2000bf66270 */
[----:B------:R-:W0:Y:S02]  /*c5a0*/  LDCU UR4, c[0x0][0x398] ;  /* 0x00007300ff0477ac */ /* 0x000e240008000800 */
[----:B0-----:R-:W-:Y:S01]  /*c5b0*/  ISETP.LT.AND P0, PT, R3, UR4, !P0 ;  /* 0x0000000403007c0c */ /* 0x001fe2000c701270 */
[----:B------:R-:W0:Y:S01]  /*c5c0*/  LDCU UR4, c[0x0][0x39c] ;  /* 0x00007380ff0477ac */ /* 0x000e220008000800 */
[----:B------:R-:W-:Y:S01]  /*c5d0*/  SHF.R.S32.HI R69, RZ, 0x8, R69 ;  /* 0x00000008ff457819 */ /* 0x000fe20000011445 */
[----:B------:R-:W-:-:S10]  /*c5e0*/  VIADD R68, R0, 0x1f ;  /* 0x0000001f00447836 */ /* 0x000fd40000000000 */
[----:B------:R-:W-:Y:S01]  /*c5f0*/  @P0 STG.E.U8 desc[UR24][R248.64], R185 ;  /* 0x000000b9f8000986 */ /* 0x000fe2000c101118 */
[----:B---3--:R-:W-:Y:S01]  /*c600*/  ISETP.LT.AND P0, PT, R2, UR6, !P1 ;  /* 0x0000000602007c0c */ /* 0x008fe2000cf01270 */
[----:B------:R-:W1:-:S12]  /*c610*/  LDCU UR6, c[0x0][0x398] ;  /* 0x00007300ff0677ac */ /* 0x000e580008000800 */
[----:B------:R-:W-:Y:S01]  /*c620*/  @P0 STG.E.U8 desc[UR24][R246.64], R69 ;  /* 0x00000045f6000986 */ /* 0x000fe2000c101118 */
[----:B0-----:R-:W-:Y:S01]  /*c630*/  ISETP.GE.AND P0, PT, R68, UR4, PT ;  /* 0x0000000444007c0c */ /* 0x001fe2000bf06270 */
[----:B------:R-:W0:Y:S02]  /*c640*/  LDCU UR4, c[0x0][0x398] ;  /* 0x00007300ff0477ac */ /* 0x000e240008000800 */
[----:B0-----:R-:W-:Y:S01]  /*c650*/  ISETP.LT.AND P1, PT, R3, UR4, !P1 ;  /* 0x0000000403007c0c */ /* 0x001fe2000cf21270 */
[----:B------:R-:W0:-:S12]  /*c660*/  LDCU UR4, c[0x0][0x398] ;  /* 0x00007300ff0477ac */ /* 0x000e180008000800 */
[----:B------:R3:W-:Y:S01]  /*c670*/  @P1 STG.E.U8 desc[UR24][R244.64], R177 ;  /* 0x000000b1f4001986 */ /* 0x0007e2000c101118 */
[----:B-1----:R-:W-:Y:S01]  /*c680*/  ISETP.LT.AND P1, PT, R2, UR6, !P4 ;  /* 0x0000000602007c0c */ /* 0x002fe2000e721270 */
[----:B------:R-:W1:Y:S01]  /*c690*/  LDCU UR6, c[0x0][0x39c] ;  /* 0x00007380ff0677ac */ /* 0x000e620008000800 */
[----:B------:R-:W-:Y:S02]  /*c6a0*/  PRMT R68, R190, 0x9910, RZ ;  /* 0x00009910be447816 */ /* 0x000fe400000000ff */
[----:B0-----:R-:W-:Y:S01]  /*c6b0*/  ISETP.LT.AND P4, PT, R3, UR4, !P4 ;  /* 0x0000000403007c0c */ /* 0x001fe2000e781270 */
[----:B------:R-:W0:Y:S02]  /*c6c0*/  LDCU UR4, c[0x0][0x39c] ;  /* 0x00007380ff0477ac */ /* 0x000e240008000800 */
[----:B------:R-:W-:-:S06]  /*c6d0*/  IMAD.MOV.U32 R73, RZ, RZ, R68 ;  /* 0x000000ffff497224 */ /* 0x000fcc00078e0044 */
[----:B------:R-:W-:Y:S01]  /*c6e0*/  @P1 STG.E.U8 desc[UR24][R242.64], R190 ;  /* 0x000000bef2001986 */ /* 0x000fe2000c101118 */
[----:B------:R-:W-:Y:S01]  /*c6f0*/  ISETP.LT.AND P1, PT, R2, UR8, !P5 ;  /* 0x0000000802007c0c */ /* 0x000fe2000ef21270 */
[----:B------:R-:W0:Y:S01]  /*c700*/  LDCU UR8, c[0x0][0x398] ;  /* 0x00007300ff0877ac */ /* 0x000e220008000800 */
[----:B---3--:R-:W-:Y:S02]  /*c710*/  F2FP.SATFINITE.E5M2.F32.PACK_AB_MERGE_C R177, R71, R70, RZ ;  /* 0x0000004647b1723e */ /* 0x008fe400048060ff */
[----:B------:R-:W-:Y:S02]  /*c720*/  SHF.R.S32.HI R73, RZ, 0x8, R73 ;  /* 0x00000008ff497819 */ /* 0x000fe40000011449 */
[----:B------:R-:W-:Y:S01]  /*c730*/  SHF.R.S32.HI R71, RZ, 0x1f, R252 ;  /* 0x0000001fff477819 */ /* 0x000fe200000114fc */
[----:B------:R-:W-:Y:S01]  /*c740*/  @P4 STG.E.U8 desc[UR24][R240.64], R177 ;  /* 0x000000b1f0004986 */ /* 0x000fe2000c101118 */
[----:B------:R-:W-:-:S05]  /*c750*/  IADD3 R68, P4, PT, R252, R229, RZ ;  /* 0x000000e5fc447210 */ /* 0x000fca0007f9e0ff */
[----:B------:R3:W-:Y:S01]  /*c760*/  @P1 STG.E.U8 desc[UR24][R238.64], R73 ;  /* 0x00000049ee001986 */ /* 0x0007e2000c101118 */
[----:B------:R-:W-:Y:S01]  /*c770*/  IADD3 R70, P1, PT, R252, R230, RZ ;  /* 0x000000e6fc467210 */ /* 0x000fe20007f3e0ff */
[----:B------:R-:W-:Y:S01]  /*c780*/  IMAD.X R69, R71, 0x1, R228, P4 ;  /* 0x0000000147457824 */ /* 0x000fe200020e06e4 */
[----:B------:R-:W-:Y:S01]  /*c790*/  ISETP.LT.AND P4, PT, R3, UR11, !P5 ;  /* 0x0000000b03007c0c */ /* 0x000fe2000ef81270 */
[----:B------:R-:W1:Y:S02]  /*c7a0*/  LDCU UR11, c[0x0][0x398] ;  /* 0x00007300ff0b77ac */ /* 0x000e640008000800 */
[----:B------:R-:W-:Y:S01]  /*c7b0*/  IMAD.X R71, R71, 0x1, R231, P1 ;  /* 0x0000000147477824 */ /* 0x000fe200008e06e7 */
[----:B------:R-:W-:Y:S01]  /*c7c0*/  ISETP.LT.AND P1, PT, R2, UR12, !P6 ;  /* 0x0000000c02007c0c */ /* 0x000fe2000f721270 */
[----:B------:R-:W1:Y:S01]  /*c7d0*/  LDCU UR12, c[0x0][0x398] ;  /* 0x00007300ff0c77ac */ /* 0x000e620008000800 */
[----:B------:R-:W-:Y:S02]  /*c7e0*/  PRMT R72, R177, 0x9910, RZ ;  /* 0x00009910b1487816 */ /* 0x000fe400000000ff */
[----:B------:R-:W-:Y:S01]  /*c7f0*/  ISETP.LT.AND P6, PT, R3, UR14, !P6 ;  /* 0x0000000e03007c0c */ /* 0x000fe2000f7c1270 */
[----:B------:R-:W1:Y:S01]  /*c800*/  LDCU UR14, c[0x0][0x398] ;  /* 0x00007300ff0e77ac */ /* 0x000e620008000800 */
[----:B---3--:R-:W-:-:S02]  /*c810*/  SHF.R.S32.HI R73, RZ, 0x8, R72 ;  /* 0x00000008ff497819 */ /* 0x008fc40000011448 */
[----:B0-----:R-:W-:Y:S01]  /*c820*/  ISETP.GE.AND P5, PT, R176, UR4, PT ;  /* 0x00000004b0007c0c */ /* 0x001fe2000bfa6270 */
[----:B------:R-:W0:Y:S01]  /*c830*/  LDCU UR4, c[0x0][0x39c] ;  /* 0x00007380ff0477ac */ /* 0x000e220008000800 */
[----:B------:R-:W-:Y:S01]  /*c840*/  VIADD R72, R0, 0x21 ;  /* 0x0000002100487836 */ /* 0x000fe20000000000 */
[----:B------:R3:W-:Y:S04]  /*c850*/  @P4 STG.E.U8 desc[UR24][R236.64], R73 ;  /* 0x00000049ec004986 */ /* 0x0007e8000c101118 */
[----:B------:R-:W-:Y:S01]  /*c860*/  @P1 STG.E.U8 desc[UR24][R234.64], R193 ;  /* 0x000000c1ea001986 */ /* 0x000fe2000c101118 */
[----:B------:R-:W-:Y:S01]  /*c870*/  ISETP.LT.AND P1, PT, R2, UR16, !P2 ;  /* 0x0000001002007c0c */ /* 0x000fe2000d721270 */
[----:B------:R-:W-:Y:S01]  /*c880*/  VIADD R252, R252, UR30 ;  /* 0x0000001efcfc7c36 */ /* 0x000fe20008000000 */
[----:B-1----:R-:W-:Y:S01]  /*c890*/  ISETP.GE.AND P4, PT, R72, UR6, PT ;  /* 0x0000000648007c0c */ /* 0x002fe2000bf86270 */
[----:B------:R1:W-:Y:S01]  /*c8a0*/  @P6 STG.E.U8 desc[UR24][R232.64], R179 ;  /* 0x000000b3e8006986 */ /* 0x0003e2000c101118 */
[----:B------:R-:W-:Y:S01]  /*c8b0*/  PRMT R72, R193, 0x9910, RZ ;  /* 0x00009910c1487816 */ /* 0x000fe200000000ff */
[----:B------:R-:W1:Y:S01]  /*c8c0*/  LDCU UR6, c[0x0][0x39c] ;  /* 0x00007380ff0677ac */ /* 0x000e620008000800 */
[----:B------:R-:W-:-:S02]  /*c8d0*/  ISETP.LT.AND P2, PT, R3, UR8, !P2 ;  /* 0x0000000803007c0c */ /* 0x000fc4000d741270 */
[----:B------:R-:W-:Y:S01]  /*c8e0*/  ISETP.LT.AND P6, PT, R2, UR11, !P3 ;  /* 0x0000000b02007c0c */ /* 0x000fe2000dfc1270 */
[----:B------:R-:W1:Y:S01]  /*c8f0*/  LDCU UR16, c[0x0][0x398] ;  /* 0x00007300ff1077ac */ /* 0x000e620008000800 */
[----:B---3--:R-:W-:Y:S01]  /*c900*/  SHF.R.S32.HI R73, RZ, 0x8, R72 ;  /* 0x00000008ff497819 */ /* 0x008fe20000011448 */
[----:B------:R-:W-:Y:S01]  /*c910*/  VIADD R72, R0, 0x22 ;  /* 0x0000002200487836 */ /* 0x000fe20000000000 */
[----:B------:R-:W-:Y:S01]  /*c920*/  ISETP.LT.AND P3, PT, R3, UR12, !P3 ;  /* 0x0000000c03007c0c */ /* 0x000fe2000df61270 */
[----:B------:R-:W3:Y:S01]  /*c930*/  LDCU UR8, c[0x0][0x398] ;  /* 0x00007300ff0877ac */ /* 0x000ee20008000800 */
[----:B------:R-:W-:Y:S01]  /*c940*/  PRMT R177, R179, 0x9910, RZ ;  /* 0x00009910b3b17816 */ /* 0x000fe200000000ff */
[----:B------:R1:W-:Y:S01]  /*c950*/  @P1 STG.E.U8 desc[UR24][R174.64], R73 ;  /* 0x00000049ae001986 */ /* 0x0003e2000c101118 */
[----:B0-----:R-:W-:Y:S01]  /*c960*/  ISETP.GE.AND P1, PT, R72, UR4, PT ;  /* 0x0000000448007c0c */ /* 0x001fe2000bf26270 */
[----:B------:R-:W0:Y:S01]  /*c970*/  LDCU UR4, c[0x0][0x39c] ;  /* 0x00007380ff0477ac */ /* 0x000e220008000800 */
[----:B------:R-:W-:-:S02]  /*c980*/  SHF.R.S32.HI R177, RZ, 0x8, R177 ;  /* 0x00000008ffb17819 */ /* 0x000fc400000114b1 */
[----:B-1----:R-:W-:Y:S01]  /*c990*/  F2FP.SATFINITE.E5M2.F32.PACK_AB_MERGE_C R179, R75, R74, RZ ;  /* 0x0000004a4bb3723e */ /* 0x002fe200048060ff */
[----:B------:R-:W1:Y:S02]  /*c9a0*/  LDCU UR11, c[0x0][0x398] ;  /* 0x00007300ff0b77ac */ /* 0x000e640008000800 */
[----:B------:R0:W-:Y:S01]  /*c9b0*/  @P2 STG.E.U8 desc[UR24][R172.64], R177 ;  /* 0x000000b1ac002986 */ /* 0x0001e2000c101118 */
[----:B------:R-:W-:Y:S01]  /*c9c0*/  SHF.R.S32.HI R74, RZ, 0x1f, R252 ;  /* 0x0000001fff4a7819 */ /* 0x000fe200000114fc */
[----:B------:R-:W1:Y:S02]  /*c9d0*/  LDCU UR12, c[0x0][0x398] ;  /* 0x00007300ff0c77ac */ /* 0x000e640008000800 */
[----:B------:R3:W-:Y:S01]  /*c9e0*/  @P6 STG.E.U8 desc[UR24][R68.64], R195 ;  /* 0x000000c344006986 */ /* 0x0007e2000c101118 */
[----:B------:R-:W-:-:S03]  /*c9f0*/  IADD3 R72, P6, PT, R252, R229, RZ ;  /* 0x000000e5fc487210 */ /* 0x000fc60007fde0ff */
[----:B------:R1:W-:Y:S01]  /*ca00*/  @P3 STG.E.U8 desc[UR24][R70.64], R179 ;  /* 0x000000b346003986 */ /* 0x0003e2000c101118 */
[----:B------:R-:W-:Y:S02]  /*ca10*/  ISETP.LT.AND P3, PT, R2, UR14, !P0 ;  /* 0x0000000e02007c0c */ /* 0x000fe4000c761270 */
[----:B------:R-:W-:Y:S01]  /*ca20*/  ISETP.LT.AND P2, PT, R3, UR18, !P0 ;  /* 0x0000001203007c0c */ /* 0x000fe2000c741270 */
[----:B------:R-:W-:Y:S01]  /*ca30*/  IMAD.X R73, R74, 0x1, R228, P6 ;  /* 0x000000014a497824 */ /* 0x000fe200030e06e4 */
[----:B------:R-:W-:Y:S01]  /*ca40*/  PRMT R75, R195, 0x9910, RZ ;  /* 0x00009910c34b7816 */ /* 0x000fe200000000ff */
[----:B------:R-:W-:Y:S01]  /*ca50*/  VIADD R174, R0, 0x23 ;  /* 0x0000002300ae7836 */ /* 0x000fe20000000000 */
[----:B0-----:R-:W-:Y:S01]  /*ca60*/  PRMT R173, R179, 0x9910, RZ ;  /* 0x00009910b3ad7816 */ /* 0x001fe200000000ff */
[----:B------:R-:W0:Y:S01]  /*ca70*/  LDCU UR14, c[0x0][0x398] ;  /* 0x00007300ff0e77ac */ /* 0x000e220008000800 */
[----:B---3--:R-:W-:Y:S02]  /*ca80*/  IADD3 R68, P6, PT, R252, R230, RZ ;  /* 0x000000e6fc447210 */ /* 0x008fe40007fde0ff */
[----:B------:R-:W-:Y:S01]  /*ca90*/  SHF.R.S32.HI R75, RZ, 0x8, R75 ;  /* 0x00000008ff4b7819 */ /* 0x000fe2000001144b */
[----:B-1----:R-:W-:Y:S01]  /*caa0*/  VIADD R71, R0, 0x24 ;  /* 0x0000002400477836 */ /* 0x002fe20000000000 */
[----:B------:R-:W-:Y:S01]  /*cab0*/  SHF.R.S32.HI R173, RZ, 0x8, R173 ;  /* 0x00000008ffad7819 */ /* 0x000fe200000114ad */
[----:B------:R-:W-:Y:S01]  /*cac0*/  IMAD.X R69, R74, 0x1, R231, P6 ;  /* 0x000000014a457824 */ /* 0x000fe200030e06e7 */
[----:B------:R-:W-:Y:S01]  /*cad0*/  ISETP.GE.AND P0, PT, R174, UR4, PT ;  /* 0x00000004ae007c0c */ /* 0x000fe2000bf06270 */
[----:B------:R-:W-:Y:S01]  /*cae0*/  VIADD R252, R252, UR30 ;  /* 0x0000001efcfc7c36 */ /* 0x000fe20008000000 */
[----:B------:R-:W1:Y:S01]  /*caf0*/  LDCU UR4, c[0x0][0x39c] ;  /* 0x00007380ff0477ac */ /* 0x000e620008000800 */
[----:B------:R-:W-:Y:S01]  /*cb00*/  @P3 STG.E.U8 desc[UR24][R72.64], R75 ;  /* 0x0000004b48003986 */ /* 0x000fe2000c101118 */
[----:B------:R-:W-:-:S02]  /*cb10*/  ISETP.GE.AND P3, PT, R71, UR6, PT ;  /* 0x0000000647007c0c */ /* 0x000fc4000bf66270 */
[----:B------:R-:W-:Y:S01]  /*cb20*/  SHF.R.S32.HI R74, RZ, 0x1f, R252 ;  /* 0x0000001fff4a7819 */ /* 0x000fe200000114fc */
[----:B------:R3:W-:Y:S01]  /*cb30*/  @P2 STG.E.U8 desc[UR24][R68.64], R173 ;  /* 0x000000ad44002986 */ /* 0x0007e2000c101118 */
[----:B------:R-:W-:Y:S01]  /*cb40*/  ISETP.LT.AND P2, PT, R2, UR16, !P5 ;  /* 0x0000001002007c0c */ /* 0x000fe2000ef41270 */
[----:B------:R-:W0:Y:S01]  /*cb50*/  LDCU UR6, c[0x0][0x398] ;  /* 0x00007300ff0677ac */ /* 0x000e220008000800 */
[----:B------:R-:W-:Y:S02]  /*cb60*/  IADD3 R70, P6, PT, R252, R229, RZ ;  /* 0x000000e5fc467210 */ /* 0x000fe40007fde0ff */
[----:B------:R-:W-:Y:S01]  /*cb70*/  ISETP.LT.AND P5, PT, R3, UR8, !P5 ;  /* 0x0000000803007c0c */ /* 0x000fe2000efa1270 */
[----:B------:R-:W0:Y:S02]  /*cb80*/  LDCU UR8, c[0x0][0x398] ;  /* 0x00007300ff0877ac */ /* 0x000e240008000800 */
[----:B------:R-:W-:Y:S01]  /*cb90*/  IMAD.X R71, R74, 0x1, R228, P6 ;  /* 0x000000014a477824 */ /* 0x000fe200030e06e4 */
[----:B---3--:R-:W-:Y:S01]  /*cba0*/  IADD3 R68, P6, PT, R252, R230, RZ ;  /* 0x000000e6fc447210 */ /* 0x008fe20007fde0ff */
[----:B------:R-:W-:-:S02]  /*cbb0*/  VIADD R72, R0, 0x25 ;  /* 0x0000002500487836 */ /* 0x000fc40000000000 */
[----:B------:R-:W-:Y:S02]  /*cbc0*/  VIADD R252, R252, UR30 ;  /* 0x0000001efcfc7c36 */ /* 0x000fe40008000000 */
[----:B------:R-:W-:Y:S01]  /*cbd0*/  IMAD.X R69, R74, 0x1, R231, P6 ;  /* 0x000000014a457824 */ /* 0x000fe200030e06e7 */
[----:B------:R3:W-:Y:S01]  /*cbe0*/  @P2 STG.E.U8 desc[UR24][R70.64], R197 ;  /* 0x000000c546002986 */ /* 0x0007e2000c101118 */
[----:B-1----:R-:W-:Y:S01]  /*cbf0*/  ISETP.GE.AND P2, PT, R72, UR4, PT ;  /* 0x0000000448007c0c */ /* 0x002fe2000bf46270 */
[----:B------:R-:W1:Y:S01]  /*cc00*/  LDCU UR4, c[0x0][0x39c] ;  /* 0x00007380ff0477ac */ /* 0x000e620008000800 */
[----:B------:R-:W-:Y:S01]  /*cc10*/  SHF.R.S32.HI R74, RZ, 0x1f, R252 ;  /* 0x0000001fff4a7819 */ /* 0x000fe200000114fc */
[----:B------:R1:W-:Y:S01]  /*cc20*/  @P5 STG.E.U8 desc[UR24][R68.64], R77 ;  /* 0x0000004d44005986 */ /* 0x0003e2000c101118 */
[----:B------:R-:W-:Y:S02]  /*cc30*/  IADD3 R72, P6, PT, R252, R229, RZ ;  /* 0x000000e5fc487210 */ /* 0x000fe40007fde0ff */
[----:B------:R-:W-:Y:S01]  /*cc40*/  ISETP.LT.AND P5, PT, R2, UR11, !P4 ;  /* 0x0000000b02007c0c */ /* 0x000fe2000e7a1270 */
[----:B------:R-:W5:Y:S01]  /*cc50*/  LDCU UR11, c[0x0][0x398] ;  /* 0x00007300ff0b77ac */ /* 0x000f620008000800 */
[----:B0-----:R-:W-:-:S02]  /*cc60*/  ISETP.LT.AND P4, PT, R3, UR6, !P4 ;  /* 0x0000000603007c0c */ /* 0x001fc4000e781270 */
[----:B---3--:R-:W-:Y:S01]  /*cc70*/  PRMT R70, R77, 0x9910, RZ ;  /* 0x000099104d467816 */ /* 0x008fe200000000ff */
[----:B------:R-:W-:Y:S01]  /*cc80*/  IMAD.X R73, R74, 0x1, R228, P6 ;  /* 0x000000014a497824 */ /* 0x000fe200030e06e4 */
[----:B------:R-:W-:Y:S01]  /*cc90*/  PRMT R75, R197, 0x9910, RZ ;  /* 0x00009910c54b7816 */ /* 0x000fe200000000ff */
[----:B------:R-:W0:Y:S01]  /*cca0*/  LDCU UR6, c[0x0][0x39c] ;  /* 0x00007380ff0677ac */ /* 0x000e220008000800 */
[C---:B-1----:R-:W-:Y:S01]  /*ccb0*/  IADD3 R68, P6, PT, R252.reuse, R230, RZ ;  /* 0x000000e6fc447210 */ /* 0x042fe20007fde0ff */
[----:B------:R-:W-:Y:S01]  /*ccc0*/  IMAD.MOV.U32 R77, RZ, RZ, R70 ;  /* 0x000000ffff4d7224 */ /* 0x000fe200078e0046 */
[----:B------:R-:W-:Y:S01]  /*ccd0*/  SHF.R.S32.HI R75, RZ, 0x8, R75 ;  /* 0x00000008ff4b7819 */ /* 0x000fe2000001144b */
[----:B------:R-:W-:Y:S02]  /*cce0*/  VIADD R252, R252, UR30 ;  /* 0x0000001efcfc7c36 */ /* 0x000fe40008000000 */
[----:B------:R-:W-:Y:S01]  /*ccf0*/  IMAD.X R69, R74, 0x1, R231, P6 ;  /* 0x000000014a457824 */ /* 0x000fe200030e06e7 */
[----:B------:R-:W-:Y:S01]  /*cd00*/  SHF.R.S32.HI R77, RZ, 0x8, R77 ;  /* 0x00000008ff4d7819 */ /* 0x000fe2000001144d */
[----:B------:R1:W-:Y:S01]  /*cd10*/  @P5 STG.E.U8 desc[UR24][R72.64], R75 ;  /* 0x0000004b48005986 */ /* 0x0003e2000c101118 */
[----:B------:R-:W-:Y:S01]  /*cd20*/  ISETP.LT.AND P5, PT, R2, UR8, !P1 ;  /* 0x0000000802007c0c */ /* 0x000fe2000cfa1270 */
[----:B------:R-:W3:Y:S02]  /*cd30*/  LDCU UR8, c[0x0][0x398] ;  /* 0x00007300ff0877ac */ /* 0x000ee40008000800 */
[----:B------:R0:W-:Y:S01]  /*cd40*/  @P4 STG.E.U8 desc[UR24][R68.64], R77 ;  /* 0x0000004d44004986 */ /* 0x0001e2000c101118 */
[----:B------:R-:W-:Y:S01]  /*cd50*/  ISETP.LT.AND P4, PT, R3, UR12, !P1 ;  /* 0x0000000c03007c0c */ /* 0x000fe2000cf81270 */
[----:B------:R-:W0:Y:S01]  /*cd60*/  LDCU UR12, c[0x0][0x398] ;  /* 0x00007300ff0c77ac */ /* 0x000e220008000800 */
[----:B------:R-:W-:-:S02]  /*cd70*/  SHF.R.S32.HI R74, RZ, 0x1f, R252 ;  /* 0x0000001fff4a7819 */ /* 0x000fc400000114fc */
[C---:B------:R-:W-:Y:S02]  /*cd80*/  IADD3 R70, P1, PT, R252.reuse, R229, RZ ;  /* 0x000000e5fc467210 */ /* 0x040fe40007f3e0ff */
[----:B-1----:R-:W-:-:S03]  /*cd90*/  IADD3 R72, P6, PT, R252, R230, RZ ;  /* 0x000000e6fc487210 */ /* 0x002fc60007fde0ff */
[----:B------:R-:W-:Y:S01]  /*cda0*/  IMAD.X R71, R74, 0x1, R228, P1 ;  /* 0x000000014a477824 */ /* 0x000fe200008e06e4 */
[----:B------:R-:W-:Y:S01]  /*cdb0*/  ISETP.GE.AND P1, PT, R76, UR4, PT ;  /* 0x000000044c007c0c */ /* 0x000fe2000bf26270 */
[----:B------:R-:W1:Y:S01]  /*cdc0*/  LDCU UR4, c[0x0][0x39c] ;  /* 0x00007380ff0477ac */ /* 0x000e620008000800 */
[----:B-----5:R-:W-:Y:S01]  /*cdd0*/  F2FP.SATFINITE.E5M2.F32.PACK_AB_MERGE_C R199, R199, R198, RZ ;  /* 0x000000c6c7c7723e */ /* 0x020fe200048060ff */
[----:B------:R-:W-:Y:S02]  /*cde0*/  IMAD.X R73, R74, 0x1, R231, P6 ;  /* 0x000000014a497824 */ /* 0x000fe400030e06e7 */
[----:B------:R-:W-:Y:S02]  /*cdf0*/  VIADD R252, R252, UR30 ;  /* 0x0000001efcfc7c36 */ /* 0x000fe40008000000 */
[----:B------:R5:W-:Y:S01]  /*ce00*/  @P5 STG.E.U8 desc[UR24][R70.64], R199 ;  /* 0x000000c746005986 */ /* 0x000be2000c101118 */
[----:B------:R-:W-:Y:S01]  /*ce10*/  ISETP.LT.AND P5, PT, R2, UR11, !P0 ;  /* 0x0000000b02007c0c */ /* 0x000fe2000c7a1270 */
[----:B------:R-:W-:Y:S01]  /*ce20*/  VIADD R76, R0, 0x27 ;  /* 0x00000027004c7836 */ /* 0x000fe20000000000 */
[----:B------:R-:W-:Y:S01]  /*ce30*/  SHF.R.S32.HI R74, RZ, 0x1f, R252 ;  /* 0x0000001fff4a7819 */ /* 0x000fe200000114fc */
[----:B------:R1:W-:Y:S01]  /*ce40*/  @P4 STG.E.U8 desc[UR24][R72.64], R79 ;  /* 0x0000004f48004986 */ /* 0x0003e2000c101118 */
[----:B------:R-:W-:Y:S01]  /*ce50*/  ISETP.LT.AND P4, PT, R3, UR14, !P0 ;  /* 0x0000000e03007c0c */ /* 0x000fe2000c781270 */
[----:B------:R-:W2:Y:S01]  /*ce60*/  LDCU UR11, c[0x0][0x398] ;  /* 0x00007300ff0b77ac */ /* 0x000ea20008000800 */
[----:B0-----:R-:W-:-:S02]  /*ce70*/  IADD3 R68, P0, PT, R252, R229, RZ ;  /* 0x000000e5fc447210 */ /* 0x001fc40007f1e0ff */
[----:B------:R-:W-:Y:S01]  /*ce80*/  PRMT R75, R199, 0x9910, RZ ;  /* 0x00009910c74b7816 */ /* 0x000fe200000000ff */
[----:B------:R-:W0:Y:S01]  /*ce90*/  LDCU UR14, c[0x0][0x398] ;  /* 0x00007300ff0e77ac */ /* 0x000e220008000800 */
[----:B------:R-:W-:Y:S02]  /*cea0*/  PRMT R77, R79, 0x9910, RZ ;  /* 0x000099104f4d7816 */ /* 0x000fe400000000ff */
[----:B-----5:R-:W-:Y:S01]  /*ceb0*/  IADD3 R70, P6, PT, R252, R230, RZ ;  /* 0x000000e6fc467210 */ /* 0x020fe20007fde0ff */
[----:B------:R-:W-:Y:S01]  /*cec0*/  IMAD.X R69, R74, 0x1, R228, P0 ;  /* 0x000000014a457824 */ /* 0x000fe200000e06e4 */
[----:B------:R-:W-:Y:S01]  /*ced0*/  SHF.R.S32.HI R75, RZ, 0x8, R75 ;  /* 0x00000008ff4b7819 */ /* 0x000fe2000001144b */
[----:B-1----:R-:W-:Y:S01]  /*cee0*/  VIADD R73, R0, 0x28 ;  /* 0x0000002800497836 */ /* 0x002fe20000000000 */
[----:B------:R-:W-:Y:S01]  /*cef0*/  SHF.R.S32.HI R77, RZ, 0x8, R77 ;  /* 0x00000008ff4d7819 */ /* 0x000fe2000001144d */
[----:B------:R-:W-:Y:S01]  /*cf00*/  IMAD.X R71, R74, 0x1, R231, P6 ;  /* 0x000000014a477824 */ /* 0x000fe200030e06e7 */
[----:B------:R-:W-:Y:S01]  /*cf10*/  ISETP.GE.AND P0, PT, R76, UR4, PT ;  /* 0x000000044c007c0c */ /* 0x000fe2000bf06270 */
[----:B------:R-:W-:Y:S01]  /*cf20*/  VIADD R252, R252, UR30 ;  /* 0x0000001efcfc7c36 */ /* 0x000fe20008000000 */
[----:B------:R-:W1:Y:S01]  /*cf30*/  LDCU UR4, c[0x0][0x39c] ;  /* 0x00007380ff0477ac */ /* 0x000e620008000800 */
[----:B------:R5:W-:Y:S01]  /*cf40*/  @P5 STG.E.U8 desc[UR24][R68.64], R75 ;  /* 0x0000004b44005986 */ /* 0x000be2000c101118 */
[----:B------:R-:W-:-:S02]  /*cf50*/  ISETP.GE.AND P5, PT, R73, UR6, PT ;  /* 0x0000000649007c0c */ /* 0x000fc4000bfa6270 */
[----:B------:R-:W-:Y:S01]  /*cf60*/  SHF.R.S32.HI R74, RZ, 0x1f, R252 ;  /* 0x0000001fff4a7819 */ /* 0x000fe200000114fc */
[----:B------:R0:W-:Y:S01]  /*cf70*/  @P4 STG.E.U8 desc[UR24][R70.64], R77 ;  /* 0x0000004d46004986 */ /* 0x0001e2000c101118 */
[----:B---3--:R-:W-:Y:S01]  /*cf80*/  ISETP.LT.AND P4, PT, R2, UR8, !P3 ;  /* 0x0000000802007c0c */ /* 0x008fe2000df81270 */
[----:B------:R-:W3:Y:S01]  /*cf90*/  LDCU UR6, c[0x0][0x398] ;  /* 0x00007300ff0677ac */ /* 0x000ee20008000800 */
[----:B------:R-:W-:Y:S02]  /*cfa0*/  IADD3 R72, P6, PT, R252, R229, RZ ;  /* 0x000000e5fc487210 */ /* 0x000fe40007fde0ff */
[----:B------:R-:W-:Y:S01]  /*cfb0*/  ISETP.LT.AND P3, PT, R3, UR12, !P3 ;  /* 0x0000000c03007c0c */ /* 0x000fe2000df61270 */
[----:B------:R-:W2:Y:S02]  /*cfc0*/  LDCU UR8, c[0x0][0x398] ;  /* 0x00007300ff0877ac */ /* 0x000ea40008000800 */
[----:B------:R-:W-:Y:S01]  /*cfd0*/  IMAD.X R73, R74, 0x1, R228, P6 ;  /* 0x000000014a497824 */ /* 0x000fe200030e06e4 */
[----:B-----5:R-:W-:-:S02]  /*cfe0*/  IADD3 R68, P6, PT, R252, R230, RZ ;  /* 0x000000e6fc447210 */ /* 0x020fc40007fde0ff */
[----:B------:R-:W-:Y:S01]  /*cff0*/  F2FP.SATFINITE.E5M2.F32.PACK_AB_MERGE_C R201, R201, R200, RZ ;  /* 0x000000c8c9c9723e */ /* 0x000fe200048060ff */
[----:B0-----:R-:W-:Y:S01]  /*d000*/  VIADD R70, R0, 0x29 ;  /* 0x0000002900467836 */ /* 0x001fe20000000000 */
[----:B------:R-:W0:Y:S01]  /*d010*/  LDCU UR12, c[0x0][0x398] ;  /* 0x00007300ff0c77ac */ /* 0x000e220008000800 */
[----:B------:R-:W-:Y:S02]  /*d020*/  VIADD R252, R252, UR30 ;  /* 0x0000001efcfc7c36 */ /* 0x000fe40008000000 */
[----:B------:R-:W-:Y:S01]  /*d030*/  IMAD.X R69, R74, 0x1, R231, P6 ;  /* 0x000000014a457824 */ /* 0x000fe200030e06e7 */
[----:B------:R-:W-:Y:S01]  /*d040*/  @P4 STG.E.U8 desc[UR24][R72.64], R201 ;  /* 0x000000c948004986 */ /* 0x000fe2000c101118 */
[----:B-1----:R-:W-:Y:S01]  /*d050*/  ISETP.GE.AND P4, PT, R70, UR4, PT ;  /* 0x0000000446007c0c */ /* 0x002fe2000bf86270 */
[----:B------:R-:W1:Y:S01]  /*d060*/  LDCU UR4, c[0x0][0x39c] ;  /* 0x00007380ff0477ac */ /* 0x000e620008000800 */
[----:B------:R-:W-:Y:S01]  /*d070*/  SHF.R.S32.HI R74, RZ, 0x1f, R252 ;  /* 0x0000001fff4a7819 */ /* 0x000fe200000114fc */
[----:B------:R5:W-:Y:S01]  /*d080*/  @P3 STG.E.U8 desc[UR24][R68.64], R81 ;  /* 0x0000005144003986 */ /* 0x000be2000c101118 */
[----:B------:R-:W-:-:S02]  /*d090*/  IADD3 R70, P6, PT, R252, R229, RZ ;  /* 0x000000e5fc467210 */ /* 0x000fc40007fde0ff */
[----:B--2---:R-:W-:Y:S01]  /*d0a0*/  ISETP.LT.AND P3, PT, R2, UR11, !P2 ;  /* 0x0000000b02007c0c */ /* 0x004fe2000d761270 */
[----:B------:R-:W2:Y:S01]  /*d0b0*/  LDCU UR11, c[0x0][0x398] ;  /* 0x00007300ff0b77ac */ /* 0x000ea20008000800 */
[----:B---3--:R-:W-:Y:S01]  /*d0c0*/  ISETP.LT.AND P2, PT, R3, UR6, !P2 ;  /* 0x0000000603007c0c */ /* 0x008fe2000d741270 */
[----:B------:R-:W-:Y:S01]  /*d0d0*/  IMAD.X R71, R74, 0x1, R228, P6 ;  /* 0x000000014a477824 */ /* 0x000fe200030e06e4 */
[----:B------:R-:W-:Y:S01]  /*d0e0*/  PRMT R75, R201, 0x9910, RZ ;  /* 0x00009910c94b7816 */ /* 0x000fe200000000ff */
[----:B------:R-:W-:Y:S01]  /*d0f0*/  VIADD R76, R0, 0x2a ;  /* 0x0000002a004c7836 */ /* 0x000fe20000000000 */
[----:B------:R-:W-:Y:S01]  /*d100*/  PRMT R77, R81, 0x9910, RZ ;  /* 0x00009910514d7816 */ /* 0x000fe200000000ff */
[----:B------:R-:W3:Y:S01]  /*d110*/  LDCU UR6, c[0x0][0x39c] ;  /* 0x00007380ff0677ac */ /* 0x000ee20008000800 */
[----:B-----5:R-:W-:Y:S02]  /*d120*/  IADD3 R68, P6, PT, R252, R230, RZ ;  /* 0x000000e6fc447210 */ /* 0x020fe40007fde0ff */
[----:B------:R-:W-:-:S02]  /*d130*/  SHF.R.S32.HI R75, RZ, 0x8, R75 ;  /* 0x00000008ff4b7819 */ /* 0x000fc4000001144b */
[----:B------:R-:W-:Y:S01]  /*d140*/  SHF.R.S32.HI R77, RZ, 0x8, R77 ;  /* 0x00000008ff4d7819 */ /* 0x000fe2000001144d */
[----:B------:R-:W-:Y:S02]  /*d150*/  IMAD.X R69, R74, 0x1, R231, P6 ;  /* 0x000000014a457824 */ /* 0x000fe400030e06e7 */
[----:B------:R-:W-:Y:S01]  /*d160*/  VIADD R252, R252, UR30 ;  /* 0x0000001efcfc7c36 */ /* 0x000fe20008000000 */
[----:B------:R5:W-:Y:S01]  /*d170*/  @P3 STG.E.U8 desc[UR24][R70.64], R75 ;  /* 0x0000004b46003986 */ /* 0x000be2000c101118 */
[----:B------:R-:W-:Y:S01]  /*d180*/  ISETP.LT.AND P3, PT, R2, UR8, !P1 ;  /* 0x0000000802007c0c */ /* 0x000fe2000cf61270 */
[----:B------:R-:W2:Y:S02]  /*d190*/  LDCU UR8, c[0x0][0x398] ;  /* 0x00007300ff0877ac */ /* 0x000ea40008000800 */
[----:B------:R2:W-:Y:S01]  /*d1a0*/  @P2 STG.E.U8 desc[UR24][R68.64], R77 ;  /* 0x0000004d44002986 */ /* 0x0005e2000c101118 */
[----:B0-----:R-:W-:Y:S01]  /*d1b0*/  ISETP.LT.AND P2, PT, R3, UR12, !P1 ;  /* 0x0000000c03007c0c */ /* 0x001fe2000cf41270 */
[----:B------:R-:W0:Y:S01]  /*d1c0*/  LDCU UR12, c[0x0][0x398] ;  /* 0x00007300ff0c77ac */ /* 0x000e220008000800 */
[----:B------:R-:W-:-:S02]  /*d1d0*/  SHF.R.S32.HI R74, RZ, 0x1f, R252 ;  /* 0x0000001fff4a7819 */ /* 0x000fc400000114fc */
[C---:B------:R-:W-:Y:S02]  /*d1e0*/  IADD3 R72, P1, PT, R252.reuse, R229, RZ ;  /* 0x000000e5fc487210 */ /* 0x040fe40007f3e0ff */
[----:B-----5:R-:W-:-:S03]  /*d1f0*/  IADD3 R70, P6, PT, R252, R230, RZ ;  /* 0x000000e6fc467210 */ /* 0x020fc60007fde0ff */
[----:B------:R-:W-:Y:S01]  /*d200*/  IMAD.X R73, R74, 0x1, R228, P1 ;  /* 0x000000014a497824 */ /* 0x000fe200008e06e4 */
[----:B-1----:R-:W-:Y:S01]  /*d210*/  ISETP.GE.AND P1, PT, R76, UR4, PT ;  /* 0x000000044c007c0c */ /* 0x002fe2000bf26270 */
[----:B------:R-:W1:Y:S01]  /*d220*/  LDCU UR4, c[0x0][0x39c] ;  /* 0x00007380ff0477ac */ /* 0x000e620008000800 */
[----:B------:R-:W-:Y:S01]  /*d230*/  F2FP.SATFINITE.E5M2.F32.PACK_AB_MERGE_C R203, R203, R202, RZ ;  /* 0x000000cacbcb723e */ /* 0x000fe200048060ff */
[----:B------:R-:W-:Y:S02]  /*d240*/  IMAD.X R71, R74, 0x1, R231, P6 ;  /* 0x000000014a477824 */ /* 0x000fe400030e06e7 */
[----:B------:R-:W-:Y:S02]  /*d250*/  VIADD R252, R252, UR30 ;  /* 0x0000001efcfc7c36 */ /* 0x000fe40008000000 */
[----:B------:R-:W-:Y:S01]  /*d260*/  @P3 STG.E.U8 desc[UR24][R72.64], R203 ;  /* 0x000000cb48003986 */ /* 0x000fe2000c101118 */
[----:B--2---:R-:W-:Y:S01]  /*d270*/  ISETP.LT.AND P3, PT, R2, UR11, !P0 ;  /* 0x0000000b02007c0c */ /* 0x004fe2000c761270 */
[----:B------:R-:W-:Y:S01]  /*d280*/  VIADD R76, R0, 0x2b ;  /* 0x0000002b004c7836 */ /* 0x000fe20000000000 */
[----:B------:R-:W-:Y:S01]  /*d290*/  SHF.R.S32.HI R74, RZ, 0x1f, R252 ;  /* 0x0000001fff4a7819 */ /* 0x000fe200000114fc */
[----:B------:R2:W-:Y:S01]  /*d2a0*/  @P2 STG.E.U8 desc[UR24][R70.64], R83 ;  /* 0x0000005346002986 */ /* 0x0005e2000c101118 */
[----:B------:R-:W-:Y:S01]  /*d2b0*/  ISETP.LT.AND P2, PT, R3, UR14, !P0 ;  /* 0x0000000e03007c0c */ /* 0x000fe2000c741270 */
[----:B------:R-:W5:Y:S01]  /*d2c0*/  LDCU UR11, c[0x0][0x398] ;  /* 0x00007300ff0b77ac */ /* 0x000f620008000800 */
[----:B------:R-:W-:-:S02]  /*d2d0*/  IADD3 R68, P0, PT, R252, R229, RZ ;  /* 0x000000e5fc447210 */ /* 0x000fc40007f1e0ff */
[----:B------:R-:W-:Y:S01]  /*d2e0*/  PRMT R75, R203, 0x9910, RZ ;  /* 0x00009910cb4b7816 */ /* 0x000fe200000000ff */
[----:B------:R-:W0:Y:S01]  /*d2f0*/  LDCU UR14, c[0x0][0x398] ;  /* 0x00007300ff0e77ac */ /* 0x000e220008000800 */
[----:B------:R-:W-:Y:S01]  /*d300*/  PRMT R77, R83, 0x9910, RZ ;  /* 0x00009910534d7816 */ /* 0x000fe200000000ff */
[----:B------:R-:W-:Y:S01]  /*d310*/  IMAD.X R69, R74, 0x1, R228, P0 ;  /* 0x000000014a457824 */ /* 0x000fe200000e06e4 */
[----:B--2---:R-:W-:Y:S01]  /*d320*/  IADD3 R70, P6, PT, R252, R230, RZ ;  /* 0x000000e6fc467210 */ /* 0x004fe20007fde0ff */
[----:B------:R-:W-:Y:S01]  /*d330*/  VIADD R73, R0, 0x2c ;  /* 0x0000002c00497836 */ /* 0x000fe20000000000 */
[----:B------:R-:W-:Y:S01]  /*d340*/  SHF.R.S32.HI R75, RZ, 0x8, R75 ;  /* 0x00000008ff4b7819 */ /* 0x000fe2000001144b */
[----:B------:R-:W-:Y:S01]  /*d350*/  VIADD R252, R252, UR30 ;  /* 0x0000001efcfc7c36 */ /* 0x000fe20008000000 */
[----:B------:R-:W-:Y:S01]  /*d360*/  SHF.R.S32.HI R77, RZ, 0x8, R77 ;  /* 0x00000008ff4d7819 */ /* 0x000fe2000001144d */
[----:B------:R-:W-:Y:S01]  /*d370*/  IMAD.X R71, R74, 0x1, R231, P6 ;  /* 0x000000014a477824 */ /* 0x000fe200030e06e7 */
[----:B-1----:R-:W-:Y:S01]  /*d380*/  ISETP.GE.AND P0, PT, R76, UR4, PT ;  /* 0x000000044c007c0c */ /* 0x002fe2000bf06270 */
[----:B------:R-:W1:Y:S01]  /*d390*/  LDCU UR4, c[0x0][0x39c] ;  /* 0x00007380ff0477ac */ /* 0x000e620008000800 */
[----:B------:R2:W-:Y:S01]  /*d3a0*/  @P3 STG.E.U8 desc[UR24][R68.64], R75 ;  /* 0x0000004b44003986 */ /* 0x0005e2000c101118 */
[----:B---3--:R-:W-:-:S02]  /*d3b0*/  ISETP.GE.AND P3, PT, R73, UR6, PT ;  /* 0x0000000649007c0c */ /* 0x008fc4000bf66270 */
[----:B------:R-:W-:Y:S01]  /*d3c0*/  SHF.R.S32.HI R74, RZ, 0x1f, R252 ;  /* 0x0000001fff4a7819 */ /* 0x000fe200000114fc */
[----:B------:R3:W-:Y:S01]  /*d3d0*/  @P2 STG.E.U8 desc[UR24][R70.64], R77 ;  /* 0x0000004d46002986 */ /* 0x0007e2000c101118 */
[----:B------:R-:W-:Y:S01]  /*d3e0*/  ISETP.LT.AND P2, PT, R2, UR8, !P5 ;  /* 0x0000000802007c0c */ /* 0x000fe2000ef41270 */
[----:B------:R-:W4:Y:S01]  /*d3f0*/  LDCU UR6, c[0x0][0x398] ;  /* 0x00007300ff0677ac */ /* 0x000f220008000800 */
[----:B------:R-:W-:Y:S02]  /*d400*/  IADD3 R72, P6, PT, R252, R229, RZ ;  /* 0x000000e5fc487210 */ /* 0x000fe40007fde0ff */
[----:B0-----:R-:W-:Y:S01]  /*d410*/  ISETP.LT.AND P5, PT, R3, UR12, !P5 ;  /* 0x0000000c03007c0c */ /* 0x001fe2000efa1270 */
[----:B------:R-:W0:Y:S02]  /*d420*/  LDCU UR8, c[0x0][0x398] ;  /* 0x00007300ff0877ac */ /* 0x000e240008000800 */
[----:B------:R-:W-:Y:S01]  /*d430*/  IMAD.X R73, R74, 0x1, R228, P6 ;  /* 0x000000014a497824 */ /* 0x000fe200030e06e4 */
[----:B--2---:R-:W-:-:S02]  /*d440*/  IADD3 R68, P6, PT, R252, R230, RZ ;  /* 0x000000e6fc447210 */ /* 0x004fc40007fde0ff */
[----:B------:R-:W-:Y:S01]  /*d450*/  F2FP.SATFINITE.E5M2.F32.PACK_AB_MERGE_C R205, R205, R204, RZ ;  /* 0x000000cccdcd723e */ /* 0x000fe200048060ff */
[----:B---3--:R-:W-:Y:S01]  /*d460*/  VIADD R70, R0, 0x2d ;  /* 0x0000002d00467836 */ /* 0x008fe20000000000 */
[----:B------:R-:W2:Y:S01]  /*d470*/  LDCU UR12, c[0x0][0x398] ;  /* 0x00007300ff0c77ac */ /* 0x000ea20008000800 */
        /* <DEDUP_REMOVED lines=8> */
[----:B-----5:R-:W-:Y:S01]  /*d500*/  ISETP.LT.AND P5, PT, R2, UR11, !P4 ;  /* 0x0000000b02007c0c */ /* 0x020fe2000e7a1270 */
[----:B------:R-:W5:Y:S01]  /*d510*/  LDCU UR11, c[0x0][0x398] ;  /* 0x00007300ff0b77ac */ /* 0x000f620008000800 */
[----:B----4-:R-:W-:Y:S01]  /*d520*/  ISETP.LT.AND P4, PT, R3, UR6, !P4 ;  /* 0x0000000603007c0c */ /* 0x010fe2000e781270 */
[----:B------:R-:W-:Y:S01]  /*d530*/  IMAD.X R71, R74, 0x1, R228, P6 ;  /* 0x000000014a477824 */ /* 0x000fe200030e06e4 */
[----:B------:R-:W-:Y:S01]  /*d540*/  PRMT R75, R205, 0x9910, RZ ;  /* 0x00009910cd4b7816 */ /* 0x000fe200000000ff */
[----:B------:R-:W-:Y:S01]  /*d550*/  VIADD R76, R0, 0x2e ;  /* 0x0000002e004c7836 */ /* 0x000fe20000000000 */
[----:B------:R-:W-:Y:S01]  /*d560*/  PRMT R77, R85, 0x9910, RZ ;  /* 0x00009910554d7816 */ /* 0x000fe200000000ff */
[----:B------:R-:W4:Y:S01]  /*d570*/  LDCU UR6, c[0x0][0x39c] ;  /* 0x00007380ff0677ac */ /* 0x000f220008000800 */
[----:B---3--:R-:W-:Y:S02]  /*d580*/  IADD3 R68, P6, PT, R252, R230, RZ ;  /* 0x000000e6fc447210 */ /* 0x008fe40007fde0ff */
[----:B------:R-:W-:-:S02]  /*d590*/  SHF.R.S32.HI R75, RZ, 0x8, R75 ;  /* 0x00000008ff4b7819 */ /* 0x000fc4000001144b */
[----:B------:R-:W-:Y:S01]  /*d5a0*/  SHF.R.S32.HI R77, RZ, 0x8, R77 ;  /* 0x00000008ff4d7819 */ /* 0x000fe2000001144d */
[----:B------:R-:W-:Y:S02]  /*d5b0*/  IMAD.X R69, R74, 0x1, R231, P6 ;  /* 0x000000014a457824 */ /* 0x000fe400030e06e7 */
[----:B------:R-:W-:Y:S01]  /*d5c0*/  VIADD R252, R252, UR30 ;  /* 0x0000001efcfc7c36 */ /* 0x000fe20008000000 */
[----:B------:R3:W-:Y:S01]  /*d5d0*/  @P5 STG.E.U8 desc[UR24][R70.64], R75 ;  /* 0x0000004b46005986 */ /* 0x0007e2000c101118 */
[----:B0-----:R-:W-:Y:S01]  /*d5e0*/  ISETP.LT.AND P5, PT, R2, UR8, !P1 ;  /* 0x0000000802007c0c */ /* 0x001fe2000cfa1270 */
[----:B------:R-:W0:Y:S02]  /*d5f0*/  LDCU UR8, c[0x0][0x398] ;  /* 0x00007300ff0877ac */ /* 0x000e240008000800 */
[----:B------:R0:W-:Y:S01]  /*d600*/  @P4 STG.E.U8 desc[UR24][R68.64], R77 ;  /* 0x0000004d44004986 */ /* 0x0001e2000c101118 */
[----:B--2---:R-:W-:Y:S01]  /*d610*/  ISETP.LT.AND P4, PT, R3, UR12, !P1 ;  /* 0x0000000c03007c0c */ /* 0x004fe2000cf81270 */
[----:B------:R-:W2:Y:S01]  /*d620*/  LDCU UR12, c[0x0][0x398] ;  /* 0x00007300ff0c77ac */ /* 0x000ea20008000800 */
[----:B------:R-:W-:-:S02]  /*d630*/  SHF.R.S32.HI R74, RZ, 0x1f, R252 ;  /* 0x0000001fff4a7819 */ /* 0x000fc400000114fc */
[C---:B------:R-:W-:Y:S02]  /*d640*/  IADD3 R72, P1, PT, R252.reuse, R229, RZ ;  /* 0x000000e5fc487210 */ /* 0x040fe40007f3e0ff */
[----:B---3--:R-:W-:-:S03]  /*d650*/  IADD3 R70, P6, PT, R252, R230, RZ ;  /* 0x000000e6fc467210 */ /* 0x008fc60007fde0ff */
[----:B------:R-:W-:Y:S01]  /*d660*/  IMAD.X R73, R74, 0x1, R228, P1 ;  /* 0x000000014a497824 */ /* 0x000fe200008e06e4 */
[----:B-1----:R-:W-:Y:S01]  /*d670*/  ISETP.GE.AND P1, PT, R76, UR4, PT ;  /* 0x000000044c007c0c */ /* 0x002fe2000bf26270 */
[----:B------:R-:W1:Y:S01]  /*d680*/  LDCU UR4, c[0x0][0x39c] ;  /* 0x00007380ff0477ac */ /* 0x000e620008000800 */
[----:B------:R-:W-:Y:S01]  /*d690*/  F2FP.SATFINITE.E5M2.F32.PACK_AB_MERGE_C R207, R207, R206, RZ ;  /* 0x000000cecfcf723e */ /* 0x000fe200048060ff */
[----:B------:R-:W-:Y:S01]  /*d6a0*/  IMAD.X R71, R74, 0x1, R231, P6 ;  /* 0x000000014a477824 */ /* 0x000fe200030e06e7 */
[----:B------:R-:W-:Y:S01]  /*d6b0*/  F2FP.SATFINITE.E5M2.F32.PACK_AB_MERGE_C R87, R87, R86, RZ ;  /* 0x000000565757723e */ /* 0x000fe200048060ff */
[----:B------:R-:W-:Y:S02]  /*d6c0*/  VIADD R252, R252, UR30 ;  /* 0x0000001efcfc7c36 */ /* 0x000fe40008000000 */
[----:B------:R-:W-:Y:S01]  /*d6d0*/  @P5 STG.E.U8 desc[UR24][R72.64], R207 ;  /* 0x000000cf48005986 */ /* 0x000fe2000c101118 */
[----:B-----5:R-:W-:Y:S01]  /*d6e0*/  ISETP.LT.AND P5, PT, R2, UR11, !P0 ;  /* 0x0000000b02007c0c */ /* 0x020fe2000c7a1270 */
[----:B------:R-:W-:Y:S01]  /*d6f0*/  VIADD R76, R0, 0x2f ;  /* 0x0000002f004c7836 */ /* 0x000fe20000000000 */
[----:B------:R-:W-:Y:S01]  /*d700*/  SHF.R.S32.HI R74, RZ, 0x1f, R252 ;  /* 0x0000001fff4a7819 */ /* 0x000fe200000114fc */
[----:B------:R3:W-:Y:S01]  /*d710*/  @P4 STG.E.U8 desc[UR24][R70.64], R87 ;  /* 0x0000005746004986 */ /* 0x0007e2000c101118 */
[----:B------:R-:W-:Y:S01]  /*d720*/  ISETP.LT.AND P4, PT, R3, UR14, !P0 ;  /* 0x0000000e03007c0c */ /* 0x000fe2000c781270 */
[----:B------:R-:W5:Y:S01]  /*d730*/  LDCU UR11, c[0x0][0x398] ;  /* 0x00007300ff0b77ac */ /* 0x000f620008000800 */
[----:B0-----:R-:W-:-:S02]  /*d740*/  IADD3 R68, P0, PT, R252, R229, RZ ;  /* 0x000000e5fc447210 */ /* 0x001fc40007f1e0ff */
[----:B------:R-:W-:Y:S01]  /*d750*/  PRMT R75, R207, 0x9910, RZ ;  /* 0x00009910cf4b7816 */ /* 0x000fe200000000ff */
[----:B------:R-:W0:Y:S01]  /*d760*/  LDCU UR14, c[0x0][0x398] ;  /* 0x00007300ff0e77ac */ /* 0x000e220008000800 */
[----:B------:R-:W-:Y:S01]  /*d770*/  PRMT R77, R87, 0x9910, RZ ;  /* 0x00009910574d7816 */ /* 0x000fe200000000ff */
[----:B------:R-:W-:Y:S01]  /*d780*/  IMAD.X R69, R74, 0x1, R228, P0 ;  /* 0x000000014a457824 */ /* 0x000fe200000e06e4 */
[----:B---3--:R-:W-:Y:S01]  /*d790*/  IADD3 R70, P6, PT, R252, R230, RZ ;  /* 0x000000e6fc467210 */ /* 0x008fe20007fde0ff */
        /* <DEDUP_REMOVED lines=8> */
[----:B----4-:R-:W-:-:S02]  /*d820*/  ISETP.GE.AND P5, PT, R73, UR6, PT ;  /* 0x0000000649007c0c */ /* 0x010fc4000bfa6270 */
[----:B------:R-:W-:Y:S01]  /*d830*/  SHF.R.S32.HI R74, RZ, 0x1f, R252 ;  /* 0x0000001fff4a7819 */ /* 0x000fe200000114fc */
[----:B------:R4:W-:Y:S01]  /*d840*/  @P4 STG.E.U8 desc[UR24][R70.64], R77 ;  /* 0x0000004d46004986 */ /* 0x0009e2000c101118 */
[----:B------:R-:W-:Y:S01]  /*d850*/  ISETP.LT.AND P4, PT, R2, UR8, !P3 ;  /* 0x0000000802007c0c */ /* 0x000fe2000df81270 */
[----:B------:R-:W0:Y:S01]  /*d860*/  LDCU UR6, c[0x0][0x398] ;  /* 0x00007300ff0677ac */ /* 0x000e220008000800 */
[----:B------:R-:W-:Y:S02]  /*d870*/  IADD3 R72, P6, PT, R252, R229, RZ ;  /* 0x000000e5fc487210 */ /* 0x000fe40007fde0ff */
[----:B--2---:R-:W-:Y:S01]  /*d880*/  ISETP.LT.AND P3, PT, R3, UR12, !P3 ;  /* 0x0000000c03007c0c */ /* 0x004fe2000df61270 */
[----:B------:R-:W2:Y:S02]  /*d890*/  LDCU UR8, c[0x0][0x398] ;  /* 0x00007300ff0877ac */ /* 0x000ea40008000800 */
[----:B------:R-:W-:Y:S01]  /*d8a0*/  IMAD.X R73, R74, 0x1, R228, P6 ;  /* 0x000000014a497824 */ /* 0x000fe200030e06e4 */
[----:B---3--:R-:W-:-:S02]  /*d8b0*/  IADD3 R68, P6, PT, R252, R230, RZ ;  /* 0x000000e6fc447210 */ /* 0x008fc40007fde0ff */
[----:B------:R-:W-:Y:S01]  /*d8c0*/  F2FP.SATFINITE.E5M2.F32.PACK_AB_MERGE_C R209, R209, R208, RZ ;  /* 0x000000d0d1d1723e */ /* 0x000fe200048060ff */
[----:B----4-:R-:W-:Y:S01]  /*d8d0*/  VIADD R70, R0, 0x31 ;  /* 0x0000003100467836 */ /* 0x010fe20000000000 */
[----:B------:R-:W-:Y:S01]  /*d8e0*/  F2FP.SATFINITE.E5M2.F32.PACK_AB_MERGE_C R89, R89, R88, RZ ;  /* 0x000000585959723e */ /* 0x000fe200048060ff */
[----:B------:R-:W-:Y:S01]  /*d8f0*/  VIADD R252, R252, UR30 ;  /* 0x0000001efcfc7c36 */ /* 0x000fe20008000000 */
[----:B------:R-:W3:Y:S01]  /*d900*/  LDCU UR12, c[0x0][0x398] ;  /* 0x00007300ff0c77ac */ /* 0x000ee20008000800 */
        /* <DEDUP_REMOVED lines=9> */
[----:B0-----:R-:W-:Y:S01]  /*d9a0*/  ISETP.LT.AND P2, PT, R3, UR6, !P2 ;  /* 0x0000000603007c0c */ /* 0x001fe2000d741270 */
[----:B------:R-:W-:Y:S01]  /*d9b0*/  IMAD.X R71, R74, 0x1, R228, P6 ;  /* 0x000000014a477824 */ /* 0x000fe200030e06e4 */
[----:B------:R-:W-:Y:S01]  /*d9c0*/  PRMT R75, R209, 0x9910, RZ ;  /* 0x00009910d14b7816 */ /* 0x000fe200000000ff */
[----:B------:R-:W-:Y:S01]  /*d9d0*/  VIADD R76, R0, 0x32 ;  /* 0x00000032004c7836 */ /* 0x000fe20000000000 */
[----:B------:R-:W-:Y:S01]  /*d9e0*/  PRMT R77, R89, 0x9910, RZ ;  /* 0x00009910594d7816 */ /* 0x000fe200000000ff */
[----:B------:R-:W0:Y:S01]  /*d9f0*/  LDCU UR6, c[0x0][0x39c] ;  /* 0x00007380ff0677ac */ /* 0x000e220008000800 */
[----:B----4-:R-:W-:Y:S02]  /*da00*/  IADD3 R68, P6, PT, R252, R230, RZ ;  /* 0x000000e6fc447210 */ /* 0x010fe40007fde0ff */
[----:B------:R-:W-:-:S02]  /*da10*/  SHF.R.S32.HI R75, RZ, 0x8, R75 ;  /* 0x00000008ff4b7819 */ /* 0x000fc4000001144b */
[----:B------:R-:W-:Y:S01]  /*da20*/  SHF.R.S32.HI R77, RZ, 0x8, R77 ;  /* 0x00000008ff4d7819 */ /* 0x000fe2000001144d */
[----:B------:R-:W-:Y:S02]  /*da30*/  IMAD.X R69, R74, 0x1, R231, P6 ;  /* 0x000000014a457824 */ /* 0x000fe400030e06e7 */
[----:B------:R-:W-:Y:S01]  /*da40*/  VIADD R252, R252, UR30 ;  /* 0x0000001efcfc7c36 */ /* 0x000fe20008000000 */
[----:B------:R4:W-:Y:S01]  /*da50*/  @P3 STG.E.U8 desc[UR24][R70.64], R75 ;  /* 0x0000004b46003986 */ /* 0x0009e2000c101118 */
[----:B--2---:R-:W-:Y:S01]  /*da60*/  ISETP.LT.AND P3, PT, R2, UR8, !P1 ;  /* 0x0000000802007c0c */ /* 0x004fe2000cf61270 */
[----:B------:R-:W2:Y:S02]  /*da70*/  LDCU UR8, c[0x0][0x398] ;  /* 0x00007300ff0877ac */ /* 0x000ea40008000800 */
[----:B------:R0:W-:Y:S01]  /*da80*/  @P2 STG.E.U8 desc[UR24][R68.64], R77 ;  /* 0x0000004d44002986 */ /* 0x0001e2000c101118 */
[----:B---3--:R-:W-:Y:S01]  /*da90*/  ISETP.LT.AND P2, PT, R3, UR12, !P1 ;  /* 0x0000000c03007c0c */ /* 0x008fe2000cf41270 */
[----:B------:R-:W3:Y:S01]  /*daa0*/  LDCU UR12, c[0x0][0x398] ;  /* 0x00007300ff0c77ac */ /* 0x000ee20008000800 */
[----:B------:R-:W-:-:S02]  /*dab0*/  SHF.R.S32.HI R74, RZ, 0x1f, R252 ;  /* 0x0000001fff4a7819 */ /* 0x000fc400000114fc */
[C---:B------:R-:W-:Y:S02]  /*dac0*/  IADD3 R72, P1, PT, R252.reuse, R229, RZ ;  /* 0x000000e5fc487210 */ /* 0x040fe40007f3e0ff */
[----:B----4-:R-:W-:-:S03]  /*dad0*/  IADD3 R70, P6, PT, R252, R230, RZ ;  /* 0x000000e6fc467210 */ /* 0x010fc60007fde0ff */
        /* <DEDUP_REMOVED lines=19> */
[----:B----4-:R-:W-:Y:S01]  /*dc10*/  IADD3 R70, P6, PT, R252, R230, RZ ;  /* 0x000000e6fc467210 */ /* 0x010fe20007fde0ff */
        /* <DEDUP_REMOVED lines=8> */
[----:B------:R-:W-:-:S02]  /*dca0*/  ISETP.GE.AND P3, PT, R73, UR6, PT ;  /* 0x0000000649007c0c */ /* 0x000fc4000bf66270 */
[----:B------:R-:W-:Y:S01]  /*dcb0*/  SHF.R.S32.HI R74, RZ, 0x1f, R252 ;  /* 0x0000001fff4a7819 */ /* 0x000fe200000114fc */
[----:B------:R0:W-:Y:S01]  /*dcc0*/  @P2 STG.E.U8 desc[UR24][R70.64], R77 ;  /* 0x0000004d46002986 */ /* 0x0001e2000c101118 */
[----:B--2---:R-:W-:Y:S01]  /*dcd0*/  ISETP.LT.AND P2, PT, R2, UR8, !P5 ;  /* 0x0000000802007c0c */ /* 0x004fe2000ef41270 */
[----:B------:R-:W2:Y:S01]  /*dce0*/  LDCU UR6, c[0x0][0x398] ;  /* 0x00007300ff0677ac */ /* 0x000ea20008000800 */
[----:B------:R-:W-:Y:S02]  /*dcf0*/  IADD3 R72, P6, PT, R252, R229, RZ ;  /* 0x000000e5fc487210 */ /* 0x000fe40007fde0ff */
[----:B---3--:R-:W-:Y:S01]  /*dd00*/  ISETP.LT.AND P5, PT, R3, UR12, !P5 ;  /* 0x0000000c03007c0c */ /* 0x008fe2000efa1270 */
[----:B------:R-:W3:Y:S02]  /*dd10*/  LDCU UR8, c[0x0][0x398] ;  /* 0x00007300ff0877ac */ /* 0x000ee40008000800 */
[----:B------:R-:W-:Y:S01]  /*dd20*/  IMAD.X R73, R74, 0x1, R228, P6 ;  /* 0x000000014a497824 */ /* 0x000fe200030e06e4 */
[----:B----4-:R-:W-:-:S02]  /*dd30*/  IADD3 R68, P6, PT, R252, R230, RZ ;  /* 0x000000e6fc447210 */ /* 0x010fc40007fde0ff */
[----:B------:R-:W-:Y:S01]  /*dd40*/  F2FP.SATFINITE.E5M2.F32.PACK_AB_MERGE_C R213, R213, R212, RZ ;  /* 0x000000d4d5d5723e */ /* 0x000fe200048060ff */
[----:B0-----:R-:W-:Y:S01]  /*dd50*/  VIADD R70, R0, 0x35 ;  /* 0x0000003500467836 */ /* 0x001fe20000000000 */
[----:B------:R-:W-:Y:S01]  /*dd60*/  F2FP.SATFINITE.E5M2.F32.PACK_AB_MERGE_C R93, R93, R92, RZ ;  /* 0x0000005c5d5d723e */ /* 0x000fe200048060ff */
[----:B------:R-:W-:Y:S01]  /*dd70*/  VIADD R252, R252, UR30 ;  /* 0x0000001efcfc7c36 */ /* 0x000fe20008000000 */
[----:B------:R-:W0:Y:S01]  /*dd80*/  LDCU UR12, c[0x0][0x398] ;  /* 0x00007300ff0c77ac */ /* 0x000e220008000800 */
        /* <DEDUP_REMOVED lines=9> */
[----:B--2---:R-:W-:Y:S01]  /*de20*/  ISETP.LT.AND P4, PT, R3, UR6, !P4 ;  /* 0x0000000603007c0c */ /* 0x004fe2000e781270 */
[----:B------:R-:W-:Y:S01]  /*de30*/  IMAD.X R71, R74, 0x1, R228, P6 ;  /* 0x000000014a477824 */ /* 0x000fe200030e06e4 */
[----:B------:R-:W-:Y:S01]  /*de40*/  PRMT R75, R213, 0x9910, RZ ;  /* 0x00009910d54b7816 */ /* 0x000fe200000000ff */
[----:B------:R-:W-:Y:S01]  /*de50*/  VIADD R76, R0, 0x36 ;  /* 0x00000036004c7836 */ /* 0x000fe20000000000 */
[----:B------:R-:W-:Y:S01]  /*de60*/  PRMT R77, R93, 0x9910, RZ ;  /* 0x000099105d4d7816 */ /* 0x000fe200000000ff */
[----:B------:R-:W2:Y:S01]  /*de70*/  LDCU UR6, c[0x0][0x39c] ;  /* 0x00007380ff0677ac */ /* 0x000ea20008000800 */
[----:B----4-:R-:W-:Y:S02]  /*de80*/  IADD3 R68, P6, PT, R252, R230, RZ ;  /* 0x000000e6fc447210 */ /* 0x010fe40007fde0ff */
[----:B------:R-:W-:-:S02]  /*de90*/  SHF.R.S32.HI R75, RZ, 0x8, R75 ;  /* 0x00000008ff4b7819 */ /* 0x000fc4000001144b */
[----:B------:R-:W-:Y:S01]  /*dea0*/  SHF.R.S32.HI R77, RZ, 0x8, R77 ;  /* 0x00000008ff4d7819 */ /* 0x000fe2000001144d */
[----:B------:R-:W-:Y:S02]  /*deb0*/  IMAD.X R69, R74, 0x1, R231, P6 ;  /* 0x000000014a457824 */ /* 0x000fe400030e06e7 */
[----:B------:R-:W-:Y:S01]  /*dec0*/  VIADD R252, R252, UR30 ;  /* 0x0000001efcfc7c36 */ /* 0x000fe20008000000 */
[----:B------:R4:W-:Y:S01]  /*ded0*/  @P5 STG.E.U8 desc[UR24][R70.64], R75 ;  /* 0x0000004b46005986 */ /* 0x0009e2000c101118 */
[----:B---3--:R-:W-:Y:S01]  /*dee0*/  ISETP.LT.AND P5, PT, R2, UR8, !P1 ;  /* 0x0000000802007c0c */ /* 0x008fe2000cfa1270 */
[----:B------:R-:W3:Y:S02]  /*def0*/  LDCU UR8, c[0x0][0x398] ;  /* 0x00007300ff0877ac */ /* 0x000ee40008000800 */
[----:B------:R2:W-:Y:S01]  /*df00*/  @P4 STG.E.U8 desc[UR24][R68.64], R77 ;  /* 0x0000004d44004986 */ /* 0x0005e2000c101118 */
[----:B0-----:R-:W-:Y:S01]  /*df10*/  ISETP.LT.AND P4, PT, R3, UR12, !P1 ;  /* 0x0000000c03007c0c */ /* 0x001fe2000cf81270 */
[----:B------:R-:W0:Y:S01]  /*df20*/  LDCU UR12, c[0x0][0x398] ;  /* 0x00007300ff0c77ac */ /* 0x000e220008000800 */
        /* <DEDUP_REMOVED lines=17> */
[----:B--2---:R-:W-:-:S02]  /*e040*/  IADD3 R68, P0, PT, R252, R229, RZ ;  /* 0x000000e5fc447210 */ /* 0x004fc40007f1e0ff */
[----:B------:R-:W-:Y:S01]  /*e050*/  PRMT R75, R215, 0x9910, RZ ;  /* 0x00009910d74b7816 */ /* 0x000fe200000000ff */
[----:B------:R-:W2:Y:S01]  /*e060*/  LDCU UR14, c[0x0][0x398] ;  /* 0x00007300ff0e77ac */ /* 0x000ea20008000800 */
        /* <DEDUP_REMOVED lines=17> */
[----:B0-----:R-:W-:Y:S01]  /*e180*/  ISETP.LT.AND P3, PT, R3, UR12, !P3 ;  /* 0x0000000c03007c0c */ /* 0x001fe2000df61270 */
[----:B------:R-:W0:Y:S02]  /*e190*/  LDCU UR8, c[0x0][0x398] ;  /* 0x00007300ff0877ac */ /* 0x000e240008000800 */
[----:B------:R-:W-:Y:S01]  /*e1a0*/  IMAD.X R73, R74, 0x1, R228, P6 ;  /* 0x000000014a497824 */ /* 0x000fe200030e06e4 */
[----:B----4-:R-:W-:-:S02]  /*e1b0*/  IADD3 R68, P6, PT, R252, R230, RZ ;  /* 0x000000e6fc447210 */ /* 0x010fc40007fde0ff */
[----:B------:R-:W-:Y:S01]  /*e1c0*/  F2FP.SATFINITE.E5M2.F32.PACK_AB_MERGE_C R217, R217, R216, RZ ;  /* 0x000000d8d9d9723e */ /* 0x000fe200048060ff */
[----:B--2---:R-:W-:Y:S01]  /*e1d0*/  VIADD R70, R0, 0x39 ;  /* 0x0000003900467836 */ /* 0x004fe20000000000 */
[----:B------:R-:W-:Y:S01]  /*e1e0*/  F2FP.SATFINITE.E5M2.F32.PACK_AB_MERGE_C R97, R97, R96, RZ ;  /* 0x000000606161723e */ /* 0x000fe200048060ff */
[----:B------:R-:W-:Y:S01]  /*e1f0*/  VIADD R252, R252, UR30 ;  /* 0x0000001efcfc7c36 */ /* 0x000fe20008000000 */
[----:B------:R-:W2:Y:S01]  /*e200*/  LDCU UR12, c[0x0][0x398] ;  /* 0x00007300ff0c77ac */ /* 0x000ea20008000800 */
        /* <DEDUP_REMOVED lines=9> */
[----:B---3--:R-:W-:Y:S01]  /*e2a0*/  ISETP.LT.AND P2, PT, R3, UR6, !P2 ;  /* 0x0000000603007c0c */ /* 0x008fe2000d741270 */
[----:B------:R-:W-:Y:S01]  /*e2b0*/  IMAD.X R71, R74, 0x1, R228, P6 ;  /* 0x000000014a477824 */ /* 0x000fe200030e06e4 */
[----:B------:R-:W-:Y:S01]  /*e2c0*/  PRMT R75, R217, 0x9910, RZ ;  /* 0x00009910d94b7816 */ /* 0x000fe200000000ff */
[----:B------:R-:W-:Y:S01]  /*e2d0*/  VIADD R76, R0, 0x3a ;  /* 0x0000003a004c7836 */ /* 0x000fe20000000000 */
[----:B------:R-:W-:Y:S01]  /*e2e0*/  PRMT R77, R97, 0x9910, RZ ;  /* 0x00009910614d7816 */ /* 0x000fe200000000ff */
[----:B------:R-:W3:Y:S01]  /*e2f0*/  LDCU UR6, c[0x0][0x39c] ;  /* 0x00007380ff0677ac */ /* 0x000ee20008000800 */
[----:B----4-:R-:W-:Y:S02]  /*e300*/  IADD3 R68, P6, PT, R252, R230, RZ ;  /* 0x000000e6fc447210 */ /* 0x010fe40007fde0ff */
        /* <DEDUP_REMOVED lines=50> */
[----:B----4-:R-:W-:-:S02]  /*e630*/  IADD3 R68, P6, PT, R252, R230, RZ ;  /* 0x000000e6fc447210 */ /* 0x010fc40007fde0ff */
[----:B------:R-:W-:Y:S01]  /*e640*/  F2FP.SATFINITE.E5M2.F32.PACK_AB_MERGE_C R221, R221, R220, RZ ;  /* 0x000000dcdddd723e */ /* 0x000fe200048060ff */
[----:B---3--:R-:W-:Y:S01]  /*e650*/  VIADD R70, R0, 0x3d ;  /* 0x0000003d00467836 */ /* 0x008fe20000000000 */
        /* <DEDUP_REMOVED lines=51> */
[----:B----4-:R-:W-:Y:S02]  /*e990*/  IADD3 R70, P6, PT, R252, R230, RZ ;  /* 0x000000e6fc467210 */ /* 0x010fe40007fde0ff */
[----:B------:R-:W-:Y:S01]  /*e9a0*/  SHF.R.S32.HI R75, RZ, 0x8, R75 ;  /* 0x00000008ff4b7819 */ /* 0x000fe2000001144b */
[----:B------:R-:W-:Y:S01]  /*e9b0*/  VIADD R73, R0, 0x40 ;  /* 0x0000004000497836 */ /* 0x000fe20000000000 */
[----:B------:R-:W-:Y:S01]  /*e9c0*/  SHF.R.S32.HI R77, RZ, 0x8, R77 ;  /* 0x00000008ff4d7819 */ /* 0x000fe2000001144d */
[----:B------:R-:W-:Y:S01]  /*e9d0*/  IMAD.X R71, R74, 0x1, R231, P6 ;  /* 0x000000014a477824 */ /* 0x000fe200030e06e7 */
[----:B-1----:R-:W-:Y:S01]  /*e9e0*/  ISETP.GE.AND P0, PT, R76, UR4, PT ;  /* 0x000000044c007c0c */ /* 0x002fe2000bf06270 */
[----:B------:R-:W-:Y:S01]  /*e9f0*/  VIADD R252, R252, UR30 ;  /* 0x0000001efcfc7c36 */ /* 0x000fe20008000000 */
[----:B------:R-:W1:Y:S01]  /*ea00*/  LDCU UR4, c[0x0][0x39c] ;  /* 0x00007380ff0477ac */ /* 0x000e620008000800 */
[----:B------:R4:W-:Y:S01]  /*ea10*/  @P5 STG.E.U8 desc[UR24][R68.64], R75 ;  /* 0x0000004b44005986 */ /* 0x0009e2000c101118 */
[----:B--2---:R-:W-:-:S03]  /*ea20*/  ISETP.LT.AND P5, PT, R2, UR8, !P3 ;  /* 0x0000000802007c0c */ /* 0x004fc6000dfa1270 */
[----:B------:R2:W-:Y:S01]  /*ea30*/  @P4 STG.E.U8 desc[UR24][R70.64], R77 ;  /* 0x0000004d46004986 */ /* 0x0005e2000c101118 */
[----:B------:R-:W-:Y:S01]  /*ea40*/  ISETP.GE.AND P4, PT, R73, UR6, PT ;  /* 0x0000000649007c0c */ /* 0x000fe2000bf86270 */
[----:B------:R-:W0:Y:S01]  /*ea50*/  LDCU UR6, c[0x0][0x398] ;  /* 0x00007300ff0677ac */ /* 0x000e220008000800 */
[----:B------:R-:W-:Y:S02]  /*ea60*/  SHF.R.S32.HI R74, RZ, 0x1f, R252 ;  /* 0x0000001fff4a7819 */ /* 0x000fe400000114fc */
[----:B------:R-:W-:Y:S01]  /*ea70*/  IADD3 R72, P6, PT, R252, R229, RZ ;  /* 0x000000e5fc487210 */ /* 0x000fe20007fde0ff */
[----:B------:R-:W0:Y:S01]  /*ea80*/  LDCU UR8, c[0x0][0x398] ;  /* 0x00007300ff0877ac */ /* 0x000e220008000800 */
[----:B---3--:R-:W-:-:S03]  /*ea90*/  ISETP.LT.AND P3, PT, R3, UR12, !P3 ;  /* 0x0000000c03007c0c */ /* 0x008fc6000df61270 */
[----:B------:R-:W-:Y:S01]  /*eaa0*/  IMAD.X R73, R74, 0x1, R228, P6 ;  /* 0x000000014a497824 */ /* 0x000fe200030e06e4 */
[----:B----4-:R-:W-:Y:S01]  /*eab0*/  IADD3 R68, P6, PT, R252, R230, RZ ;  /* 0x000000e6fc447210 */ /* 0x010fe20007fde0ff */
[----:B--2---:R-:W-:Y:S01]  /*eac0*/  VIADD R70, R0, 0x41 ;  /* 0x0000004100467836 */ /* 0x004fe20000000000 */
[----:B------:R-:W-:Y:S01]  /*ead0*/  F2FP.SATFINITE.E5M2.F32.PACK_AB_MERGE_C R225, R225, R224, RZ ;  /* 0x000000e0e1e1723e */ /* 0x000fe200048060ff */
[----:B------:R-:W-:Y:S01]  /*eae0*/  VIADD R252, R252, UR30 ;  /* 0x0000001efcfc7c36 */ /* 0x000fe20008000000 */
[----:B------:R-:W-:Y:S01]  /*eaf0*/  F2FP.SATFINITE.E5M2.F32.PACK_AB_MERGE_C R105, R105, R104, RZ ;  /* 0x000000686969723e */ /* 0x000fe200048060ff */
[----:B------:R-:W-:Y:S01]  /*eb00*/  IMAD.X R69, R74, 0x1, R231, P6 ;  /* 0x000000014a457824 */ /* 0x000fe200030e06e7 */
[----:B------:R-:W2:Y:S01]  /*eb10*/  LDCU UR12, c[0x0][0x398] ;  /* 0x00007300ff0c77ac */ /* 0x000ea20008000800 */
[----:B------:R-:W-:Y:S01]  /*eb20*/  @P5 STG.E.U8 desc[UR24][R72.64], R225 ;  /* 0x000000e148005986 */ /* 0x000fe2000c101118 */
[----:B-1----:R-:W-:Y:S02]  /*eb30*/  ISETP.GE.AND P5, PT, R70, UR4, PT ;  /* 0x0000000446007c0c */ /* 0x002fe4000bfa6270 */
[----:B------:R-:W-:Y:S01]  /*eb40*/  SHF.R.S32.HI R74, RZ, 0x1f, R252 ;  /* 0x0000001fff4a7819 */ /* 0x000fe200000114fc */
[----:B------:R1:W-:Y:S01]  /*eb50*/  @P3 STG.E.U8 desc[UR24][R68.64], R105 ;  /* 0x0000006944003986 */ /* 0x0003e2000c101118 */
[----:B------:R-:W-:Y:S01]  /*eb60*/  IADD3 R70, P6, PT, R252, R229, RZ ;  /* 0x000000e5fc467210 */ /* 0x000fe20007fde0ff */
[----:B------:R-:W3:Y:S01]  /*eb70*/  LDCU UR4, c[0x0][0x39c] ;  /* 0x00007380ff0477ac */ /* 0x000ee20008000800 */
[----:B-----5:R-:W-:-:S02]  /*eb80*/  ISETP.LT.AND P3, PT, R2, UR11, !P2 ;  /* 0x0000000b02007c0c */ /* 0x020fc4000d761270 */
[----:B0-----:R-:W-:Y:S01]  /*eb90*/  ISETP.LT.AND P2, PT, R3, UR6, !P2 ;  /* 0x0000000603007c0c */ /* 0x001fe2000d741270 */
[----:B------:R-:W-:Y:S01]  /*eba0*/  IMAD.X R71, R74, 0x1, R228, P6 ;  /* 0x000000014a477824 */ /* 0x000fe200030e06e4 */
[----:B------:R-:W-:Y:S01]  /*ebb0*/  PRMT R75, R225, 0x9910, RZ ;  /* 0x00009910e14b7816 */ /* 0x000fe200000000ff */
[----:B------:R-:W0:Y:S01]  /*ebc0*/  LDCU UR11, c[0x0][0x398] ;  /* 0x00007300ff0b77ac */ /* 0x000e220008000800 */
[----:B------:R-:W-:Y:S02]  /*ebd0*/  PRMT R77, R105, 0x9910, RZ ;  /* 0x00009910694d7816 */ /* 0x000fe400000000ff */
[----:B-1----:R-:W-:Y:S01]  /*ebe0*/  IADD3 R68, P6, PT, R252, R230, RZ ;  /* 0x000000e6fc447210 */ /* 0x002fe20007fde0ff */
[----:B------:R-:W-:Y:S01]  /*ebf0*/  VIADD R76, R0, 0x42 ;  /* 0x00000042004c7836 */ /* 0x000fe20000000000 */
[----:B------:R-:W-:Y:S01]  /*ec00*/  SHF.R.S32.HI R75, RZ, 0x8, R75 ;  /* 0x00000008ff4b7819 */ /* 0x000fe2000001144b */
[----:B------:R-:W1:Y:S01]  /*ec10*/  LDCU UR6, c[0x0][0x39c] ;  /* 0x00007380ff0677ac */ /* 0x000e620008000800 */
[----:B------:R-:W-:Y:S01]  /*ec20*/  SHF.R.S32.HI R77, RZ, 0x8, R77 ;  /* 0x00000008ff4d7819 */ /* 0x000fe2000001144d */
[----:B------:R-:W-:-:S02]  /*ec30*/  IMAD.X R69, R74, 0x1, R231, P6 ;  /* 0x000000014a457824 */ /* 0x000fc400030e06e7 */
[----:B------:R-:W-:Y:S01]  /*ec40*/  VIADD R252, R252, UR30 ;  /* 0x0000001efcfc7c36 */ /* 0x000fe20008000000 */
[----:B------:R4:W-:Y:S01]  /*ec50*/  @P3 STG.E.U8 desc[UR24][R70.64], R75 ;  /* 0x0000004b46003986 */ /* 0x0009e2000c101118 */
[----:B------:R-:W-:Y:S01]  /*ec60*/  ISETP.LT.AND P3, PT, R2, UR8, !P1 ;  /* 0x0000000802007c0c */ /* 0x000fe2000cf61270 */
[----:B------:R-:W5:Y:S02]  /*ec70*/  LDCU UR8, c[0x0][0x398] ;  /* 0x00007300ff0877ac */ /* 0x000f640008000800 */
[----:B------:R0:W-:Y:S01]  /*ec80*/  @P2 STG.E.U8 desc[UR24][R68.64], R77 ;  /* 0x0000004d44002986 */ /* 0x0001e2000c101118 */
[----:B--2---:R-:W-:Y:S01]  /*ec90*/  ISETP.LT.AND P2, PT, R3, UR12, !P1 ;  /* 0x0000000c03007c0c */ /* 0x004fe2000cf41270 */
[----:B------:R-:W2:Y:S01]  /*eca0*/  LDCU UR12, c[0x0][0x398] ;  /* 0x00007300ff0c77ac */ /* 0x000ea20008000800 */
[----:B------:R-:W-:Y:S02]  /*ecb0*/  SHF.R.S32.HI R74, RZ, 0x1f, R252 ;  /* 0x0000001fff4a7819 */ /* 0x000fe400000114fc */
[----:B------:R-:W-:-:S02]  /*ecc0*/  IADD3 R72, P1, PT, R252, R229, RZ ;  /* 0x000000e5fc487210 */ /* 0x000fc40007f3e0ff */
[----:B----4-:R-:W-:-:S03]  /*ecd0*/  IADD3 R70, P6, PT, R252, R230, RZ ;  /* 0x000000e6fc467210 */ /* 0x010fc60007fde0ff */
[----:B------:R-:W-:Y:S01]  /*ece0*/  IMAD.X R73, R74, 0x1, R228, P1 ;  /* 0x000000014a497824 */ /* 0x000fe200008e06e4 */
[----:B---3--:R-:W-:Y:S01]  /*ecf0*/  ISETP.GE.AND P1, PT, R76, UR4, PT ;  /* 0x000000044c007c0c */ /* 0x008fe2000bf26270 */
[----:B------:R-:W3:Y:S01]  /*ed00*/  LDCU UR4, c[0x0][0x39c] ;  /* 0x00007380ff0477ac */ /* 0x000ee20008000800 */
[----:B------:R-:W-:Y:S01]  /*ed10*/  F2FP.SATFINITE.E5M2.F32.PACK_AB_MERGE_C R227, R227, R226, RZ ;  /* 0x000000e2e3e3723e */ /* 0x000fe200048060ff */
[----:B------:R-:W-:Y:S01]  /*ed20*/  IMAD.X R71, R74, 0x1, R231, P6 ;  /* 0x000000014a477824 */ /* 0x000fe200030e06e7 */
[----:B------:R-:W-:Y:S01]  /*ed30*/  F2FP.SATFINITE.E5M2.F32.PACK_AB_MERGE_C R107, R107, R106, RZ ;  /* 0x0000006a6b6b723e */ /* 0x000fe200048060ff */
[----:B------:R-:W-:Y:S02]  /*ed40*/  VIADD R252, R252, UR30 ;  /* 0x0000001efcfc7c36 */ /* 0x000fe40008000000 */
[----:B------:R-:W-:Y:S01]  /*ed50*/  @P3 STG.E.U8 desc[UR24][R72.64], R227 ;  /* 0x000000e348003986 */ /* 0x000fe2000c101118 */
[----:B0-----:R-:W-:Y:S01]  /*ed60*/  ISETP.LT.AND P3, PT, R2, UR11, !P0 ;  /* 0x0000000b02007c0c */ /* 0x001fe2000c761270 */
[----:B------:R-:W-:Y:S01]  /*ed70*/  VIADD R76, R0, 0x43 ;  /* 0x00000043004c7836 */ /* 0x000fe20000000000 */
[----:B------:R-:W-:Y:S01]  /*ed80*/  SHF.R.S32.HI R74, RZ, 0x1f, R252 ;  /* 0x0000001fff4a7819 */ /* 0x000fe200000114fc */
[----:B------:R0:W-:Y:S01]  /*ed90*/  @P2 STG.E.U8 desc[UR24][R70.64], R107 ;  /* 0x0000006b46002986 */ /* 0x0001e2000c101118 */
[----:B------:R-:W-:Y:S01]  /*eda0*/  ISETP.LT.AND P2, PT, R3, UR14, !P0 ;  /* 0x0000000e03007c0c */ /* 0x000fe2000c741270 */
[----:B------:R-:W4:Y:S01]  /*edb0*/  LDCU UR11, c[0x0][0x398] ;  /* 0x00007300ff0b77ac */ /* 0x000f220008000800 */
[----:B------:R-:W-:-:S02]  /*edc0*/  IADD3 R68, P0, PT, R252, R229, RZ ;  /* 0x000000e5fc447210 */ /* 0x000fc40007f1e0ff */
[----:B------:R-:W-:Y:S01]  /*edd0*/  PRMT R75, R227, 0x9910, RZ ;  /* 0x00009910e34b7816 */ /* 0x000fe200000000ff */
[----:B------:R-:W1:Y:S01]  /*ede0*/  LDCU UR14, c[0x0][0x398] ;  /* 0x00007300ff0e77ac */ /* 0x000e620008000800 */
[----:B------:R-:W-:Y:S01]  /*edf0*/  PRMT R77, R107, 0x9910, RZ ;  /* 0x000099106b4d7816 */ /* 0x000fe200000000ff */
[----:B------:R-:W-:Y:S01]  /*ee00*/  IMAD.X R69, R74, 0x1, R228, P0 ;  /* 0x000000014a457824 */ /* 0x000fe200000e06e4 */
[----:B0-----:R-:W-:Y:S02]  /*ee10*/  IADD3 R70, P6, PT, R252, R230, RZ ;  /* 0x000000e6fc467210 */ /* 0x001fe40007fde0ff */
[----:B------:R-:W-:Y:S01]  /*ee20*/  SHF.R.S32.HI R75, RZ, 0x8, R75 ;  /* 0x00000008ff4b7819 */ /* 0x000fe2000001144b */
[----:B------:R-:W-:Y:S01]  /*ee30*/  VIADD R73, R0, 0x44 ;  /* 0x0000004400497836 */ /* 0x000fe20000000000 */
[----:B------:R-:W-:Y:S01]  /*ee40*/  SHF.R.S32.HI R77, RZ, 0x8, R77 ;  /* 0x00000008ff4d7819 */ /* 0x000fe2000001144d */
[----:B------:R-:W-:Y:S01]  /*ee50*/  IMAD.X R71, R74, 0x1, R231, P6 ;  /* 0x000000014a477824 */ /* 0x000fe200030e06e7 */
[----:B---3--:R-:W-:Y:S01]  /*ee60*/  ISETP.GE.AND P0, PT, R76, UR4, PT ;  /* 0x000000044c007c0c */ /* 0x008fe2000bf06270 */
[----:B------:R-:W-:Y:S01]  /*ee70*/  VIADD R252, R252, UR30 ;  /* 0x0000001efcfc7c36 */ /* 0x000fe20008000000 */
[----:B------:R-:W0:Y:S01]  /*ee80*/  LDCU UR4, c[0x0][0x39c] ;  /* 0x00007380ff0477ac */ /* 0x000e220008000800 */
[----:B------:R3:W-:Y:S01]  /*ee90*/  @P3 STG.E.U8 desc[UR24][R68.64], R75 ;  /* 0x0000004b44003986 */ /* 0x0007e2000c101118 */
[----:B-----5:R-:W-:-:S03]  /*eea0*/  ISETP.LT.AND P6, PT, R2, UR8, !P4 ;  /* 0x0000000802007c0c */ /* 0x020fc6000e7c1270 */
[----:B------:R5:W-:Y:S01]  /*eeb0*/  @P2 STG.E.U8 desc[UR24][R70.64], R77 ;  /* 0x0000004d46002986 */ /* 0x000be2000c101118 */
[----:B-1----:R-:W-:Y:S01]  /*eec0*/  ISETP.GE.AND P2, PT, R73, UR6, PT ;  /* 0x0000000649007c0c */ /* 0x002fe2000bf46270 */
[----:B------:R-:W1:Y:S01]  /*eed0*/  LDCU UR6, c[0x0][0x398] ;  /* 0x00007300ff0677ac */ /* 0x000e620008000800 */
[----:B------:R-:W-:Y:S02]  /*eee0*/  SHF.R.S32.HI R74, RZ, 0x1f, R252 ;  /* 0x0000001fff4a7819 */ /* 0x000fe400000114fc */
[----:B------:R-:W-:Y:S01]  /*eef0*/  IADD3 R72, P3, PT, R252, R229, RZ ;  /* 0x000000e5fc487210 */ /* 0x000fe20007f7e0ff */
[----:B------:R-:W1:Y:S01]  /*ef00*/  LDCU UR8, c[0x0][0x398] ;  /* 0x00007300ff0877ac */ /* 0x000e620008000800 */
[----:B--2---:R-:W-:-:S03]  /*ef10*/  ISETP.LT.AND P4, PT, R3, UR12, !P4 ;  /* 0x0000000c03007c0c */ /* 0x004fc6000e781270 */
[----:B------:R-:W-:Y:S01]  /*ef20*/  IMAD.X R73, R74, 0x1, R228, P3 ;  /* 0x000000014a497824 */ /* 0x000fe200018e06e4 */
[----:B---3--:R-:W-:Y:S02]  /*ef30*/  IADD3 R68, P3, PT, R252, R230, RZ ;  /* 0x000000e6fc447210 */ /* 0x008fe40007f7e0ff */
[----:B-----5:R-:W-:Y:S01]  /*ef40*/  F2FP.SATFINITE.E5M2.F32.PACK_AB_MERGE_C R71, R5, R4, RZ ;  /* 0x000000040547723e */ /* 0x020fe200048060ff */
[----:B------:R-:W-:Y:S01]  /*ef50*/  VIADD R4, R0, 0x45 ;  /* 0x0000004500047836 */ /* 0x000fe20000000000 */
[----:B------:R-:W-:Y:S01]  /*ef60*/  F2FP.SATFINITE.E5M2.F32.PACK_AB_MERGE_C R109, R109, R108, RZ ;  /* 0x0000006c6d6d723e */ /* 0x000fe200048060ff */
[----:B------:R-:W-:Y:S01]  /*ef70*/  VIADD R252, R252, UR30 ;  /* 0x0000001efcfc7c36 */ /* 0x000fe20008000000 */
[----:B------:R-:W2:Y:S01]  /*ef80*/  LDCU UR12, c[0x0][0x398] ;  /* 0x00007300ff0c77ac */ /* 0x000ea20008000800 */
[----:B------:R-:W-:Y:S01]  /*ef90*/  IMAD.X R69, R74, 0x1, R231, P3 ;  /* 0x000000014a457824 */ /* 0x000fe200018e06e7 */
[----:B0-----:R-:W-:Y:S01]  /*efa0*/  ISETP.GE.AND P3, PT, R4, UR4, PT ;  /* 0x0000000404007c0c */ /* 0x001fe2000bf66270 */
[----:B------:R0:W-:Y:S01]  /*efb0*/  @P6 STG.E.U8 desc[UR24][R72.64], R109 ;  /* 0x0000006d48006986 */ /* 0x0001e2000c101118 */
[----:B------:R-:W-:Y:S01]  /*efc0*/  PRMT R5, R109, 0x9910, RZ ;  /* 0x000099106d057816 */ /* 0x000fe200000000ff */
[----:B------:R-:W3:Y:S01]  /*efd0*/  LDCU UR4, c[0x0][0x39c] ;  /* 0x00007380ff0477ac */ /* 0x000ee20008000800 */
[----:B------:R-:W-:Y:S01]  /*efe0*/  SHF.R.S32.HI R70, RZ, 0x1f, R252 ;  /* 0x0000001fff467819 */ /* 0x000fe200000114fc */
[----:B------:R5:W-:Y:S01]  /*eff0*/  @P4 STG.E.U8 desc[UR24][R68.64], R71 ;  /* 0x0000004744004986 */ /* 0x000be2000c101118 */
[----:B------:R-:W-:-:S02]  /*f000*/  IADD3 R4, P6, PT, R252, R229, RZ ;  /* 0x000000e5fc047210 */ /* 0x000fc40007fde0ff */
[----:B----4-:R-:W-:Y:S01]  /*f010*/  ISETP.LT.AND P4, PT, R2, UR11, !P5 ;  /* 0x0000000b02007c0c */ /* 0x010fe2000ef81270 */
[----:B------:R-:W4:Y:S01]  /*f020*/  LDCU UR11, c[0x0][0x398] ;  /* 0x00007300ff0b77ac */ /* 0x000f220008000800 */
[----:B-1----:R-:W-:Y:S01]  /*f030*/  ISETP.LT.AND P5, PT, R3, UR6, !P5 ;  /* 0x0000000603007c0c */ /* 0x002fe2000efa1270 */
[----:B0-----:R-:W-:Y:S01]  /*f040*/  IMAD.MOV.U32 R73, RZ, RZ, R5 ;  /* 0x000000ffff497224 */ /* 0x001fe200078e0005 */
[----:B------:R-:W-:Y:S01]  /*f050*/  PRMT R75, R71, 0x9910, RZ ;  /* 0x00009910474b7816 */ /* 0x000fe200000000ff */
[----:B------:R-:W-:Y:S01]  /*f060*/  IMAD.X R5, R70, 0x1, R228, P6 ;  /* 0x0000000146057824 */ /* 0x000fe200030e06e4 */
[----:B------:R-:W-:Y:S01]  /*f070*/  F2FP.SATFINITE.E5M2.F32.PACK_AB_MERGE_C R111, R111, R110, RZ ;  /* 0x0000006e6f6f723e */ /* 0x000fe200048060ff */
[----:B------:R-:W-:Y:S01]  /*f080*/  VIADD R74, R0, 0x46 ;  /* 0x00000046004a7836 */ /* 0x000fe20000000000 */
[----:B-----5:R-:W-:Y:S01]  /*f090*/  IADD3 R68, P6, PT, R252, R230, RZ ;  /* 0x000000e6fc447210 */ /* 0x020fe20007fde0ff */
[----:B------:R-:W0:Y:S01]  /*f0a0*/  LDCU UR6, c[0x0][0x39c] ;  /* 0x00007380ff0677ac */ /* 0x000e220008000800 */
        /* <DEDUP_REMOVED lines=8> */
[----:B------:R-:W-:Y:S01]  /*f130*/  ISETP.LT.AND P5, PT, R2, UR8, !P1 ;  /* 0x0000000802007c0c */ /* 0x000fe2000cfa1270 */
[----:B------:R-:W0:Y:S01]  /*f140*/  LDCU UR8, c[0x0][0x398] ;  /* 0x00007300ff0877ac */ /* 0x000e220008000800 */
[----:B------:R-:W-:-:S02]  /*f150*/  SHF.R.S32.HI R72, RZ, 0x1f, R252 ;  /* 0x0000001fff487819 */ /* 0x000fc400000114fc */
[C---:B------:R-:W-:Y:S02]  /*f160*/  IADD3 R70, P1, PT, R252.reuse, R229, RZ ;  /* 0x000000e5fc467210 */ /* 0x040fe40007f3e0ff */
[----:B-1----:R-:W-:-:S03]  /*f170*/  IADD3 R4, P6, PT, R252, R230, RZ ;  /* 0x000000e6fc047210 */ /* 0x002fc60007fde0ff */
[----:B------:R-:W-:Y:S01]  /*f180*/  IMAD.X R71, R72, 0x1, R228, P1 ;  /* 0x0000000148477824 */ /* 0x000fe200008e06e4 */
[----:B---3--:R-:W-:Y:S01]  /*f190*/  ISETP.GE.AND P1, PT, R74, UR4, PT ;  /* 0x000000044a007c0c */ /* 0x008fe2000bf26270 */
[----:B------:R-:W1:Y:S01]  /*f1a0*/  LDCU UR4, c[0x0][0x39c] ;  /* 0x00007380ff0477ac */ /* 0x000e620008000800 */
[----:B------:R-:W-:Y:S01]  /*f1b0*/  IMAD.X R5, R72, 0x1, R231, P6 ;  /* 0x0000000148057824 */ /* 0x000fe200030e06e7 */
[----:B-----5:R-:W-:Y:S01]  /*f1c0*/  F2FP.SATFINITE.E5M2.F32.PACK_AB_MERGE_C R69, R7, R6, RZ ;  /* 0x000000060745723e */ /* 0x020fe200048060ff */
[----:B------:R-:W-:Y:S01]  /*f1d0*/  VIADD R252, R252, UR30 ;  /* 0x0000001efcfc7c36 */ /* 0x000fe20008000000 */
[----:B------:R-:W-:Y:S01]  /*f1e0*/  PRMT R7, R111, 0x9910, RZ ;  /* 0x000099106f077816 */ /* 0x000fe200000000ff */
[----:B------:R3:W-:Y:S01]  /*f1f0*/  @P5 STG.E.U8 desc[UR24][R70.64], R111 ;  /* 0x0000006f46005986 */ /* 0x0007e2000c101118 */
[----:B----4-:R-:W-:Y:S01]  /*f200*/  ISETP.LT.AND P5, PT, R2, UR11, !P0 ;  /* 0x0000000b02007c0c */ /* 0x010fe2000c7a1270 */
[----:B------:R-:W-:Y:S01]  /*f210*/  VIADD R72, R0, 0x47 ;  /* 0x0000004700487836 */ /* 0x000fe20000000000 */
[----:B------:R-:W-:Y:S01]  /*f220*/  SHF.R.S32.HI R68, RZ, 0x1f, R252 ;  /* 0x0000001fff447819 */ /* 0x000fe200000114fc */
[----:B------:R4:W-:Y:S01]  /*f230*/  @P4 STG.E.U8 desc[UR24][R4.64], R69 ;  /* 0x0000004504004986 */ /* 0x0009e2000c101118 */
[----:B------:R-:W-:Y:S01]  /*f240*/  ISETP.LT.AND P4, PT, R3, UR14, !P0 ;  /* 0x0000000e03007c0c */ /* 0x000fe2000c781270 */
[----:B------:R-:W5:Y:S01]  /*f250*/  LDCU UR11, c[0x0][0x398] ;  /* 0x00007300ff0b77ac */ /* 0x000f620008000800 */
[----:B------:R-:W-:-:S02]  /*f260*/  IADD3 R6, P0, PT, R252, R229, RZ ;  /* 0x000000e5fc067210 */ /* 0x000fc40007f1e0ff */
[----:B------:R-:W-:Y:S01]  /*f270*/  PRMT R73, R69, 0x9910, RZ ;  /* 0x0000991045497816 */ /* 0x000fe200000000ff */
[----:B------:R-:W2:Y:S01]  /*f280*/  LDCU UR14, c[0x0][0x398] ;  /* 0x00007300ff0e77ac */ /* 0x000ea20008000800 */
[----:B---3--:R-:W-:Y:S01]  /*f290*/  IMAD.MOV.U32 R71, RZ, RZ, R7 ;  /* 0x000000ffff477224 */ /* 0x008fe200078e0007 */
[----:B----4-:R-:W-:Y:S01]  /*f2a0*/  IADD3 R4, P6, PT, R252, R230, RZ ;  /* 0x000000e6fc047210 */ /* 0x010fe20007fde0ff */
[----:B------:R-:W-:-:S03]  /*f2b0*/  IMAD.X R7, R68, 0x1, R228, P0 ;  /* 0x0000000144077824 */ /* 0x000fc600000e06e4 */
[----:B------:R-:W-:Y:S01]  /*f2c0*/  SHF.R.S32.HI R71, RZ, 0x8, R71 ;  /* 0x00000008ff477819 */ /* 0x000fe20000011447 */
[----:B------:R-:W-:Y:S01]  /*f2d0*/  VIADD R252, R252, UR30 ;  /* 0x0000001efcfc7c36 */ /* 0x000fe20008000000 */
[----:B------:R-:W-:Y:S01]  /*f2e0*/  SHF.R.S32.HI R73, RZ, 0x8, R73 ;  /* 0x00000008ff497819 */ /* 0x000fe20000011449 */
[----:B------:R-:W-:Y:S01]  /*f2f0*/  IMAD.X R5, R68, 0x1, R231, P6 ;  /* 0x0000000144057824 */ /* 0x000fe200030e06e7 */
[----:B-1----:R-:W-:Y:S01]  /*f300*/  ISETP.GE.AND P0, PT, R72, UR4, PT ;  /* 0x0000000448007c0c */ /* 0x002fe2000bf06270 */
[----:B------:R-:W-:Y:S01]  /*f310*/  VIADD R69, R0, 0x48 ;  /* 0x0000004800457836 */ /* 0x000fe20000000000 */
[----:B------:R-:W-:Y:S01]  /*f320*/  @P5 STG.E.U8 desc[UR24][R6.64], R71 ;  /* 0x0000004706005986 */ /* 0x000fe2000c101118 */
[----:B------:R-:W1:Y:S01]  /*f330*/  LDCU UR4, c[0x0][0x39c] ;  /* 0x00007380ff0477ac */ /* 0x000e620008000800 */
[----:B0-----:R-:W-:Y:S02]  /*f340*/  ISETP.LT.AND P5, PT, R2, UR8, !P2 ;  /* 0x0000000802007c0c */ /* 0x001fe4000d7a1270 */
[----:B------:R0:W-:Y:S01]  /*f350*/  @P4 STG.E.U8 desc[UR24][R4.64], R73 ;  /* 0x0000004904004986 */ /* 0x0001e2000c101118 */
[----:B------:R-:W-:Y:S01]  /*f360*/  SHF.R.S32.HI R70, RZ, 0x1f, R252 ;  /* 0x0000001fff467819 */ /* 0x000fe200000114fc */
[----:B------:R-:W3:Y:S01]  /*f370*/  LDCU UR8, c[0x0][0x398] ;  /* 0x00007300ff0877ac */ /* 0x000ee20008000800 */
[----:B------:R-:W-:-:S02]  /*f380*/  IADD3 R68, P4, PT, R252, R229, RZ ;  /* 0x000000e5fc447210 */ /* 0x000fc40007f9e0ff */
[----:B--2---:R-:W-:Y:S01]  /*f390*/  ISETP.LT.AND P6, PT, R3, UR12, !P2 ;  /* 0x0000000c03007c0c */ /* 0x004fe2000d7c1270 */
[----:B------:R-:W2:Y:S01]  /*f3a0*/  LDCU UR12, c[0x0][0x398] ;  /* 0x00007300ff0c77ac */ /* 0x000ea20008000800 */
[----:B------:R-:W-:Y:S01]  /*f3b0*/  ISETP.GE.AND P2, PT, R69, UR6, PT ;  /* 0x0000000645007c0c */ /* 0x000fe2000bf46270 */
[----:B------:R-:W4:Y:S01]  /*f3c0*/  LDCU UR6, c[0x0][0x398] ;  /* 0x00007300ff0677ac */ /* 0x000f220008000800 */
[----:B------:R-:W-:Y:S01]  /*f3d0*/  IMAD.X R69, R70, 0x1, R228, P4 ;  /* 0x0000000146457824 */ /* 0x000fe200020e06e4 */
[----:B0-----:R-:W-:Y:S01]  /*f3e0*/  IADD3 R4, P4, PT, R252, R230, RZ ;  /* 0x000000e6fc047210 */ /* 0x001fe20007f9e0ff */
[----:B------:R-:W-:Y:S01]  /*f3f0*/  VIADD R6, R0, 0x49 ;  /* 0x0000004900067836 */ /* 0x000fe20000000000 */
[----:B------:R-:W-:Y:S01]  /*f400*/  F2FP.SATFINITE.E5M2.F32.PACK_AB_MERGE_C R113, R113, R112, RZ ;  /* 0x000000707171723e */ /* 0x000fe200048060ff */
[----:B------:R-:W-:Y:S01]  /*f410*/  VIADD R252, R252, UR30 ;  /* 0x0000001efcfc7c36 */ /* 0x000fe20008000000 */
[----:B------:R-:W-:Y:S01]  /*f420*/  F2FP.SATFINITE.E5M2.F32.PACK_AB_MERGE_C R9, R9, R8, RZ ;  /* 0x000000080909723e */ /* 0x000fe200048060ff */
[----:B------:R-:W-:Y:S01]  /*f430*/  IMAD.X R5, R70, 0x1, R231, P4 ;  /* 0x0000000146057824 */ /* 0x000fe200020e06e7 */
[----:B-1----:R-:W-:Y:S01]  /*f440*/  ISETP.GE.AND P4, PT, R6, UR4, PT ;  /* 0x0000000406007c0c */ /* 0x002fe2000bf86270 */
[----:B------:R0:W-:Y:S01]  /*f450*/  @P5 STG.E.U8 desc[UR24][R68.64], R113 ;  /* 0x0000007144005986 */ /* 0x0001e2000c101118 */
[----:B------:R-:W-:Y:S01]  /*f460*/  PRMT R7, R113, 0x9910, RZ ;  /* 0x0000991071077816 */ /* 0x000fe200000000ff */
[----:B------:R-:W1:Y:S01]  /*f470*/  LDCU UR4, c[0x0][0x39c] ;  /* 0x00007380ff0477ac */ /* 0x000e620008000800 */
[----:B------:R-:W-:Y:S01]  /*f480*/  SHF.R.S32.HI R8, RZ, 0x1f, R252 ;  /* 0x0000001fff087819 */ /* 0x000fe200000114fc */
[----:B------:R2:W-:Y:S01]  /*f490*/  @P6 STG.E.U8 desc[UR24][R4.64], R9 ;  /* 0x0000000904006986 */ /* 0x0005e2000c101118 */
[----:B------:R-:W-:-:S02]  /*f4a0*/  IADD3 R6, P6, PT, R252, R229, RZ ;  /* 0x000000e5fc067210 */ /* 0x000fc40007fde0ff */
[----:B-----5:R-:W-:Y:S01]  /*f4b0*/  ISETP.LT.AND P5, PT, R2, UR11, !P3 ;  /* 0x0000000b02007c0c */ /* 0x020fe2000dfa1270 */
[----:B------:R-:W5:Y:S01]  /*f4c0*/  LDCU UR11, c[0x0][0x398] ;  /* 0x00007300ff0b77ac */ /* 0x000f620008000800 */
[----:B----4-:R-:W-:Y:S01]  /*f4d0*/  ISETP.LT.AND P3, PT, R3, UR6, !P3 ;  /* 0x0000000603007c0c */ /* 0x010fe2000df61270 */
[----:B0-----:R-:W-:Y:S01]  /*f4e0*/  IMAD.MOV.U32 R69, RZ, RZ, R7 ;  /* 0x000000ffff457224 */ /* 0x001fe200078e0007 */
[----:B------:R-:W-:Y:S01]  /*f4f0*/  PRMT R71, R9, 0x9910, RZ ;  /* 0x0000991009477816 */ /* 0x000fe200000000ff */
[----:B------:R-:W-:Y:S01]  /*f500*/  IMAD.X R7, R8, 0x1, R228, P6 ;  /* 0x0000000108077824 */ /* 0x000fe200030e06e4 */
[----:B------:R-:W-:Y:S01]  /*f510*/  F2FP.SATFINITE.E5M2.F32.PACK_AB_MERGE_C R115, R115, R114, RZ ;  /* 0x000000727373723e */ /* 0x000fe200048060ff */
[----:B------:R-:W-:Y:S01]  /*f520*/  VIADD R70, R0, 0x4a ;  /* 0x0000004a00467836 */ /* 0x000fe20000000000 */
[----:B--2---:R-:W-:Y:S01]  /*f530*/  IADD3 R4, P6, PT, R252, R230, RZ ;  /* 0x000000e6fc047210 */ /* 0x004fe20007fde0ff */
[----:B------:R-:W0:Y:S01]  /*f540*/  LDCU UR6, c[0x0][0x39c] ;  /* 0x00007380ff0677ac */ /* 0x000e220008000800 */
        /* <DEDUP_REMOVED lines=8> */
[----:B------:R-:W-:Y:S01]  /*f5d0*/  ISETP.LT.AND P3, PT, R3, UR12, !P1 ;  /* 0x0000000c03007c0c */ /* 0x000fe2000cf61270 */
[----:B------:R-:W0:Y:S01]  /*f5e0*/  LDCU UR12, c[0x0][0x398] ;  /* 0x00007300ff0c77ac */ /* 0x000e220008000800 */
[----:B------:R-:W-:-:S02]  /*f5f0*/  SHF.R.S32.HI R68, RZ, 0x1f, R252 ;  /* 0x0000001fff447819 */ /* 0x000fc400000114fc */
[C---:B------:R-:W-:Y:S02]  /*f600*/  IADD3 R8, P1, PT, R252.reuse, R229, RZ ;  /* 0x000000e5fc087210 */ /* 0x040fe40007f3e0ff */
[----:B--2---:R-:W-:-:S03]  /*f610*/  IADD3 R6, P6, PT, R252, R230, RZ ;  /* 0x000000e6fc067210 */ /* 0x004fc60007fde0ff */
[----:B------:R-:W-:Y:S01]  /*f620*/  IMAD.X R9, R68, 0x1, R228, P1 ;  /* 0x0000000144097824 */ /* 0x000fe200008e06e4 */
[----:B-1----:R-:W-:Y:S01]  /*f630*/  ISETP.GE.AND P1, PT, R70, UR4, PT ;  /* 0x0000000446007c0c */ /* 0x002fe2000bf26270 */
[----:B------:R-:W1:Y:S01]  /*f640*/  LDCU UR4, c[0x0][0x39c] ;  /* 0x00007380ff0477ac */ /* 0x000e620008000800 */
[----:B------:R-:W-:Y:S01]  /*f650*/  IMAD.X R7, R68, 0x1, R231, P6 ;  /* 0x0000000144077824 */ /* 0x000fe200030e06e7 */
[----:B------:R-:W-:Y:S01]  /*f660*/  F2FP.SATFINITE.E5M2.F32.PACK_AB_MERGE_C R69, R11, R10, RZ ;  /* 0x0000000a0b45723e */ /* 0x000fe200048060ff */
[----:B------:R-:W-:Y:S01]  /*f670*/  VIADD R252, R252, UR30 ;  /* 0x0000001efcfc7c36 */ /* 0x000fe20008000000 */
[----:B------:R-:W-:Y:S01]  /*f680*/  @P5 STG.E.U8 desc[UR24][R8.64], R115 ;  /* 0x0000007308005986 */ /* 0x000fe2000c101118 */
[----:B-----5:R-:W-:Y:S01]  /*f690*/  ISETP.LT.AND P5, PT, R2, UR11, !P0 ;  /* 0x0000000b02007c0c */ /* 0x020fe2000c7a1270 */
[----:B------:R-:W-:Y:S01]  /*f6a0*/  VIADD R68, R0, 0x4b ;  /* 0x0000004b00447836 */ /* 0x000fe20000000000 */
[----:B----4-:R-:W-:Y:S01]  /*f6b0*/  PRMT R5, R69, 0x9910, RZ ;  /* 0x0000991045057816 */ /* 0x010fe200000000ff */
[----:B------:R2:W-:Y:S01]  /*f6c0*/  @P3 STG.E.U8 desc[UR24][R6.64], R69 ;  /* 0x0000004506003986 */ /* 0x0005e2000c101118 */
[----:B------:R-:W-:Y:S01]  /*f6d0*/  ISETP.LT.AND P3, PT, R3, UR14, !P0 ;  /* 0x0000000e03007c0c */ /* 0x000fe2000c761270 */
[----:B------:R-:W4:Y:S01]  /*f6e0*/  LDCU UR11, c[0x0][0x398] ;  /* 0x00007300ff0b77ac */ /* 0x000f220008000800 */
[----:B------:R-:W-:-:S02]  /*f6f0*/  SHF.R.S32.HI R10, RZ, 0x1f, R252 ;  /* 0x0000001fff0a7819 */ /* 0x000fc400000114fc */
[C---:B------:R-:W-:Y:S01]  /*f700*/  IADD3 R4, P0, PT, R252.reuse, R229, RZ ;  /* 0x000000e5fc047210 */ /* 0x040fe20007f1e0ff */
[----:B------:R-:W5:Y:S01]  /*f710*/  LDCU UR14, c[0x0][0x398] ;  /* 0x00007300ff0e77ac */ /* 0x000f620008000800 */
[----:B------:R-:W-:Y:S01]  /*f720*/  PRMT R11, R115, 0x9910, RZ ;  /* 0x00009910730b7816 */ /* 0x000fe200000000ff */
[----:B--2---:R-:W-:Y:S01]  /*f730*/  IMAD.MOV.U32 R69, RZ, RZ, R5 ;  /* 0x000000ffff457224 */ /* 0x004fe200078e0005 */
[----:B------:R-:W-:Y:S01]  /*f740*/  IADD3 R6, P6, PT, R252, R230, RZ ;  /* 0x000000e6fc067210 */ /* 0x000fe20007fde0ff */
[----:B------:R-:W-:Y:S01]  /*f750*/  IMAD.X R5, R10, 0x1, R228, P0 ;  /* 0x000000010a057824 */ /* 0x000fe200000e06e4 */
[----:B------:R-:W-:Y:S01]  /*f760*/  SHF.R.S32.HI R11, RZ, 0x8, R11 ;  /* 0x00000008ff0b7819 */ /* 0x000fe2000001140b */
[----:B------:R-:W-:Y:S01]  /*f770*/  VIADD R252, R252, UR30 ;  /* 0x0000001efcfc7c36 */ /* 0x000fe20008000000 */
[----:B------:R-:W-:Y:S01]  /*f780*/  SHF.R.S32.HI R69, RZ, 0x8, R69 ;  /* 0x00000008ff457819 */ /* 0x000fe20000011445 */
[----:B------:R-:W-:Y:S01]  /*f790*/  IMAD.X R7, R10, 0x1, R231, P6 ;  /* 0x000000010a077824 */ /* 0x000fe200030e06e7 */
[----:B-1----:R-:W-:Y:S01]  /*f7a0*/  ISETP.GE.AND P0, PT, R68, UR4, PT ;  /* 0x0000000444007c0c */ /* 0x002fe2000bf06270 */
[----:B------:R-:W-:Y:S01]  /*f7b0*/  VIADD R9, R0, 0x4c ;  /* 0x0000004c00097836 */ /* 0x000fe20000000000 */
[----:B------:R1:W-:Y:S01]  /*f7c0*/  @P5 STG.E.U8 desc[UR24][R4.64], R11 ;  /* 0x0000000b04005986 */ /* 0x0003e2000c101118 */
[----:B------:R-:W2:Y:S01]  /*f7d0*/  LDCU UR4, c[0x0][0x39c] ;  /* 0x00007380ff0477ac */ /* 0x000ea20008000800 */
[----:B---3--:R-:W-:-:S02]  /*f7e0*/  ISETP.LT.AND P5, PT, R2, UR8, !P2 ;  /* 0x0000000802007c0c */ /* 0x008fc4000d7a1270 */
[----:B------:R3:W-:Y:S01]  /*f7f0*/  @P3 STG.E.U8 desc[UR24][R6.64], R69 ;  /* 0x0000004506003986 */ /* 0x0007e2000c101118 */
[----:B------:R-:W-:Y:S01]  /*f800*/  SHF.R.S32.HI R10, RZ, 0x1f, R252 ;  /* 0x0000001fff0a7819 */ /* 0x000fe200000114fc */
[----:B------:R-:W4:Y:S01]  /*f810*/  LDCU UR8, c[0x0][0x398] ;  /* 0x00007300ff0877ac */ /* 0x000f220008000800 */
[-C--:B------:R-:W-:Y:S02]  /*f820*/  IADD3 R8, P3, PT, R252, R229.reuse, RZ ;  /* 0x000000e5fc087210 */ /* 0x080fe40007f7e0ff */
[----:B0-----:R-:W-:Y:S01]  /*f830*/  ISETP.LT.AND P6, PT, R3, UR12, !P2 ;  /* 0x0000000c03007c0c */ /* 0x001fe2000d7c1270 */
[----:B------:R-:W0:Y:S01]  /*f840*/  LDCU UR12, c[0x0][0x398] ;  /* 0x00007300ff0c77ac */ /* 0x000e220008000800 */
[----:B------:R-:W-:Y:S01]  /*f850*/  ISETP.GE.AND P2, PT, R9, UR6, PT ;  /* 0x0000000609007c0c */ /* 0x000fe2000bf46270 */
[----:B------:R-:W0:Y:S01]  /*f860*/  LDCU UR6, c[0x0][0x398] ;  /* 0x00007300ff0677ac */ /* 0x000e220008000800 */
[----:B------:R-:W-:Y:S01]  /*f870*/  IMAD.X R9, R10, 0x1, R228, P3 ;  /* 0x000000010a097824 */ /* 0x000fe200018e06e4 */
[----:B-1----:R-:W-:Y:S01]  /*f880*/  IADD3 R4, P3, PT, R252, R230, RZ ;  /* 0x000000e6fc047210 */ /* 0x002fe20007f7e0ff */
[----:B---3--:R-:W-:Y:S01]  /*f890*/  VIADD R6, R0, 0x4d ;  /* 0x0000004d00067836 */ /* 0x008fe20000000000 */
[----:B------:R-:W-:Y:S01]  /*f8a0*/  F2FP.SATFINITE.E5M2.F32.PACK_AB_MERGE_C R117, R117, R116, RZ ;  /* 0x000000747575723e */ /* 0x000fe200048060ff */
[----:B------:R-:W-:Y:S01]  /*f8b0*/  VIADD R252, R252, UR30 ;  /* 0x0000001efcfc7c36 */ /* 0x000fe20008000000 */
[----:B------:R-:W-:Y:S01]  /*f8c0*/  F2FP.SATFINITE.E5M2.F32.PACK_AB_MERGE_C R13, R13, R12, RZ ;  /* 0x0000000c0d0d723e */ /* 0x000fe200048060ff */
[----:B------:R-:W-:Y:S01]  /*f8d0*/  IMAD.X R5, R10, 0x1, R231, P3 ;  /* 0x000000010a057824 */ /* 0x000fe200018e06e7 */
[----:B--2---:R-:W-:Y:S01]  /*f8e0*/  ISETP.GE.AND P3, PT, R6, UR4, PT ;  /* 0x0000000406007c0c */ /* 0x004fe2000bf66270 */
[----:B------:R1:W-:Y:S01]  /*f8f0*/  @P5 STG.E.U8 desc[UR24][R8.64], R117 ;  /* 0x0000007508005986 */ /* 0x0003e2000c101118 */
[----:B------:R-:W-:Y:S01]  /*f900*/  SHF.R.S32.HI R10, RZ, 0x1f, R252 ;  /* 0x0000001fff0a7819 */ /* 0x000fe200000114fc */
[----:B------:R-:W2:Y:S02]  /*f910*/  LDCU UR4, c[0x0][0x39c] ;  /* 0x00007380ff0477ac */ /* 0x000ea40008000800 */
[----:B------:R3:W-:Y:S01]  /*f920*/  @P6 STG.E.U8 desc[UR24][R4.64], R13 ;  /* 0x0000000d04006986 */ /* 0x0007e2000c101118 */
[----:B------:R-:W-:-:S02]  /*f930*/  IADD3 R6, P6, PT, R252, R229, RZ ;  /* 0x000000e5fc067210 */ /* 0x000fc40007fde0ff */
[----:B----4-:R-:W-:Y:S01]  /*f940*/  ISETP.LT.AND P5, PT, R2, UR11, !P4 ;  /* 0x0000000b02007c0c */ /* 0x010fe2000e7a1270 */
[----:B------:R-:W4:Y:S01]  /*f950*/  LDCU UR11, c[0x0][0x398] ;  /* 0x00007300ff0b77ac */ /* 0x000f220008000800 */
[----:B0-----:R-:W-:Y:S02]  /*f960*/  ISETP.LT.AND P4, PT, R3, UR6, !P4 ;  /* 0x0000000603007c0c */ /* 0x001fe4000e781270 */
[----:B-1----:R-:W-:Y:S01]  /*f970*/  PRMT R8, R13, 0x9910, RZ ;  /* 0x000099100d087816 */ /* 0x002fe200000000ff */
[----:B------:R-:W-:Y:S01]  /*f980*/  IMAD.X R7, R10, 0x1, R228, P6 ;  /* 0x000000010a077824 */ /* 0x000fe200030e06e4 */
[----:B------:R-:W-:Y:S01]  /*f990*/  PRMT R11, R117, 0x9910, RZ ;  /* 0x00009910750b7816 */ /* 0x000fe200000000ff */
[----:B------:R-:W-:Y:S01]  /*f9a0*/  VIADD R12, R0, 0x4e ;  /* 0x0000004e000c7836 */ /* 0x000fe20000000000 */
[C---:B---3--:R-:W-:Y:S01]  /*f9b0*/  IADD3 R4, P6, PT, R252.reuse, R230, RZ ;  /* 0x000000e6fc047210 */ /* 0x048fe20007fde0ff */
[----:B------:R-:W-:Y:S01]  /*f9c0*/  IMAD.MOV.U32 R13, RZ, RZ, R8 ;  /* 0x000000ffff0d7224 */ /* 0x000fe200078e0008 */
[----:B------:R-:W-:Y:S01]  /*f9d0*/  SHF.R.S32.HI R11, RZ, 0x8, R11 ;  /* 0x00000008ff0b7819 */ /* 0x000fe2000001140b */
[----:B------:R-:W-:Y:S01]  /*f9e0*/  VIADD R252, R252, UR30 ;  /* 0x0000001efcfc7c36 */ /* 0x000fe20008000000 */
[----:B------:R-:W-:Y:S01]  /*f9f0*/  F2FP.SATFINITE.E5M2.F32.PACK_AB_MERGE_C R119, R119, R118, RZ ;  /* 0x000000767777723e */ /* 0x000fe200048060ff */
[----:B------:R-:W-:Y:S01]  /*fa00*/  IMAD.X R5, R10, 0x1, R231, P6 ;  /* 0x000000010a057824 */ /* 0x000fe200030e06e7 */
[----:B------:R-:W-:Y:S01]  /*fa10*/  SHF.R.S32.HI R13, RZ, 0x8, R13 ;  /* 0x00000008ff0d7819 */ /* 0x000fe2000001140d */
[----:B------:R0:W-:Y:S01]  /*fa20*/  @P5 STG.E.U8 desc[UR24][R6.64], R11 ;  /* 0x0000000b06005986 */ /* 0x0001e2000c101118 */
[----:B------:R-:W-:Y:S01]  /*fa30*/  ISETP.LT.AND P5, PT, R2, UR8, !P1 ;  /* 0x0000000802007c0c */ /* 0x000fe2000cfa1270 */
[----:B------:R-:W1:Y:S02]  /*fa40*/  LDCU UR8, c[0x0][0x398] ;  /* 0x00007300ff0877ac */ /* 0x000e640008000800 */
[----:B------:R3:W-:Y:S01]  /*fa50*/  @P4 STG.E.U8 desc[UR24][R4.64], R13 ;  /* 0x0000000d04004986 */ /* 0x0007e2000c101118 */
[----:B------:R-:W-:Y:S01]  /*fa60*/  ISETP.LT.AND P4, PT, R3, UR12, !P1 ;  /* 0x0000000c03007c0c */ /* 0x000fe2000cf81270 */
[----:B------:R-:W1:Y:S01]  /*fa70*/  LDCU UR12, c[0x0][0x398] ;  /* 0x00007300ff0c77ac */ /* 0x000e620008000800 */
[----:B------:R-:W-:-:S02]  /*fa80*/  SHF.R.S32.HI R10, RZ, 0x1f, R252 ;  /* 0x0000001fff0a7819 */ /* 0x000fc400000114fc */
[C---:B------:R-:W-:Y:S01]  /*fa90*/  IADD3 R8, P1, PT, R252.reuse, R229, RZ ;  /* 0x000000e5fc087210 */ /* 0x040fe20007f3e0ff */
[----:B------:R-:W1:Y:S01]  /*faa0*/  LDCU UR6, c[0x0][0x39c] ;  /* 0x00007380ff0677ac */ /* 0x000e620008000800 */
[----:B0-----:R-:W-:-:S03]  /*fab0*/  IADD3 R6, P6, PT, R252, R230, RZ ;  /* 0x000000e6fc067210 */ /* 0x001fc60007fde0ff */
[----:B------:R-:W-:Y:S01]  /*fac0*/  IMAD.X R9, R10, 0x1, R228, P1 ;  /* 0x000000010a097824 */ /* 0x000fe200008e06e4 */
[----:B--2---:R-:W-:Y:S01]  /*fad0*/  ISETP.GE.AND P1, PT, R12, UR4, PT ;  /* 0x000000040c007c0c */ /* 0x004fe2000bf26270 */
[----:B------:R-:W0:Y:S01]  /*fae0*/  LDCU UR4, c[0x0][0x39c] ;  /* 0x00007380ff0477ac */ /* 0x000e220008000800 */
[----:B------:R-:W-:Y:S01]  /*faf0*/  IMAD.X R7, R10, 0x1, R231, P6 ;  /* 0x000000010a077824 */ /* 0x000fe200030e06e7 */
[----:B------:R-:W-:Y:S01]  /*fb00*/  F2FP.SATFINITE.E5M2.F32.PACK_AB_MERGE_C R15, R15, R14, RZ ;  /* 0x0000000e0f0f723e */ /* 0x000fe200048060ff */
[----:B------:R-:W-:Y:S01]  /*fb10*/  VIADD R252, R252, UR30 ;  /* 0x0000001efcfc7c36 */ /* 0x000fe20008000000 */
[----:B------:R2:W-:Y:S01]  /*fb20*/  @P5 STG.E.U8 desc[UR24][R8.64], R119 ;  /* 0x0000007708005986 */ /* 0x0005e2000c101118 */
[----:B----4-:R-:W-:Y:S02]  /*fb30*/  ISETP.LT.AND P5, PT, R2, UR11, !P0 ;  /* 0x0000000b02007c0c */ /* 0x010fe4000c7a1270 */
[----:B------:R-:W-:Y:S01]  /*fb40*/  PRMT R11, R119, 0x9910, RZ ;  /* 0x00009910770b7816 */ /* 0x000fe200000000ff */
[----:B------:R4:W-:Y:S01]  /*fb50*/  @P4 STG.E.U8 desc[UR24][R6.64], R15 ;  /* 0x0000000f06004986 */ /* 0x0009e2000c101118 */
[----:B-----5:R-:W-:Y:S01]  /*fb60*/  ISETP.LT.AND P4, PT, R3, UR14, !P0 ;  /* 0x0000000e03007c0c */ /* 0x020fe2000c781270 */
[----:B------:R-:W-:Y:S01]  /*fb70*/  VIADD R12, R0, 0x4f ;  /* 0x0000004f000c7836 */ /* 0x000fe20000000000 */
[----:B------:R-:W-:Y:S01]  /*fb80*/  SHF.R.S32.HI R10, RZ, 0x1f, R252 ;  /* 0x0000001fff0a7819 */ /* 0x000fe200000114fc */
[----:B------:R-:W5:Y:S01]  /*fb90*/  LDCU UR11, c[0x0][0x398] ;  /* 0x00007300ff0b77ac */ /* 0x000f620008000800 */
[----:B---3--:R-:W-:-:S02]  /*fba0*/  IADD3 R4, P0, PT, R252, R229, RZ ;  /* 0x000000e5fc047210 */ /* 0x008fc40007f1e0ff */
[----:B------:R-:W-:Y:S01]  /*fbb0*/  PRMT R13, R15, 0x9910, RZ ;  /* 0x000099100f0d7816 */ /* 0x000fe200000000ff */
[----:B--2---:R-:W-:Y:S01]  /*fbc0*/  VIADD R9, R0, 0x50 ;  /* 0x0000005000097836 */ /* 0x004fe20000000000 */
[----:B------:R-:W-:Y:S02]  /*fbd0*/  SHF.R.S32.HI R11, RZ, 0x8, R11 ;  /* 0x00000008ff0b7819 */ /* 0x000fe4000001140b */
[----:B----4-:R-:W-:Y:S01]  /*fbe0*/  IADD3 R6, P6, PT, R252, R230, RZ ;  /* 0x000000e6fc067210 */ /* 0x010fe20007fde0ff */
[----:B------:R-:W-:Y:S01]  /*fbf0*/  IMAD.X R5, R10, 0x1, R228, P0 ;  /* 0x000000010a057824 */ /* 0x000fe200000e06e4 */
[----:B------:R-:W-:Y:S01]  /*fc00*/  SHF.R.S32.HI R13, RZ, 0x8, R13 ;  /* 0x00000008ff0d7819 */ /* 0x000fe2000001140d */
[----:B------:R-:W-:Y:S01]  /*fc10*/  VIADD R252, R252, UR30 ;  /* 0x0000001efcfc7c36 */ /* 0x000fe20008000000 */
[----:B------:R-:W-:Y:S01]  /*fc20*/  F2FP.SATFINITE.E5M2.F32.PACK_AB_MERGE_C R121, R121, R120, RZ ;  /* 0x000000787979723e */ /* 0x000fe200048060ff */
[----:B------:R-:W-:Y:S01]  /*fc30*/  IMAD.X R7, R10, 0x1, R231, P6 ;  /* 0x000000010a077824 */ /* 0x000fe200030e06e7 */
[----:B0-----:R-:W-:Y:S01]  /*fc40*/  ISETP.GE.AND P0, PT, R12, UR4, PT ;  /* 0x000000040c007c0c */ /* 0x001fe2000bf06270 */
[----:B------:R0:W-:Y:S01]  /*fc50*/  @P5 STG.E.U8 desc[UR24][R4.64], R11 ;  /* 0x0000000b04005986 */ /* 0x0001e2000c101118 */
[----:B------:R-:W2:Y:S01]  /*fc60*/  LDCU UR4, c[0x0][0x39c] ;  /* 0x00007380ff0477ac */ /* 0x000ea20008000800 */
[----:B-1----:R-:W-:-:S02]  /*fc70*/  ISETP.LT.AND P5, PT, R2, UR8, !P2 ;  /* 0x0000000802007c0c */ /* 0x002fc4000d7a1270 */
[----:B------:R1:W-:Y:S01]  /*fc80*/  @P4 STG.E.U8 desc[UR24][R6.64], R13 ;  /* 0x0000000d06004986 */ /* 0x0003e2000c101118 */
[----:B------:R-:W-:Y:S01]  /*fc90*/  SHF.R.S32.HI R10, RZ, 0x1f, R252 ;  /* 0x0000001fff0a7819 */ /* 0x000fe200000114fc */
[----:B------:R-:W3:Y:S01]  /*fca0*/  LDCU UR8, c[0x0][0x398] ;  /* 0x00007300ff0877ac */ /* 0x000ee20008000800 */
[-C--:B------:R-:W-:Y:S02]  /*fcb0*/  IADD3 R8, P4, PT, R252, R229.reuse, RZ ;  /* 0x000000e5fc087210 */ /* 0x080fe40007f9e0ff */
[----:B------:R-:W-:Y:S01]  /*fcc0*/  ISETP.LT.AND P6, PT, R3, UR12, !P2 ;  /* 0x0000000c03007c0c */ /* 0x000fe2000d7c1270 */
[----:B------:R-:W4:Y:S01]  /*fcd0*/  LDCU UR12, c[0x0][0x398] ;  /* 0x00007300ff0c77ac */ /* 0x000f220008000800 */
[----:B------:R-:W-:Y:S01]  /*fce0*/  ISETP.GE.AND P2, PT, R9, UR6, PT ;  /* 0x0000000609007c0c */ /* 0x000fe2000bf46270 */
[----:B------:R-:W3:Y:S01]  /*fcf0*/  LDCU UR6, c[0x0][0x398] ;  /* 0x00007300ff0677ac */ /* 0x000ee20008000800 */
[----:B------:R-:W-:Y:S01]  /*fd00*/  IMAD.X R9, R10, 0x1, R228, P4 ;  /* 0x000000010a097824 */ /* 0x000fe200020e06e4 */
[----:B0-----:R-:W-:Y:S01]  /*fd10*/  IADD3 R4, P4, PT, R252, R230, RZ ;  /* 0x000000e6fc047210 */ /* 0x001fe20007f9e0ff */
[----:B-1----:R-:W-:Y:S01]  /*fd20*/  VIADD R6, R0, 0x51 ;  /* 0x0000005100067836 */ /* 0x002fe20000000000 */
[----:B------:R-:W-:Y:S01]  /*fd30*/  F2FP.SATFINITE.E5M2.F32.PACK_AB_MERGE_C R17, R17, R16, RZ ;  /* 0x000000101111723e */ /* 0x000fe200048060ff */
[----:B------:R-:W-:Y:S01]  /*fd40*/  VIADD R252, R252, UR30 ;  /* 0x0000001efcfc7c36 */ /* 0x000fe20008000000 */
[----:B------:R-:W0:Y:S01]  /*fd50*/  LDCU UR14, c[0x0][0x398] ;  /* 0x00007300ff0e77ac */ /* 0x000e220008000800 */
[----:B------:R-:W-:Y:S01]  /*fd60*/  IMAD.X R5, R10, 0x1, R231, P4 ;  /* 0x000000010a057824 */ /* 0x000fe200020e06e7 */
[----:B------:R-:W-:Y:S01]  /*fd70*/  @P5 STG.E.U8 desc[UR24][R8.64], R121 ;  /* 0x0000007908005986 */ /* 0x000fe2000c101118 */
[----:B--2---:R-:W-:Y:S01]  /*fd80*/  ISETP.GE.AND P4, PT, R6, UR4, PT ;  /* 0x0000000406007c0c */ /* 0x004fe2000bf86270 */
        /* <DEDUP_REMOVED lines=12> */
[----:B--2---:R-:W-:Y:S02]  /*fe50*/  IADD3 R4, P6, PT, R252, R230, RZ ;  /* 0x000000e6fc047210 */ /* 0x004fe40007fde0ff */
[----:B------:R-:W-:-:S02]  /*fe60*/  SHF.R.S32.HI R11, RZ, 0x8, R11 ;  /* 0x00000008ff0b7819 */ /* 0x000fc4000001140b */
[----:B------:R-:W-:Y:S01]  /*fe70*/  SHF.R.S32.HI R13, RZ, 0x8, R13 ;  /* 0x00000008ff0d7819 */ /* 0x000fe2000001140d */
[----:B------:R-:W-:Y:S02]  /*fe80*/  IMAD.X R5, R10, 0x1, R231, P6 ;  /* 0x000000010a057824 */ /* 0x000fe400030e06e7 */
[----:B------:R-:W-:Y:S01]  /*fe90*/  VIADD R252, R252, UR30 ;  /* 0x0000001efcfc7c36 */ /* 0x000fe20008000000 */
[----:B------:R2:W-:Y:S01]  /*fea0*/  @P5 STG.E.U8 desc[UR24][R6.64], R11 ;  /* 0x0000000b06005986 */ /* 0x0005e2000c101118 */
[----:B------:R-:W-:Y:S01]  /*feb0*/  ISETP.LT.AND P5, PT, R2, UR8, !P1 ;  /* 0x0000000802007c0c */ /* 0x000fe2000cfa1270 */
[----:B------:R-:W0:Y:S02]  /*fec0*/  LDCU UR8, c[0x0][0x398] ;  /* 0x00007300ff0877ac */ /* 0x000e240008000800 */
[----:B------:R0:W-:Y:S01]  /*fed0*/  @P3 STG.E.U8 desc[UR24][R4.64], R13 ;  /* 0x0000000d04003986 */ /* 0x0001e2000c101118 */
[----:B----4-:R-:W-:Y:S01]  /*fee0*/  ISETP.LT.AND P3, PT, R3, UR12, !P1 ;  /* 0x0000000c03007c0c */ /* 0x010fe2000cf61270 */
[----:B------:R-:W4:Y:S01]  /*fef0*/  LDCU UR12, c[0x0][0x398] ;  /* 0x00007300ff0c77ac */ /* 0x000f220008000800 */
[----:B------:R-:W-:-:S02]  /*ff00*/  SHF.R.S32.HI R10, RZ, 0x1f, R252 ;  /* 0x0000001fff0a7819 */ /* 0x000fc400000114fc */
[C---:B------:R-:W-:Y:S02]  /*ff10*/  IADD3 R8, P1, PT, R252.reuse, R229, RZ ;  /* 0x000000e5fc087210 */ /* 0x040fe40007f3e0ff */
[----:B--2---:R-:W-:-:S03]  /*ff20*/  IADD3 R6, P6, PT, R252, R230, RZ ;  /* 0x000000e6fc067210 */ /* 0x004fc60007fde0ff */
        /* <DEDUP_REMOVED lines=12> */
[----:B0-----:R-:W-:Y:S01]  /*fff0*/  ISETP.LT.AND P3, PT, R3, UR14, !P0 ;  /* 0x0000000e03007c0c */ /* 0x001fe2000c761270 */
[----:B------:R-:W0:Y:S01]  /*10000*/  LDCU UR11, c[0x0][0x398] ;  /* 0x00007300ff0b77ac */ /* 0x000e220008000800 */
[----:B------:R-:W-:-:S02]  /*10010*/  IADD3 R4, P0, PT, R252, R229, RZ ;  /* 0x000000e5fc047210 */ /* 0x000fc40007f1e0ff */
[----:B------:R-:W-:Y:S01]  /*10020*/  PRMT R11, R123, 0x9910, RZ ;  /* 0x000099107b0b7816 */ /* 0x000fe200000000ff */
[----:B------:R-:W5:Y:S01]  /*10030*/  LDCU UR14, c[0x0][0x398] ;  /* 0x00007300ff0e77ac */ /* 0x000f620008000800 */
[----:B------:R-:W-:Y:S01]  /*10040*/  PRMT R13, R19, 0x9910, RZ ;  /* 0x00009910130d7816 */ /* 0x000fe200000000ff */
[----:B------:R-:W-:Y:S01]  /*10050*/  IMAD.X R5, R10, 0x1, R228, P0 ;  /* 0x000000010a057824 */ /* 0x000fe200000e06e4 */
[C---:B--2---:R-:W-:Y:S02]  /*10060*/  IADD3 R6, P6, PT, R252.reuse, R230, RZ ;  /* 0x000000e6fc067210 */ /* 0x044fe40007fde0ff */
        /* <DEDUP_REMOVED lines=8> */
[----:B------:R-:W-:-:S02]  /*100f0*/  ISETP.LT.AND P5, PT, R2, UR8, !P2 ;  /* 0x0000000802007c0c */ /* 0x000fc4000d7a1270 */
[----:B------:R0:W-:Y:S01]  /*10100*/  @P3 STG.E.U8 desc[UR24][R6.64], R13 ;  /* 0x0000000d06003986 */ /* 0x0001e2000c101118 */
[----:B------:R-:W-:Y:S01]  /*10110*/  SHF.R.S32.HI R10, RZ, 0x1f, R252 ;  /* 0x0000001fff0a7819 */ /* 0x000fe200000114fc */
[----:B------:R-:W5:Y:S01]  /*10120*/  LDCU UR8, c[0x0][0x398] ;  /* 0x00007300ff0877ac */ /* 0x000f620008000800 */
[-C--:B------:R-:W-:Y:S02]  /*10130*/  IADD3 R8, P3, PT, R252, R229.reuse, RZ ;  /* 0x000000e5fc087210 */ /* 0x080fe40007f7e0ff */
[----:B----4-:R-:W-:Y:S01]  /*10140*/  ISETP.LT.AND P6, PT, R3, UR12, !P2 ;  /* 0x0000000c03007c0c */ /* 0x010fe2000d7c1270 */
[----:B------:R-:W4:Y:S01]  /*10150*/  LDCU UR12, c[0x0][0x398] ;  /* 0x00007300ff0c77ac */ /* 0x000f220008000800 */
[----:B---3--:R-:W-:Y:S01]  /*10160*/  ISETP.GE.AND P2, PT, R9, UR6, PT ;  /* 0x0000000609007c0c */ /* 0x008fe2000bf46270 */
[----:B------:R-:W3:Y:S01]  /*10170*/  LDCU UR6, c[0x0][0x398] ;  /* 0x00007300ff0677ac */ /* 0x000ee20008000800 */
[----:B------:R-:W-:Y:S01]  /*10180*/  IMAD.X R9, R10, 0x1, R228, P3 ;  /* 0x000000010a097824 */ /* 0x000fe200018e06e4 */
[----:B-1----:R-:W-:Y:S01]  /*10190*/  IADD3 R4, P3, PT, R252, R230, RZ ;  /* 0x000000e6fc047210 */ /* 0x002fe20007f7e0ff */
[----:B0-----:R-:W-:Y:S01]  /*101a0*/  VIADD R6, R0, 0x55 ;  /* 0x0000005500067836 */ /* 0x001fe20000000000 */
[----:B------:R-:W-:Y:S01]  /*101b0*/  F2FP.SATFINITE.E5M2.F32.PACK_AB_MERGE_C R125, R125, R124, RZ ;  /* 0x0000007c7d7d723e */ /* 0x000fe200048060ff */
[----:B------:R-:W-:Y:S01]  /*101c0*/  VIADD R252, R252, UR30 ;  /* 0x0000001efcfc7c36 */ /* 0x000fe20008000000 */
[----:B------:R-:W-:Y:S01]  /*101d0*/  F2FP.SATFINITE.E5M2.F32.PACK_AB_MERGE_C R21, R21, R20, RZ ;  /* 0x000000141515723e */ /* 0x000fe200048060ff */
[----:B------:R-:W-:Y:S01]  /*101e0*/  IMAD.X R5, R10, 0x1, R231, P3 ;  /* 0x000000010a057824 */ /* 0x000fe200018e06e7 */
[----:B--2---:R-:W-:Y:S01]  /*101f0*/  ISETP.GE.AND P3, PT, R6, UR4, PT ;  /* 0x0000000406007c0c */ /* 0x004fe2000bf66270 */
[----:B------:R-:W-:Y:S01]  /*10200*/  @P5 STG.E.U8 desc[UR24][R8.64], R125 ;  /* 0x0000007d08005986 */ /* 0x000fe2000c101118 */
[----:B------:R-:W-:Y:S01]  /*10210*/  SHF.R.S32.HI R10, RZ, 0x1f, R252 ;  /* 0x0000001fff0a7819 */ /* 0x000fe200000114fc */
[----:B------:R-:W0:Y:S02]  /*10220*/  LDCU UR4, c[0x0][0x39c] ;  /* 0x00007380ff0477ac */ /* 0x000e240008000800 */
[----:B------:R1:W-:Y:S01]  /*10230*/  @P6 STG.E.U8 desc[UR24][R4.64], R21 ;  /* 0x0000001504006986 */ /* 0x0003e2000c101118 */
[----:B------:R-:W-:-:S02]  /*10240*/  IADD3 R6, P6, PT, R252, R229, RZ ;  /* 0x000000e5fc067210 */ /* 0x000fc40007fde0ff */
[----:B------:R-:W-:Y:S01]  /*10250*/  ISETP.LT.AND P5, PT, R2, UR11, !P4 ;  /* 0x0000000b02007c0c */ /* 0x000fe2000e7a1270 */
[----:B------:R-:W2:Y:S01]  /*10260*/  LDCU UR11, c[0x0][0x398] ;  /* 0x00007300ff0b77ac */ /* 0x000ea20008000800 */
[----:B---3--:R-:W-:Y:S01]  /*10270*/  ISETP.LT.AND P4, PT, R3, UR6, !P4 ;  /* 0x0000000603007c0c */ /* 0x008fe2000e781270 */
[----:B------:R-:W-:Y:S01]  /*10280*/  IMAD.X R7, R10, 0x1, R228, P6 ;  /* 0x000000010a077824 */ /* 0x000fe200030e06e4 */
[----:B------:R-:W-:Y:S01]  /*10290*/  PRMT R11, R125, 0x9910, RZ ;  /* 0x000099107d0b7816 */ /* 0x000fe200000000ff */
[----:B------:R-:W-:Y:S01]  /*102a0*/  VIADD R12, R0, 0x56 ;  /* 0x00000056000c7836 */ /* 0x000fe20000000000 */
[----:B------:R-:W-:Y:S01]  /*102b0*/  PRMT R13, R21, 0x9910, RZ ;  /* 0x00009910150d7816 */ /* 0x000fe200000000ff */
[----:B------:R-:W3:Y:S01]  /*102c0*/  LDCU UR6, c[0x0][0x39c] ;  /* 0x00007380ff0677ac */ /* 0x000ee20008000800 */
[----:B-1----:R-:W-:Y:S02]  /*102d0*/  IADD3 R4, P6, PT, R252, R230, RZ ;  /* 0x000000e6fc047210 */ /* 0x002fe40007fde0ff */
[----:B------:R-:W-:-:S02]  /*102e0*/  SHF.R.S32.HI R11, RZ, 0x8, R11 ;  /* 0x00000008ff0b7819 */ /* 0x000fc4000001140b */
[----:B------:R-:W-:Y:S01]  /*102f0*/  SHF.R.S32.HI R13, RZ, 0x8, R13 ;  /* 0x00000008ff0d7819 */ /* 0x000fe2000001140d */
[----:B------:R-:W-:Y:S02]  /*10300*/  IMAD.X R5, R10, 0x1, R231, P6 ;  /* 0x000000010a057824 */ /* 0x000fe400030e06e7 */
[----:B------:R-:W-:Y:S01]  /*10310*/  VIADD R252, R252, UR30 ;  /* 0x0000001efcfc7c36 */ /* 0x000fe20008000000 */
[----:B------:R1:W-:Y:S01]  /*10320*/  @P5 STG.E.U8 desc[UR24][R6.64], R11 ;  /* 0x0000000b06005986 */ /* 0x0003e2000c101118 */
[----:B-----5:R-:W-:Y:S01]  /*10330*/  ISETP.LT.AND P5, PT, R2, UR8, !P1 ;  /* 0x0000000802007c0c */ /* 0x020fe2000cfa1270 */
[----:B------:R-:W5:Y:S02]  /*10340*/  LDCU UR8, c[0x0][0x398] ;  /* 0x00007300ff0877ac */ /* 0x000f640008000800 */
[----:B------:R2:W-:Y:S01]  /*10350*/  @P4 STG.E.U8 desc[UR24][R4.64], R13 ;  /* 0x0000000d04004986 */ /* 0x0005e2000c101118 */
[----:B----4-:R-:W-:Y:S01]  /*10360*/  ISETP.LT.AND P4, PT, R3, UR12, !P1 ;  /* 0x0000000c03007c0c */ /* 0x010fe2000cf81270 */
[----:B------:R-:W4:Y:S01]  /*10370*/  LDCU UR12, c[0x0][0x398] ;  /* 0x00007300ff0c77ac */ /* 0x000f220008000800 */
[----:B------:R-:W-:-:S02]  /*10380*/  SHF.R.S32.HI R10, RZ, 0x1f, R252 ;  /* 0x0000001fff0a7819 */ /* 0x000fc400000114fc */
[C---:B------:R-:W-:Y:S02]  /*10390*/  IADD3 R8, P1, PT, R252.reuse, R229, RZ ;  /* 0x000000e5fc087210 */ /* 0x040fe40007f3e0ff */
[----:B-1----:R-:W-:-:S03]  /*103a0*/  IADD3 R6, P6, PT, R252, R230, RZ ;  /* 0x000000e6fc067210 */ /* 0x002fc60007fde0ff */
[----:B------:R-:W-:Y:S01]  /*103b0*/  IMAD.X R9, R10, 0x1, R228, P1 ;  /* 0x000000010a097824 */ /* 0x000fe200008e06e4 */
[----:B0-----:R-:W-:Y:S01]  /*103c0*/  ISETP.GE.AND P1, PT, R12, UR4, PT ;  /* 0x000000040c007c0c */ /* 0x001fe2000bf26270 */
[----:B------:R-:W0:Y:S01]  /*103d0*/  LDCU UR4, c[0x0][0x39c] ;  /* 0x00007380ff0477ac */ /* 0x000e220008000800 */
[----:B------:R-:W-:Y:S01]  /*103e0*/  F2FP.SATFINITE.E5M2.F32.PACK_AB_MERGE_C R127, R127, R126, RZ ;  /* 0x0000007e7f7f723e */ /* 0x000fe200048060ff */
[----:B------:R-:W-:Y:S01]  /*103f0*/  IMAD.X R7, R10, 0x1, R231, P6 ;  /* 0x000000010a077824 */ /* 0x000fe200030e06e7 */
[----:B------:R-:W-:Y:S01]  /*10400*/  F2FP.SATFINITE.E5M2.F32.PACK_AB_MERGE_C R23, R23, R22, RZ ;  /* 0x000000161717723e */ /* 0x000fe200048060ff */
[----:B------:R-:W-:Y:S02]  /*10410*/  VIADD R252, R252, UR30 ;  /* 0x0000001efcfc7c36 */ /* 0x000fe40008000000 */
[----:B------:R-:W-:Y:S01]  /*10420*/  @P5 STG.E.U8 desc[UR24][R8.64], R127 ;  /* 0x0000007f08005986 */ /* 0x000fe2000c101118 */
[----:B--2---:R-:W-:Y:S01]  /*10430*/  ISETP.LT.AND P5, PT, R2, UR11, !P0 ;  /* 0x0000000b02007c0c */ /* 0x004fe2000c7a1270 */
[----:B------:R-:W-:Y:S01]  /*10440*/  VIADD R12, R0, 0x57 ;  /* 0x00000057000c7836 */ /* 0x000fe20000000000 */
[----:B------:R-:W-:Y:S01]  /*10450*/  SHF.R.S32.HI R10, RZ, 0x1f, R252 ;  /* 0x0000001fff0a7819 */ /* 0x000fe200000114fc */
[----:B------:R1:W-:Y:S01]  /*10460*/  @P4 STG.E.U8 desc[UR24][R6.64], R23 ;  /* 0x0000001706004986 */ /* 0x0003e2000c101118 */
[----:B------:R-:W-:Y:S01]  /*10470*/  ISETP.LT.AND P4, PT, R3, UR14, !P0 ;  /* 0x0000000e03007c0c */ /* 0x000fe2000c781270 */
[----:B------:R-:W2:Y:S01]  /*10480*/  LDCU UR11, c[0x0][0x398] ;  /* 0x00007300ff0b77ac */ /* 0x000ea20008000800 */
[----:B------:R-:W-:-:S02]  /*10490*/  IADD3 R4, P0, PT, R252, R229, RZ ;  /* 0x000000e5fc047210 */ /* 0x000fc40007f1e0ff */
[----:B------:R-:W-:Y:S01]  /*104a0*/  PRMT R11, R127, 0x9910, RZ ;  /* 0x000099107f0b7816 */ /* 0x000fe200000000ff */
[----:B------:R-:W2:Y:S01]  /*104b0*/  LDCU UR14, c[0x0][0x398] ;  /* 0x00007300ff0e77ac */ /* 0x000ea20008000800 */
[----:B------:R-:W-:Y:S01]  /*104c0*/  PRMT R13, R23, 0x9910, RZ ;  /* 0x00009910170d7816 */ /* 0x000fe200000000ff */
[----:B------:R-:W-:Y:S01]  /*104d0*/  IMAD.X R5, R10, 0x1, R228, P0 ;  /* 0x000000010a057824 */ /* 0x000fe200000e06e4 */
[C---:B-1----:R-:W-:Y:S02]  /*104e0*/  IADD3 R6, P6, PT, R252.reuse, R230, RZ ;  /* 0x000000e6fc067210 */ /* 0x042fe40007fde0ff */
[----:B------:R-:W-:Y:S01]  /*104f0*/  SHF.R.S32.HI R11, RZ, 0x8, R11 ;  /* 0x00000008ff0b7819 */ /* 0x000fe2000001140b */
[----:B------:R-:W-:Y:S01]  /*10500*/  VIADD R252, R252, UR30 ;  /* 0x0000001efcfc7c36 */ /* 0x000fe20008000000 */
[----:B------:R-:W-:Y:S01]  /*10510*/  SHF.R.S32.HI R13, RZ, 0x8, R13 ;  /* 0x00000008ff0d7819 */ /* 0x000fe2000001140d */
[----:B------:R-:W-:Y:S01]  /*10520*/  IMAD.X R7, R10, 0x1, R231, P6 ;  /* 0x000000010a077824 */ /* 0x000fe200030e06e7 */
[----:B0-----:R-:W-:Y:S01]  /*10530*/  ISETP.GE.AND P0, PT, R12, UR4, PT ;  /* 0x000000040c007c0c */ /* 0x001fe2000bf06270 */
[----:B------:R-:W-:Y:S01]  /*10540*/  VIADD R9, R0, 0x58 ;  /* 0x0000005800097836 */ /* 0x000fe20000000000 */
[----:B------:R0:W-:Y:S01]  /*10550*/  @P5 STG.E.U8 desc[UR24][R4.64], R11 ;  /* 0x0000000b04005986 */ /* 0x0001e2000c101118 */
[----:B------:R-:W1:Y:S01]  /*10560*/  LDCU UR4, c[0x0][0x39c] ;  /* 0x00007380ff0477ac */ /* 0x000e620008000800 */
[----:B-----5:R-:W-:-:S02]  /*10570*/  ISETP.LT.AND P5, PT, R2, UR8, !P2 ;  /* 0x0000000802007c0c */ /* 0x020fc4000d7a1270 */
[----:B------:R5:W-:Y:S01]  /*10580*/  @P4 STG.E.U8 desc[UR24][R6.64], R13 ;  /* 0x0000000d06004986 */ /* 0x000be2000c101118 */
[----:B------:R-:W-:Y:S01]  /*10590*/  SHF.R.S32.HI R10, RZ, 0x1f, R252 ;  /* 0x0000001fff0a7819 */ /* 0x000fe200000114fc */
[----:B------:R-:W2:Y:S01]  /*105a0*/  LDCU UR8, c[0x0][0x398] ;  /* 0x00007300ff0877ac */ /* 0x000ea20008000800 */
[-C--:B------:R-:W-:Y:S02]  /*105b0*/  IADD3 R8, P4, PT, R252, R229.reuse, RZ ;  /* 0x000000e5fc087210 */ /* 0x080fe40007f9e0ff */
[----:B----4-:R-:W-:Y:S01]  /*105c0*/  ISETP.LT.AND P6, PT, R3, UR12, !P2 ;  /* 0x0000000c03007c0c */ /* 0x010fe2000d7c1270 */
[----:B------:R-:W4:Y:S01]  /*105d0*/  LDCU UR12, c[0x0][0x398] ;  /* 0x00007300ff0c77ac */ /* 0x000f220008000800 */
[----:B---3--:R-:W-:Y:S01]  /*105e0*/  ISETP.GE.AND P2, PT, R9, UR6, PT ;  /* 0x0000000609007c0c */ /* 0x008fe2000bf46270 */
[----:B------:R-:W3:Y:S01]  /*105f0*/  LDCU UR6, c[0x0][0x398] ;  /* 0x00007300ff0677ac */ /* 0x000ee20008000800 */
[----:B------:R-:W-:Y:S01]  /*10600*/  IMAD.X R9, R10, 0x1, R228, P4 ;  /* 0x000000010a097824 */ /* 0x000fe200020e06e4 */
[----:B0-----:R-:W-:Y:S01]  /*10610*/  IADD3 R4, P4, PT, R252, R230, RZ ;  /* 0x000000e6fc047210 */ /* 0x001fe20007f9e0ff */
[----:B-----5:R-:W-:Y:S01]  /*10620*/  VIADD R6, R0, 0x59 ;  /* 0x0000005900067836 */ /* 0x020fe20000000000 */
[----:B------:R-:W-:Y:S01]  /*10630*/  F2FP.SATFINITE.E5M2.F32.PACK_AB_MERGE_C R129, R129, R128, RZ ;  /* 0x000000808181723e */ /* 0x000fe200048060ff */
[----:B------:R-:W-:Y:S01]  /*10640*/  VIADD R252, R252, UR30 ;  /* 0x0000001efcfc7c36 */ /* 0x000fe20008000000 */
[----:B------:R-:W-:Y:S01]  /*10650*/  F2FP.SATFINITE.E5M2.F32.PACK_AB_MERGE_C R25, R25, R24, RZ ;  /* 0x000000181919723e */ /* 0x000fe200048060ff */
[----:B------:R-:W-:Y:S01]  /*10660*/  IMAD.X R5, R10, 0x1, R231, P4 ;  /* 0x000000010a057824 */ /* 0x000fe200020e06e7 */
[----:B-1----:R-:W-:Y:S01]  /*10670*/  ISETP.GE.AND P4, PT, R6, UR4, PT ;  /* 0x0000000406007c0c */ /* 0x002fe2000bf86270 */
[----:B------:R-:W-:Y:S01]  /*10680*/  @P5 STG.E.U8 desc[UR24][R8.64], R129 ;  /* 0x0000008108005986 */ /* 0x000fe2000c101118 */
[----:B------:R-:W-:Y:S01]  /*10690*/  SHF.R.S32.HI R10, RZ, 0x1f, R252 ;  /* 0x0000001fff0a7819 */ /* 0x000fe200000114fc */
[----:B------:R-:W0:Y:S02]  /*106a0*/  LDCU UR4, c[0x0][0x39c] ;  /* 0x00007380ff0477ac */ /* 0x000e240008000800 */
        /* <DEDUP_REMOVED lines=16> */
[----:B------:R-:W-:Y:S01]  /*107b0*/  ISETP.LT.AND P5, PT, R2, UR8, !P1 ;  /* 0x0000000802007c0c */ /* 0x000fe2000cfa1270 */
        /* <DEDUP_REMOVED lines=295> */
[C---:B------:R-:W-:Y:S01]  /*11a30*/  IMAD.X R9, R10.reuse, 0x1, R228, P1 ;  /* 0x000000010a097824 */ /* 0x040fe200008e06e4 */
[----:B------:R-:W-:Y:S01]  /*11a40*/  F2FP.SATFINITE.E5M2.F32.PACK_AB_MERGE_C R147, R147, R146, RZ ;  /* 0x000000929393723e */ /* 0x000fe200048060ff */
[----:B------:R-:W-:Y:S01]  /*11a50*/  IMAD.X R7, R10, 0x1, R231, P6 ;  /* 0x000000010a077824 */ /* 0x000fe200030e06e7 */
[----:B------:R-:W-:Y:S01]  /*11a60*/  F2FP.SATFINITE.E5M2.F32.PACK_AB_MERGE_C R43, R43, R42, RZ ;  /* 0x0000002a2b2b723e */ /* 0x000fe200048060ff */
[----:B------:R-:W-:Y:S01]  /*11a70*/  VIADD R252, R252, UR30 ;  /* 0x0000001efcfc7c36 */ /* 0x000fe20008000000 */
[----:B0-----:R-:W-:Y:S01]  /*11a80*/  ISETP.GE.AND P1, PT, R12, UR4, PT ;  /* 0x000000040c007c0c */ /* 0x001fe2000bf26270 */
[----:B------:R-:W0:Y:S01]  /*11a90*/  LDCU UR4, c[0x0][0x39c] ;  /* 0x00007380ff0477ac */ /* 0x000e220008000800 */
[----:B------:R-:W-:Y:S01]  /*11aa0*/  @P5 STG.E.U8 desc[UR24][R8.64], R147 ;  /* 0x0000009308005986 */ /* 0x000fe2000c101118 */
[----:B--2---:R-:W-:Y:S02]  /*11ab0*/  ISETP.LT.AND P5, PT, R2, UR11, !P0 ;  /* 0x0000000b02007c0c */ /* 0x004fe4000c7a1270 */
[----:B------:R-:W-:Y:S01]  /*11ac0*/  SHF.R.S32.HI R10, RZ, 0x1f, R252 ;  /* 0x0000001fff0a7819 */ /* 0x000fe200000114fc */
[----:B------:R1:W-:Y:S01]  /*11ad0*/  @P3 STG.E.U8 desc[UR24][R6.64], R43 ;  /* 0x0000002b06003986 */ /* 0x0003e2000c101118 */
[----:B------:R-:W-:Y:S01]  /*11ae0*/  ISETP.LT.AND P3, PT, R3, UR14, !P0 ;  /* 0x0000000e03007c0c */ /* 0x000fe2000c761270 */
[----:B------:R-:W2:Y:S01]  /*11af0*/  LDCU UR11, c[0x0][0x398] ;  /* 0x00007300ff0b77ac */ /* 0x000ea20008000800 */
[----:B------:R-:W-:-:S02]  /*11b00*/  IADD3 R4, P0, PT, R252, R229, RZ ;  /* 0x000000e5fc047210 */ /* 0x000fc40007f1e0ff */
[----:B------:R-:W-:Y:S01]  /*11b10*/  PRMT R13, R147, 0x9910, RZ ;  /* 0x00009910930d7816 */ /* 0x000fe200000000ff */
[----:B------:R-:W-:Y:S01]  /*11b20*/  VIADD R11, R0, 0x6b ;  /* 0x0000006b000b7836 */ /* 0x000fe20000000000 */
[----:B------:R-:W-:Y:S01]  /*11b30*/  PRMT R15, R43, 0x9910, RZ ;  /* 0x000099102b0f7816 */ /* 0x000fe200000000ff */
[----:B------:R-:W-:Y:S01]  /*11b40*/  IMAD.X R5, R10, 0x1, R228, P0 ;  /* 0x000000010a057824 */ /* 0x000fe200000e06e4 */
[----:B------:R-:W-:Y:S01]  /*11b50*/  SHF.R.S32.HI R13, RZ, 0x8, R13 ;  /* 0x00000008ff0d7819 */ /* 0x000fe2000001140d */
[----:B------:R-:W2:Y:S01]  /*11b60*/  LDCU UR14, c[0x0][0x398] ;  /* 0x00007300ff0e77ac */ /* 0x000ea20008000800 */
[C---:B-1----:R-:W-:Y:S01]  /*11b70*/  IADD3 R6, P6, PT, R252.reuse, R230, RZ ;  /* 0x000000e6fc067210 */ /* 0x042fe20007fde0ff */
[----:B------:R-:W-:Y:S01]  /*11b80*/  VIADD R252, R252, UR30 ;  /* 0x0000001efcfc7c36 */ /* 0x000fe20008000000 */
[----:B------:R-:W-:Y:S01]  /*11b90*/  SHF.R.S32.HI R15, RZ, 0x8, R15 ;  /* 0x00000008ff0f7819 */ /* 0x000fe2000001140f */
[----:B------:R-:W-:Y:S02]  /*11ba0*/  @P5 STG.E.U8 desc[UR24][R4.64], R13 ;  /* 0x0000000d04005986 */ /* 0x000fe4000c101118 */
[----:B------:R-:W-:Y:S01]  /*11bb0*/  IMAD.X R7, R10, 0x1, R231, P6 ;  /* 0x000000010a077824 */ /* 0x000fe200030e06e7 */
[----:B-----5:R-:W-:Y:S01]  /*11bc0*/  ISETP.LT.AND P5, PT, R2, UR8, !P2 ;  /* 0x0000000802007c0c */ /* 0x020fe2000d7a1270 */
[----:B------:R-:W1:Y:S01]  /*11bd0*/  LDCU UR8, c[0x0][0x398] ;  /* 0x00007300ff0877ac */ /* 0x000e620008000800 */
[----:B0-----:R-:W-:-:S02]  /*11be0*/  ISETP.GE.AND P0, PT, R11, UR4, PT ;  /* 0x000000040b007c0c */ /* 0x001fc4000bf06270 */
[----:B------:R0:W-:Y:S01]  /*11bf0*/  @P3 STG.E.U8 desc[UR24][R6.64], R15 ;  /* 0x0000000f06003986 */ /* 0x0001e2000c101118 */
[----:B------:R-:W-:Y:S01]  /*11c00*/  SHF.R.S32.HI R11, RZ, 0x1f, R252 ;  /* 0x0000001fff0b7819 */ /* 0x000fe200000114fc */
[----:B------:R-:W5:Y:S01]  /*11c10*/  LDCU UR4, c[0x0][0x39c] ;  /* 0x00007380ff0477ac */ /* 0x000f620008000800 */
[C---:B------:R-:W-:Y:S02]  /*11c20*/  IADD3 R8, P3, PT, R252.reuse, R229, RZ ;  /* 0x000000e5fc087210 */ /* 0x040fe40007f7e0ff */
[----:B----4-:R-:W-:Y:S01]  /*11c30*/  ISETP.LT.AND P2, PT, R3, UR12, !P2 ;  /* 0x0000000c03007c0c */ /* 0x010fe2000d741270 */
[----:B------:R-:W4:Y:S01]  /*11c40*/  LDCU UR12, c[0x0][0x398] ;  /* 0x00007300ff0c77ac */ /* 0x000f220008000800 */
[----:B------:R-:W-:Y:S01]  /*11c50*/  F2FP.SATFINITE.E5M2.F32.PACK_AB_MERGE_C R149, R149, R148, RZ ;  /* 0x000000949595723e */ /* 0x000fe200048060ff */
[----:B------:R-:W-:Y:S01]  /*11c60*/  IMAD.X R9, R11, 0x1, R228, P3 ;  /* 0x000000010b097824 */ /* 0x000fe200018e06e4 */
[C---:B------:R-:W-:Y:S01]  /*11c70*/  IADD3 R10, P6, PT, R252.reuse, R230, RZ ;  /* 0x000000e6fc0a7210 */ /* 0x040fe20007fde0ff */
[----:B------:R-:W-:Y:S01]  /*11c80*/  VIADD R252, R252, UR30 ;  /* 0x0000001efcfc7c36 */ /* 0x000fe20008000000 */
[----:B------:R-:W-:-:S02]  /*11c90*/  F2FP.SATFINITE.E5M2.F32.PACK_AB_MERGE_C R45, R45, R44, RZ ;  /* 0x0000002c2d2d723e */ /* 0x000fc400048060ff */
[----:B------:R-:W-:Y:S01]  /*11ca0*/  @P5 STG.E.U8 desc[UR24][R8.64], R149 ;  /* 0x0000009508005986 */ /* 0x000fe2000c101118 */
[----:B--2---:R-:W-:Y:S01]  /*11cb0*/  ISETP.LT.AND P5, PT, R2, UR11, !P4 ;  /* 0x0000000b02007c0c */ /* 0x004fe2000e7a1270 */
[----:B------:R-:W-:Y:S01]  /*11cc0*/  IMAD.X R11, R11, 0x1, R231, P6 ;  /* 0x000000010b0b7824 */ /* 0x000fe200030e06e7 */
[----:B0-----:R-:W-:Y:S01]  /*11cd0*/  SHF.R.S32.HI R7, RZ, 0x1f, R252 ;  /* 0x0000001fff077819 */ /* 0x001fe200000114fc */
[----:B------:R-:W-:Y:S01]  /*11ce0*/  VIADD R5, R0, 0x6d ;  /* 0x0000006d00057836 */ /* 0x000fe20000000000 */
[----:B------:R-:W-:Y:S01]  /*11cf0*/  IADD3 R4, P6, PT, R252, R229, RZ ;  /* 0x000000e5fc047210 */ /* 0x000fe20007fde0ff */
[----:B------:R-:W-:Y:S01]  /*11d00*/  VIADD R12, R0, 0x6c ;  /* 0x0000006c000c7836 */ /* 0x000fe20000000000 */
[----:B------:R-:W-:Y:S01]  /*11d10*/  PRMT R6, R149, 0x9910, RZ ;  /* 0x0000991095067816 */ /* 0x000fe200000000ff */
[----:B------:R0:W-:Y:S01]  /*11d20*/  @P2 STG.E.U8 desc[UR24][R10.64], R45 ;  /* 0x0000002d0a002986 */ /* 0x0001e2000c101118 */
[----:B-----5:R-:W-:Y:S01]  /*11d30*/  ISETP.GE.AND P2, PT, R5, UR4, PT ;  /* 0x0000000405007c0c */ /* 0x020fe2000bf46270 */
[----:B------:R-:W-:Y:S01]  /*11d40*/  IMAD.X R5, R7, 0x1, R228, P6 ;  /* 0x0000000107057824 */ /* 0x000fe200030e06e4 */
[----:B------:R-:W2:Y:S01]  /*11d50*/  LDCU UR4, c[0x0][0x39c] ;  /* 0x00007380ff0477ac */ /* 0x000ea20008000800 */
[----:B---3--:R-:W-:-:S02]  /*11d60*/  ISETP.GE.AND P3, PT, R12, UR6, PT ;  /* 0x000000060c007c0c */ /* 0x008fc4000bf66270 */
[----:B------:R-:W-:Y:S01]  /*11d70*/  PRMT R13, R45, 0x9910, RZ ;  /* 0x000099102d0d7816 */ /* 0x000fe200000000ff */
[----:B------:R-:W3:Y:S01]  /*11d80*/  LDCU UR6, c[0x0][0x39c] ;  /* 0x00007380ff0677ac */ /* 0x000ee20008000800 */
[----:B------:R-:W5:Y:S01]  /*11d90*/  LDCU UR11, c[0x0][0x398] ;  /* 0x00007300ff0b77ac */ /* 0x000f620008000800 */
[----:B0-----:R-:W-:Y:S02]  /*11da0*/  SHF.R.S32.HI R11, RZ, 0x8, R6 ;  /* 0x00000008ff0b7819 */ /* 0x001fe40000011406 */
[----:B-1----:R-:W-:Y:S01]  /*11db0*/  ISETP.LT.AND P4, PT, R3, UR8, !P4 ;  /* 0x0000000803007c0c */ /* 0x002fe2000e781270 */
[----:B------:R-:W0:Y:S02]  /*11dc0*/  LDCU UR8, c[0x0][0x398] ;  /* 0x00007300ff0877ac */ /* 0x000e240008000800 */
[----:B------:R1:W-:Y:S01]  /*11dd0*/  @P5 STG.E.U8 desc[UR24][R4.64], R11 ;  /* 0x0000000b04005986 */ /* 0x0003e2000c101118 */
[C---:B------:R-:W-:Y:S01]  /*11de0*/  IADD3 R6, P5, PT, R252.reuse, R230, RZ ;  /* 0x000000e6fc067210 */ /* 0x040fe20007fbe0ff */
[----:B------:R-:W-:Y:S01]  /*11df0*/  VIADD R252, R252, UR30 ;  /* 0x0000001efcfc7c36 */ /* 0x000fe20008000000 */
[----:B----4-:R-:W-:Y:S01]  /*11e00*/  ISETP.LT.AND P6, PT, R2, UR12, !P1 ;  /* 0x0000000c02007c0c */ /* 0x010fe2000cfc1270 */
[----:B------:R-:W4:Y:S02]  /*11e10*/  LDCU UR12, c[0x0][0x398] ;  /* 0x00007300ff0c77ac */ /* 0x000f240008000800 */
[----:B------:R-:W-:Y:S01]  /*11e20*/  IMAD.X R7, R7, 0x1, R231, P5 ;  /* 0x0000000107077824 */ /* 0x000fe200028e06e7 */
[----:B------:R-:W-:-:S02]  /*11e30*/  SHF.R.S32.HI R10, RZ, 0x1f, R252 ;  /* 0x0000001fff0a7819 */ /* 0x000fc400000114fc */
[----:B------:R-:W-:Y:S02]  /*11e40*/  IADD3 R8, P5, PT, R252, R229, RZ ;  /* 0x000000e5fc087210 */ /* 0x000fe40007fbe0ff */
[----:B------:R-:W-:Y:S01]  /*11e50*/  SHF.R.S32.HI R13, RZ, 0x8, R13 ;  /* 0x00000008ff0d7819 */ /* 0x000fe2000001140d */
[----:B-1----:R-:W-:Y:S01]  /*11e60*/  VIADD R4, R0, 0x6e ;  /* 0x0000006e00047836 */ /* 0x002fe20000000000 */
[----:B------:R-:W-:Y:S01]  /*11e70*/  F2FP.SATFINITE.E5M2.F32.PACK_AB_MERGE_C R151, R151, R150, RZ ;  /* 0x000000969797723e */ /* 0x000fe200048060ff */
[----:B------:R-:W-:Y:S01]  /*11e80*/  IMAD.X R9, R10, 0x1, R228, P5 ;  /* 0x000000010a097824 */ /* 0x000fe200028e06e4 */
[----:B------:R-:W-:Y:S01]  /*11e90*/  ISETP.LT.AND P5, PT, R3, UR14, !P1 ;  /* 0x0000000e03007c0c */ /* 0x000fe2000cfa1270 */
[----:B------:R-:W-:Y:S01]  /*11ea0*/  @P4 STG.E.U8 desc[UR24][R6.64], R13 ;  /* 0x0000000d06004986 */ /* 0x000fe2000c101118 */
[----:B--2---:R-:W-:Y:S01]  /*11eb0*/  ISETP.GE.AND P4, PT, R4, UR4, PT ;  /* 0x0000000404007c0c */ /* 0x004fe2000bf86270 */
[----:B------:R-:W-:Y:S01]  /*11ec0*/  VIADD R5, R0, 0x6f ;  /* 0x0000006f00057836 */ /* 0x000fe20000000000 */
[----:B------:R-:W-:Y:S01]  /*11ed0*/  F2FP.SATFINITE.E5M2.F32.PACK_AB_MERGE_C R47, R47, R46, RZ ;  /* 0x0000002e2f2f723e */ /* 0x000fe200048060ff */
[----:B------:R1:W-:Y:S01]  /*11ee0*/  @P6 STG.E.U8 desc[UR24][R8.64], R151 ;  /* 0x0000009708006986 */ /* 0x0003e2000c101118 */
[C---:B------:R-:W-:Y:S01]  /*11ef0*/  IADD3 R4, P6, PT, R252.reuse, R230, RZ ;  /* 0x000000e6fc047210 */ /* 0x040fe20007fde0ff */
[----:B------:R-:W2:Y:S01]  /*11f00*/  LDCU UR4, c[0x0][0x39c] ;  /* 0x00007380ff0477ac */ /* 0x000ea20008000800 */
[----:B---3--:R-:W-:Y:S01]  /*11f10*/  ISETP.GE.AND P1, PT, R5, UR6, PT ;  /* 0x0000000605007c0c */ /* 0x008fe2000bf26270 */
[----:B------:R-:W-:-:S02]  /*11f20*/  VIADD R252, R252, UR30 ;  /* 0x0000001efcfc7c36 */ /* 0x000fc40008000000 */
[----:B------:R-:W-:Y:S01]  /*11f30*/  IMAD.X R5, R10, 0x1, R231, P6 ;  /* 0x000000010a057824 */ /* 0x000fe200030e06e7 */
[----:B-----5:R-:W-:Y:S01]  /*11f40*/  ISETP.LT.AND P6, PT, R2, UR11, !P0 ;  /* 0x0000000b02007c0c */ /* 0x020fe2000c7c1270 */
[----:B------:R-:W3:Y:S01]  /*11f50*/  LDCU UR6, c[0x0][0x398] ;  /* 0x00007300ff0677ac */ /* 0x000ee20008000800 */
[----:B------:R-:W-:Y:S02]  /*11f60*/  PRMT R11, R151, 0x9910, RZ ;  /* 0x00009910970b7816 */ /* 0x000fe400000000ff */
[----:B------:R5:W-:Y:S01]  /*11f70*/  @P5 STG.E.U8 desc[UR24][R4.64], R47 ;  /* 0x0000002f04005986 */ /* 0x000be2000c101118 */
[----:B-1----:R-:W-:Y:S01]  /*11f80*/  SHF.R.S32.HI R8, RZ, 0x1f, R252 ;  /* 0x0000001fff087819 */ /* 0x002fe200000114fc */
[----:B------:R-:W1:Y:S01]  /*11f90*/  LDCU UR11, c[0x0][0x398] ;  /* 0x00007300ff0b77ac */ /* 0x000e620008000800 */
[----:B------:R-:W-:Y:S02]  /*11fa0*/  IADD3 R6, P5, PT, R252, R229, RZ ;  /* 0x000000e5fc067210 */ /* 0x000fe40007fbe0ff */
[----:B------:R-:W-:-:S03]  /*11fb0*/  SHF.R.S32.HI R11, RZ, 0x8, R11 ;  /* 0x00000008ff0b7819 */ /* 0x000fc6000001140b */
[----:B------:R-:W-:Y:S01]  /*11fc0*/  IMAD.X R7, R8, 0x1, R228, P5 ;  /* 0x0000000108077824 */ /* 0x000fe200028e06e4 */
[----:B0-----:R-:W-:Y:S01]  /*11fd0*/  ISETP.LT.AND P0, PT, R3, UR8, !P0 ;  /* 0x0000000803007c0c */ /* 0x001fe2000c701270 */
[----:B------:R-:W0:Y:S01]  /*11fe0*/  LDCU UR8, c[0x0][0x398] ;  /* 0x00007300ff0877ac */ /* 0x000e220008000800 */
[----:B------:R-:W-:Y:S02]  /*11ff0*/  PRMT R13, R47, 0x9910, RZ ;  /* 0x000099102f0d7816 */ /* 0x000fe400000000ff */
[----:B------:R1:W-:Y:S01]  /*12000*/  @P6 STG.E.U8 desc[UR24][R6.64], R11 ;  /* 0x0000000b06006986 */ /* 0x0003e2000c101118 */
[----:B-----5:R-:W-:Y:S02]  /*12010*/  IADD3 R4, P6, PT, R252, R230, RZ ;  /* 0x000000e6fc047210 */ /* 0x020fe40007fde0ff */
[----:B------:R-:W-:-:S03]  /*12020*/  SHF.R.S32.HI R13, RZ, 0x8, R13 ;  /* 0x00000008ff0d7819 */ /* 0x000fc6000001140d */
[----:B------:R-:W-:Y:S02]  /*12030*/  IMAD.X R5, R8, 0x1, R231, P6 ;  /* 0x0000000108057824 */ /* 0x000fe400030e06e7 */
[----:B------:R-:W-:Y:S02]  /*12040*/  VIADD R252, R252, UR30 ;  /* 0x0000001efcfc7c36 */ /* 0x000fe40008000000 */
[----:B-1----:R-:W-:Y:S01]  /*12050*/  VIADD R6, R0, 0x70 ;  /* 0x0000007000067836 */ /* 0x002fe20000000000 */
[----:B------:R-:W-:Y:S01]  /*12060*/  @P0 STG.E.U8 desc[UR24][R4.64], R13 ;  /* 0x0000000d04000986 */ /* 0x000fe2000c101118 */
[----:B---3--:R-:W-:Y:S01]  /*12070*/  ISETP.LT.AND P5, PT, R2, UR6, !P3 ;  /* 0x0000000602007c0c */ /* 0x008fe2000dfa1270 */
[----:B------:R-:W1:Y:S02]  /*12080*/  LDCU UR6, c[0x0][0x398] ;  /* 0x00007300ff0677ac */ /* 0x000e640008000800 */
[----:B--2---:R-:W-:Y:S01]  /*12090*/  ISETP.GE.AND P0, PT, R6, UR4, PT ;  /* 0x0000000406007c0c */ /* 0x004fe2000bf06270 */
[----:B------:R-:W2:Y:S01]  /*120a0*/  LDCU UR4, c[0x0][0x39c] ;  /* 0x00007380ff0477ac */ /* 0x000ea20008000800 */
[----:B------:R-:W-:-:S02]  /*120b0*/  SHF.R.S32.HI R12, RZ, 0x1f, R252 ;  /* 0x0000001fff0c7819 */ /* 0x000fc400000114fc */
[----:B------:R-:W-:Y:S02]  /*120c0*/  IADD3 R8, P6, PT, R252, R229, RZ ;  /* 0x000000e5fc087210 */ /* 0x000fe40007fde0ff */
[----:B------:R-:W-:Y:S02]  /*120d0*/  ISETP.LT.AND P3, PT, R3, UR11, !P3 ;  /* 0x0000000b03007c0c */ /* 0x000fe4000df61270 */
[----:B------:R-:W-:Y:S01]  /*120e0*/  F2FP.SATFINITE.E5M2.F32.PACK_AB_MERGE_C R153, R153, R152, RZ ;  /* 0x000000989999723e */ /* 0x000fe200048060ff */
[----:B------:R-:W-:Y:S01]  /*120f0*/  IMAD.X R9, R12, 0x1, R228, P6 ;  /* 0x000000010c097824 */ /* 0x000fe200030e06e4 */
[C---:B------:R-:W-:Y:S02]  /*12100*/  IADD3 R6, P6, PT, R252.reuse, R230, RZ ;  /* 0x000000e6fc067210 */ /* 0x040fe40007fde0ff */
[----:B------:R-:W-:Y:S01]  /*12110*/  F2FP.SATFINITE.E5M2.F32.PACK_AB_MERGE_C R49, R49, R48, RZ ;  /* 0x000000303131723e */ /* 0x000fe200048060ff */
[----:B------:R-:W-:Y:S01]  /*12120*/  VIADD R10, R252, UR30 ;  /* 0x0000001efc0a7c36 */ /* 0x000fe20008000000 */
[----:B------:R3:W-:Y:S01]  /*12130*/  @P5 STG.E.U8 desc[UR24][R8.64], R153 ;  /* 0x0000009908005986 */ /* 0x0007e2000c101118 */
[----:B------:R-:W-:Y:S01]  /*12140*/  IMAD.X R7, R12, 0x1, R231, P6 ;  /* 0x000000010c077824 */ /* 0x000fe200030e06e7 */
[----:B0-----:R-:W-:Y:S01]  /*12150*/  ISETP.LT.AND P5, PT, R2, UR8, !P2 ;  /* 0x0000000802007c0c */ /* 0x001fe2000d7a1270 */
[----:B------:R-:W0:Y:S01]  /*12160*/  LDCU UR8, c[0x0][0x398] ;  /* 0x00007300ff0877ac */ /* 0x000e220008000800 */
[----:B------:R-:W-:-:S02]  /*12170*/  SHF.R.S32.HI R14, RZ, 0x1f, R10 ;  /* 0x0000001fff0e7819 */ /* 0x000fc4000001140a */
[----:B------:R5:W-:Y:S01]  /*12180*/  @P3 STG.E.U8 desc[UR24][R6.64], R49 ;  /* 0x0000003106003986 */ /* 0x000be2000c101118 */
[----:B------:R-:W-:Y:S01]  /*12190*/  F2FP.SATFINITE.E5M2.F32.PACK_AB_MERGE_C R155, R155, R154, RZ ;  /* 0x0000009a9b9b723e */ /* 0x000fe200048060ff */
[----:B------:R-:W0:Y:S01]  /*121a0*/  LDCU UR11, c[0x0][0x398] ;  /* 0x00007300ff0b77ac */ /* 0x000e220008000800 */
[----:B---3--:R-:W-:Y:S01]  /*121b0*/  VIADD R8, R0, 0x71 ;  /* 0x0000007100087836 */ /* 0x008fe20000000000 */
[----:B------:R-:W-:-:S04]  /*121c0*/  IADD3 R4, P6, PT, R10, R229, RZ ;  /* 0x000000e50a047210 */ /* 0x000fc80007fde0ff */
[----:B--2---:R-:W-:Y:S01]  /*121d0*/  ISETP.GE.AND P3, PT, R8, UR4, PT ;  /* 0x0000000408007c0c */ /* 0x004fe2000bf66270 */
[----:B------:R-:W2:Y:S01]  /*121e0*/  LDCU UR4, c[0x0][0x39c] ;  /* 0x00007380ff0477ac */ /* 0x000ea20008000800 */
[----:B------:R-:W-:Y:S01]  /*121f0*/  PRMT R11, R153, 0x9910, RZ ;  /* 0x00009910990b7816 */ /* 0x000fe200000000ff */
[----:B------:R-:W-:Y:S01]  /*12200*/  IMAD.X R5, R14, 0x1, R228, P6 ;  /* 0x000000010e057824 */ /* 0x000fe200030e06e4 */
[C---:B------:R-:W-:Y:S01]  /*12210*/  IADD3 R8, P6, PT, R10.reuse, R230, RZ ;  /* 0x000000e60a087210 */ /* 0x040fe20007fde0ff */
[----:B------:R-:W-:Y:S01]  /*12220*/  VIADD R10, R10, UR30 ;  /* 0x0000001e0a0a7c36 */ /* 0x000fe20008000000 */
[----:B------:R-:W-:Y:S02]  /*12230*/  SHF.R.S32.HI R11, RZ, 0x8, R11 ;  /* 0x00000008ff0b7819 */ /* 0x000fe4000001140b */
[----:B-1----:R-:W-:Y:S01]  /*12240*/  ISETP.LT.AND P2, PT, R3, UR6, !P2 ;  /* 0x0000000603007c0c */ /* 0x002fe2000d741270 */
[----:B------:R-:W-:Y:S01]  /*12250*/  IMAD.X R9, R14, 0x1, R231, P6 ;  /* 0x000000010e097824 */ /* 0x000fe200030e06e7 */
[----:B-----5:R-:W-:Y:S01]  /*12260*/  SHF.R.S32.HI R7, RZ, 0x1f, R10 ;  /* 0x0000001fff077819 */ /* 0x020fe2000001140a */
[----:B------:R1:W-:Y:S01]  /*12270*/  @P5 STG.E.U8 desc[UR24][R4.64], R11 ;  /* 0x0000000b04005986 */ /* 0x0003e2000c101118 */
[----:B------:R-:W-:Y:S01]  /*12280*/  VIADD R12, R0, 0x72 ;  /* 0x00000072000c7836 */ /* 0x000fe20000000000 */
[----:B------:R-:W-:Y:S01]  /*12290*/  PRMT R13, R49, 0x9910, RZ ;  /* 0x00009910310d7816 */ /* 0x000fe200000000ff */
[----:B------:R-:W3:Y:S01]  /*122a0*/  LDCU UR6, c[0x0][0x398] ;  /* 0x00007300ff0677ac */ /* 0x000ee20008000800 */
[----:B----4-:R-:W-:-:S02]  /*122b0*/  ISETP.LT.AND P5, PT, R2, UR12, !P4 ;  /* 0x0000000c02007c0c */ /* 0x010fc4000e7a1270 */
[----:B------:R-:W-:Y:S02]  /*122c0*/  SHF.R.S32.HI R13, RZ, 0x8, R13 ;  /* 0x00000008ff0d7819 */ /* 0x000fe4000001140d */
[----:B-1----:R-:W-:-:S05]  /*122d0*/  IADD3 R4, P6, PT, R10, R229, RZ ;  /* 0x000000e50a047210 */ /* 0x002fca0007fde0ff */
[----:B------:R-:W-:Y:S01]  /*122e0*/  IMAD.X R5, R7, 0x1, R228, P6 ;  /* 0x0000000107057824 */ /* 0x000fe200030e06e4 */
[----:B--2---:R-:W-:Y:S01]  /*122f0*/  ISETP.GE.AND P6, PT, R12, UR4, PT ;  /* 0x000000040c007c0c */ /* 0x004fe2000bfc6270 */
[----:B------:R-:W1:Y:S01]  /*12300*/  LDCU UR4, c[0x0][0x39c] ;  /* 0x00007380ff0477ac */ /* 0x000e620008000800 */
[----:B0-----:R-:W-:Y:S01]  /*12310*/  ISETP.LT.AND P4, PT, R3, UR8, !P4 ;  /* 0x0000000803007c0c */ /* 0x001fe2000e781270 */
[----:B------:R0:W-:Y:S01]  /*12320*/  @P2 STG.E.U8 desc[UR24][R8.64], R13 ;  /* 0x0000000d08002986 */ /* 0x0001e2000c101118 */
[----:B------:R-:W-:Y:S01]  /*12330*/  IADD3 R6, P2, PT, R10, R230, RZ ;  /* 0x000000e60a067210 */ /* 0x000fe20007f5e0ff */
[----:B------:R-:W2:Y:S01]  /*12340*/  LDCU UR8, c[0x0][0x398] ;  /* 0x00007300ff0877ac */ /* 0x000ea20008000800 */
[----:B------:R-:W-:-:S03]  /*12350*/  F2FP.SATFINITE.E5M2.F32.PACK_AB_MERGE_C R51, R51, R50, RZ ;  /* 0x000000323333723e */ /* 0x000fc600048060ff */
[----:B------:R-:W-:Y:S01]  /*12360*/  IMAD.X R7, R7, 0x1, R231, P2 ;  /* 0x0000000107077824 */ /* 0x000fe200010e06e7 */
[----:B------:R4:W-:Y:S01]  /*12370*/  @P5 STG.E.U8 desc[UR24][R4.64], R155 ;  /* 0x0000009b04005986 */ /* 0x0009e2000c101118 */
[----:B------:R-:W-:Y:S02]  /*12380*/  VIADD R10, R10, UR30 ;  /* 0x0000001e0a0a7c36 */ /* 0x000fe40008000000 */
[----:B0-----:R-:W-:Y:S02]  /*12390*/  VIADD R9, R0, 0x73 ;  /* 0x0000007300097836 */ /* 0x001fe40000000000 */
[----:B------:R0:W-:Y:S01]  /*123a0*/  @P4 STG.E.U8 desc[UR24][R6.64], R51 ;  /* 0x0000003306004986 */ /* 0x0001e2000c101118 */
[----:B---3--:R-:W-:Y:S01]  /*123b0*/  ISETP.LT.AND P4, PT, R2, UR6, !P1 ;  /* 0x0000000602007c0c */ /* 0x008fe2000cf81270 */
[----:B------:R-:W3:Y:S01]  /*123c0*/  LDCU UR6, c[0x0][0x39c] ;  /* 0x00007380ff0677ac */ /* 0x000ee20008000800 */
[----:B------:R-:W-:Y:S02]  /*123d0*/  SHF.R.S32.HI R12, RZ, 0x1f, R10 ;  /* 0x0000001fff0c7819 */ /* 0x000fe4000001140a */
[----:B-1----:R-:W-:Y:S01]  /*123e0*/  ISETP.GE.AND P2, PT, R9, UR4, PT ;  /* 0x0000000409007c0c */ /* 0x002fe2000bf46270 */
[----:B------:R-:W1:Y:S01]  /*123f0*/  LDCU UR4, c[0x0][0x398] ;  /* 0x00007300ff0477ac */ /* 0x000e620008000800 */
[----:B------:R-:W-:-:S02]  /*12400*/  IADD3 R8, P5, PT, R10, R229, RZ ;  /* 0x000000e50a087210 */ /* 0x000fc40007fbe0ff */
[----:B------:R-:W-:Y:S02]  /*12410*/  PRMT R11, R155, 0x9910, RZ ;  /* 0x000099109b0b7816 */ /* 0x000fe400000000ff */
[----:B--2---:R-:W-:Y:S01]  /*12420*/  ISETP.LT.AND P1, PT, R3, UR8, !P1 ;  /* 0x0000000803007c0c */ /* 0x004fe2000cf21270 */
[----:B------:R-:W-:Y:S01]  /*12430*/  IMAD.X R9, R12, 0x1, R228, P5 ;  /* 0x000000010c097824 */ /* 0x000fe200028e06e4 */
[----:B------:R-:W-:Y:S01]  /*12440*/  SHF.R.S32.HI R11, RZ, 0x8, R11 ;  /* 0x00000008ff0b7819 */ /* 0x000fe2000001140b */
[----:B------:R-:W2:Y:S01]  /*12450*/  LDCU UR8, c[0x0][0x398] ;  /* 0x00007300ff0877ac */ /* 0x000ea20008000800 */
[C---:B----4-:R-:W-:Y:S02]  /*12460*/  IADD3 R4, P5, PT, R10.reuse, R230, RZ ;  /* 0x000000e60a047210 */ /* 0x050fe40007fbe0ff */
[----:B------:R-:W-:Y:S01]  /*12470*/  PRMT R13, R51, 0x9910, RZ ;  /* 0x00009910330d7816 */ /* 0x000fe200000000ff */
[----:B------:R-:W-:Y:S01]  /*12480*/  VIADD R10, R10, UR30 ;  /* 0x0000001e0a0a7c36 */ /* 0x000fe20008000000 */
[----:B------:R4:W-:Y:S01]  /*12490*/  @P4 STG.E.U8 desc[UR24][R8.64], R11 ;  /* 0x0000000b08004986 */ /* 0x0009e2000c101118 */
[----:B------:R-:W-:Y:S01]  /*124a0*/  ISETP.LT.AND P4, PT, R2, UR11, !P0 ;  /* 0x0000000b02007c0c */ /* 0x000fe2000c781270 */
[----:B------:R-:W-:Y:S01]  /*124b0*/  IMAD.X R5, R12, 0x1, R231, P5 ;  /* 0x000000010c057824 */ /* 0x000fe200028e06e7 */
[----:B------:R-:W-:Y:S01]  /*124c0*/  SHF.R.S32.HI R13, RZ, 0x8, R13 ;  /* 0x00000008ff0d7819 */ /* 0x000fe2000001140d */
[----:B0-----:R-:W-:Y:S01]  /*124d0*/  VIADD R7, R0, 0x74 ;  /* 0x0000007400077836 */ /* 0x001fe20000000000 */
[----:B------:R-:W-:-:S02]  /*124e0*/  SHF.R.S32.HI R12, RZ, 0x1f, R10 ;  /* 0x0000001fff0c7819 */ /* 0x000fc4000001140a */
[-C--:B------:R-:W-:Y:S01]  /*124f0*/  IADD3 R6, P5, PT, R10, R229.reuse, RZ ;  /* 0x000000e50a067210 */ /* 0x080fe20007fbe0ff */
[----:B------:R0:W-:Y:S01]  /*12500*/  @P1 STG.E.U8 desc[UR24][R4.64], R13 ;  /* 0x0000000d04001986 */ /* 0x0001e2000c101118 */
[----:B---3--:R-:W-:Y:S01]  /*12510*/  ISETP.GE.AND P1, PT, R7, UR6, PT ;  /* 0x0000000607007c0c */ /* 0x008fe2000bf26270 */
[----:B------:R-:W3:Y:S01]  /*12520*/  LDCU UR6, c[0x0][0x398] ;  /* 0x00007300ff0677ac */ /* 0x000ee20008000800 */
[----:B-1----:R-:W-:Y:S01]  /*12530*/  ISETP.LT.AND P0, PT, R3, UR4, !P0 ;  /* 0x0000000403007c0c */ /* 0x002fe2000c701270 */
[----:B------:R-:W-:Y:S01]  /*12540*/  IMAD.X R7, R12, 0x1, R228, P5 ;  /* 0x000000010c077824 */ /* 0x000fe200028e06e4 */
[----:B------:R-:W-:Y:S01]  /*12550*/  F2FP.SATFINITE.E5M2.F32.PACK_AB_MERGE_C R157, R157, R156, RZ ;  /* 0x0000009c9d9d723e */ /* 0x000fe200048060ff */
[----:B------:R-:W1:Y:S01]  /*12560*/  LDCU UR4, c[0x0][0x398] ;  /* 0x00007300ff0477ac */ /* 0x000e620008000800 */
[C---:B----4-:R-:W-:Y:S01]  /*12570*/  IADD3 R8, P5, PT, R10.reuse, R230, RZ ;  /* 0x000000e60a087210 */ /* 0x050fe20007fbe0ff */
[----:B------:R-:W-:Y:S02]  /*12580*/  VIADD R10, R10, UR30 ;  /* 0x0000001e0a0a7c36 */ /* 0x000fe40008000000 */
[----:B------:R4:W-:Y:S01]  /*12590*/  @P4 STG.E.U8 desc[UR24][R6.64], R157 ;  /* 0x0000009d06004986 */ /* 0x0009e2000c101118 */
[----:B--2---:R-:W-:Y:S01]  /*125a0*/  ISETP.LT.AND P4, PT, R2, UR8, !P3 ;  /* 0x0000000802007c0c */ /* 0x004fe2000df81270 */
[----:B------:R-:W-:Y:S01]  /*125b0*/  IMAD.X R9, R12, 0x1, R231, P5 ;  /* 0x000000010c097824 */ /* 0x000fe200028e06e7 */
[----:B------:R-:W-:Y:S01]  /*125c0*/  F2FP.SATFINITE.E5M2.F32.PACK_AB_MERGE_C R53, R53, R52, RZ ;  /* 0x000000343535723e */ /* 0x000fe200048060ff */
[----:B0-----:R-:W-:Y:S01]  /*125d0*/  VIADD R5, R0, 0x75 ;  /* 0x0000007500057836 */ /* 0x001fe20000000000 */
[----:B------:R-:W-:Y:S01]  /*125e0*/  SHF.R.S32.HI R12, RZ, 0x1f, R10 ;  /* 0x0000001fff0c7819 */ /* 0x000fe2000001140a */
[----:B------:R-:W0:Y:S01]  /*125f0*/  LDCU UR8, c[0x0][0x398] ;  /* 0x00007300ff0877ac */ /* 0x000e220008000800 */
[----:B------:R-:W-:-:S02]  /*12600*/  IADD3 R4, P5, PT, R10, R229, RZ ;  /* 0x000000e50a047210 */ /* 0x000fc40007fbe0ff */
[----:B------:R-:W-:Y:S01]  /*12610*/  PRMT R11, R157, 0x9910, RZ ;  /* 0x000099109d0b7816 */ /* 0x000fe200000000ff */
[----:B------:R2:W-:Y:S01]  /*12620*/  @P0 STG.E.U8 desc[UR24][R8.64], R53 ;  /* 0x0000003508000986 */ /* 0x0005e2000c101118 */
[----:B------:R-:W-:Y:S01]  /*12630*/  ISETP.GE.AND P0, PT, R5, UR5, PT ;  /* 0x0000000505007c0c */ /* 0x000fe2000bf06270 */
[----:B------:R-:W-:Y:S01]  /*12640*/  IMAD.X R5, R12, 0x1, R228, P5 ;  /* 0x000000010c057824 */ /* 0x000fe200028e06e4 */
[----:B------:R-:W-:Y:S01]  /*12650*/  SHF.R.S32.HI R11, RZ, 0x8, R11 ;  /* 0x00000008ff0b7819 */ /* 0x000fe2000001140b */
[----:B------:R-:W5:Y:S01]  /*12660*/  LDCU UR5, c[0x0][0x398] ;  /* 0x00007300ff0577ac */ /* 0x000f620008000800 */
[----:B---3--:R-:W-:-:S03]  /*12670*/  ISETP.LT.AND P3, PT, R3, UR6, !P3 ;  /* 0x0000000603007c0c */ /* 0x008fc6000df61270 */
[----:B------:R3:W-:Y:S01]  /*12680*/  @P4 STG.E.U8 desc[UR24][R4.64], R11 ;  /* 0x0000000b04004986 */ /* 0x0007e2000c101118 */
[C---:B----4-:R-:W-:Y:S01]  /*12690*/  IADD3 R6, P4, PT, R10.reuse, R230, RZ ;  /* 0x000000e60a067210 */ /* 0x050fe20007f9e0ff */
[----:B------:R-:W4:Y:S01]  /*126a0*/  LDCU UR6, c[0x0][0x398] ;  /* 0x00007300ff0677ac */ /* 0x000f220008000800 */
[----:B------:R-:W-:Y:S01]  /*126b0*/  PRMT R13, R53, 0x9910, RZ ;  /* 0x00009910350d7816 */ /* 0x000fe200000000ff */
[----:B------:R-:W-:Y:S01]  /*126c0*/  VIADD R10, R10, UR30 ;  /* 0x0000001e0a0a7c36 */ /* 0x000fe20008000000 */
[----:B-1----:R-:W-:Y:S01]  /*126d0*/  ISETP.LT.AND P5, PT, R2, UR4, !P6 ;  /* 0x0000000402007c0c */ /* 0x002fe2000f7a1270 */
[----:B------:R-:W-:Y:S01]  /*126e0*/  IMAD.X R7, R12, 0x1, R231, P4 ;  /* 0x000000010c077824 */ /* 0x000fe200020e06e7 */
[----:B------:R-:W-:Y:S01]  /*126f0*/  SHF.R.S32.HI R13, RZ, 0x8, R13 ;  /* 0x00000008ff0d7819 */ /* 0x000fe2000001140d */
[----:B--2---:R-:W-:Y:S01]  /*12700*/  VIADD R9, R0, 0x76 ;  /* 0x0000007600097836 */ /* 0x004fe20000000000 */
[----:B------:R-:W-:Y:S01]  /*12710*/  SHF.R.S32.HI R12, RZ, 0x1f, R10 ;  /* 0x0000001fff0c7819 */ /* 0x000fe2000001140a */
[----:B------:R-:W1:Y:S01]  /*12720*/  LDCU UR4, c[0x0][0x398] ;  /* 0x00007300ff0477ac */ /* 0x000e620008000800 */
[----:B------:R-:W-:Y:S01]  /*12730*/  IADD3 R8, P4, PT, R10, R229, RZ ;  /* 0x000000e50a087210 */ /* 0x000fe20007f9e0ff */
[----:B------:R2:W-:Y:S01]  /*12740*/  @P3 STG.E.U8 desc[UR24][R6.64], R13 ;  /* 0x0000000d06003986 */ /* 0x0005e2000c101118 */
[----:B------:R-:W-:Y:S01]  /*12750*/  ISETP.GE.AND P3, PT, R9, UR7, PT ;  /* 0x0000000709007c0c */ /* 0x000fe2000bf66270 */
[----:B------:R-:W0:Y:S02]  /*12760*/  LDCU UR7, c[0x0][0x398] ;  /* 0x00007300ff0777ac */ /* 0x000e240008000800 */
[----:B------:R-:W-:Y:S01]  /*12770*/  IMAD.X R9, R12, 0x1, R228, P4 ;  /* 0x000000010c097824 */ /* 0x000fe200020e06e4 */
[----:B-----5:R-:W-:Y:S01]  /*12780*/  ISETP.LT.AND P4, PT, R3, UR5, !P6 ;  /* 0x0000000503007c0c */ /* 0x020fe2000f781270 */
[----:B------:R-:W5:Y:S01]  /*12790*/  LDCU UR5, c[0x0][0x398] ;  /* 0x00007300ff0577ac */ /* 0x000f620008000800 */
[----:B------:R-:W-:-:S02]  /*127a0*/  F2FP.SATFINITE.E5M2.F32.PACK_AB_MERGE_C R159, R159, R158, RZ ;  /* 0x0000009e9f9f723e */ /* 0x000fc400048060ff */
[C---:B---3--:R-:W-:Y:S01]  /*127b0*/  IADD3 R4, P6, PT, R10.reuse, R230, RZ ;  /* 0x000000e60a047210 */ /* 0x048fe20007fde0ff */
[----:B------:R-:W-:Y:S02]  /*127c0*/  VIADD R10, R10, UR30 ;  /* 0x0000001e0a0a7c36 */ /* 0x000fe40008000000 */
[----:B------:R3:W-:Y:S01]  /*127d0*/  @P5 STG.E.U8 desc[UR24][R8.64], R159 ;  /* 0x0000009f08005986 */ /* 0x0007e2000c101118 */
[----:B----4-:R-:W-:Y:S01]  /*127e0*/  ISETP.LT.AND P5, PT, R2, UR6, !P2 ;  /* 0x0000000602007c0c */ /* 0x010fe2000d7a1270 */
[----:B------:R-:W-:Y:S01]  /*127f0*/  IMAD.X R5, R12, 0x1, R231, P6 ;  /* 0x000000010c057824 */ /* 0x000fe200030e06e7 */
[----:B------:R-:W-:Y:S01]  /*12800*/  F2FP.SATFINITE.E5M2.F32.PACK_AB_MERGE_C R55, R55, R54, RZ ;  /* 0x000000363737723e */ /* 0x000fe200048060ff */
[----:B--2---:R-:W-:Y:S01]  /*12810*/  VIADD R7, R0, 0x77 ;  /* 0x0000007700077836 */ /* 0x004fe20000000000 */
[----:B------:R-:W-:Y:S01]  /*12820*/  SHF.R.S32.HI R12, RZ, 0x1f, R10 ;  /* 0x0000001fff0c7819 */ /* 0x000fe2000001140a */
[----:B------:R-:W2:Y:S01]  /*12830*/  LDCU UR6, c[0x0][0x398] ;  /* 0x00007300ff0677ac */ /* 0x000ea20008000800 */
[----:B------:R-:W-:-:S02]  /*12840*/  IADD3 R6, P6, PT, R10, R229, RZ ;  /* 0x000000e50a067210 */ /* 0x000fc40007fde0ff */
[----:B------:R-:W-:Y:S01]  /*12850*/  PRMT R11, R159, 0x9910, RZ ;  /* 0x000099109f0b7816 */ /* 0x000fe200000000ff */
[----:B------:R4:W-:Y:S01]  /*12860*/  @P4 STG.E.U8 desc[UR24][R4.64], R55 ;  /* 0x0000003704004986 */ /* 0x0009e2000c101118 */
[----:B------:R-:W-:Y:S01]  /*12870*/  ISETP.GE.AND P4, PT, R7, UR13, PT ;  /* 0x0000000d07007c0c */ /* 0x000fe2000bf86270 */
[----:B------:R-:W-:Y:S01]  /*12880*/  IMAD.X R7, R12, 0x1, R228, P6 ;  /* 0x000000010c077824 */ /* 0x000fe200030e06e4 */
[----:B-1----:R-:W-:Y:S01]  /*12890*/  ISETP.LT.AND P2, PT, R3, UR4, !P2 ;  /* 0x0000000403007c0c */ /* 0x002fe2000d741270 */
[----:B------:R-:W1:Y:S01]  /*128a0*/  LDCU UR4, c[0x0][0x398] ;  /* 0x00007300ff0477ac */ /* 0x000e620008000800 */
[----:B------:R-:W-:Y:S02]  /*128b0*/  SHF.R.S32.HI R11, RZ, 0x8, R11 ;  /* 0x00000008ff0b7819 */ /* 0x000fe4000001140b */
[C---:B---3--:R-:W-:Y:S01]  /*128c0*/  IADD3 R8, P6, PT, R10.reuse, R230, RZ ;  /* 0x000000e60a087210 */ /* 0x048fe20007fde0ff */
[----:B------:R-:W-:Y:S01]  /*128d0*/  VIADD R10, R10, UR30 ;  /* 0x0000001e0a0a7c36 */ /* 0x000fe20008000000 */
[----:B------:R-:W-:Y:S01]  /*128e0*/  PRMT R13, R55, 0x9910, RZ ;  /* 0x00009910370d7816 */ /* 0x000fe200000000ff */
[----:B------:R3:W-:Y:S01]  /*128f0*/  @P5 STG.E.U8 desc[UR24][R6.64], R11 ;  /* 0x0000000b06005986 */ /* 0x0007e2000c101118 */
[----:B-----5:R-:W-:Y:S01]  /*12900*/  ISETP.LT.AND P5, PT, R2, UR5, !P1 ;  /* 0x0000000502007c0c */ /* 0x020fe2000cfa1270 */
[----:B------:R-:W-:Y:S01]  /*12910*/  IMAD.X R9, R12, 0x1, R231, P6 ;  /* 0x000000010c097824 */ /* 0x000fe200030e06e7 */
[----:B------:R-:W-:Y:S01]  /*12920*/  SHF.R.S32.HI R13, RZ, 0x8, R13 ;  /* 0x00000008ff0d7819 */ /* 0x000fe2000001140d */
[----:B----4-:R-:W-:Y:S01]  /*12930*/  VIADD R5, R0, 0x78 ;  /* 0x0000007800057836 */ /* 0x010fe20000000000 */
[----:B------:R-:W-:Y:S01]  /*12940*/  SHF.R.S32.HI R12, RZ, 0x1f, R10 ;  /* 0x0000001fff0c7819 */ /* 0x000fe2000001140a */
[----:B------:R-:W4:Y:S01]  /*12950*/  LDCU UR5, c[0x0][0x398] ;  /* 0x00007300ff0577ac */ /* 0x000f220008000800 */
[----:B------:R-:W-:Y:S01]  /*12960*/  IADD3 R4, P6, PT, R10, R229, RZ ;  /* 0x000000e50a047210 */ /* 0x000fe20007fde0ff */
[----:B------:R5:W-:Y:S01]  /*12970*/  @P2 STG.E.U8 desc[UR24][R8.64], R13 ;  /* 0x0000000d08002986 */ /* 0x000be2000c101118 */
[----:B------:R-:W-:Y:S01]  /*12980*/  ISETP.GE.AND P2, PT, R5, UR9, PT ;  /* 0x0000000905007c0c */ /* 0x000fe2000bf46270 */
[----:B------:R-:W0:Y:S01]  /*12990*/  LDCU UR9, c[0x0][0x398] ;  /* 0x00007300ff0977ac */ /* 0x000e220008000800 */
[----:B--2---:R-:W-:Y:S01]  /*129a0*/  ISETP.LT.AND P1, PT, R3, UR6, !P1 ;  /* 0x0000000603007c0c */ /* 0x004fe2000cf21270 */
[----:B------:R-:W-:Y:S01]  /*129b0*/  IMAD.X R5, R12, 0x1, R228, P6 ;  /* 0x000000010c057824 */ /* 0x000fe200030e06e4 */
[----:B------:R-:W-:Y:S01]  /*129c0*/  F2FP.SATFINITE.E5M2.F32.PACK_AB_MERGE_C R161, R161, R160, RZ ;  /* 0x000000a0a1a1723e */ /* 0x000fe200048060ff */
[----:B------:R-:W2:Y:S01]  /*129d0*/  LDCU UR6, c[0x0][0x398] ;  /* 0x00007300ff0677ac */ /* 0x000ea20008000800 */
[C---:B---3--:R-:W-:Y:S01]  /*129e0*/  IADD3 R6, P6, PT, R10.reuse, R230, RZ ;  /* 0x000000e60a067210 */ /* 0x048fe20007fde0ff */
[----:B------:R-:W-:-:S02]  /*129f0*/  VIADD R10, R10, UR30 ;  /* 0x0000001e0a0a7c36 */ /* 0x000fc40008000000 */
[----:B------:R3:W-:Y:S01]  /*12a00*/  @P5 STG.E.U8 desc[UR24][R4.64], R161 ;  /* 0x000000a104005986 */ /* 0x0007e2000c101118 */
[----:B-1----:R-:W-:Y:S01]  /*12a10*/  ISETP.LT.AND P5, PT, R2, UR4, !P0 ;  /* 0x0000000402007c0c */ /* 0x002fe2000c7a1270 */
[----:B------:R-:W-:Y:S01]  /*12a20*/  IMAD.X R7, R12, 0x1, R231, P6 ;  /* 0x000000010c077824 */ /* 0x000fe200030e06e7 */
[----:B------:R-:W-:Y:S01]  /*12a30*/  F2FP.SATFINITE.E5M2.F32.PACK_AB_MERGE_C R57, R57, R56, RZ ;  /* 0x000000383939723e */ /* 0x000fe200048060ff */
[----:B-----5:R-:W-:Y:S01]  /*12a40*/  VIADD R9, R0, 0x79 ;  /* 0x0000007900097836 */ /* 0x020fe20000000000 */
[----:B------:R-:W-:Y:S01]  /*12a50*/  SHF.R.S32.HI R12, RZ, 0x1f, R10 ;  /* 0x0000001fff0c7819 */ /* 0x000fe2000001140a */
[----:B------:R-:W1:Y:S01]  /*12a60*/  LDCU UR4, c[0x0][0x398] ;  /* 0x00007300ff0477ac */ /* 0x000e620008000800 */
[----:B------:R-:W-:Y:S02]  /*12a70*/  IADD3 R8, P6, PT, R10, R229, RZ ;  /* 0x000000e50a087210 */ /* 0x000fe40007fde0ff */
[----:B------:R-:W-:Y:S01]  /*12a80*/  PRMT R11, R161, 0x9910, RZ ;  /* 0x00009910a10b7816 */ /* 0x000fe200000000ff */
[----:B------:R5:W-:Y:S01]  /*12a90*/  @P1 STG.E.U8 desc[UR24][R6.64], R57 ;  /* 0x0000003906001986 */ /* 0x000be2000c101118 */
[----:B------:R-:W-:Y:S01]  /*12aa0*/  ISETP.GE.AND P1, PT, R9, UR17, PT ;  /* 0x0000001109007c0c */ /* 0x000fe2000bf26270 */
[----:B------:R-:W-:Y:S01]  /*12ab0*/  IMAD.X R9, R12, 0x1, R228, P6 ;  /* 0x000000010c097824 */ /* 0x000fe200030e06e4 */
[----:B----4-:R-:W-:Y:S01]  /*12ac0*/  ISETP.LT.AND P0, PT, R3, UR5, !P0 ;  /* 0x0000000503007c0c */ /* 0x010fe2000c701270 */
[----:B------:R-:W4:Y:S01]  /*12ad0*/  LDCU UR5, c[0x0][0x398] ;  /* 0x00007300ff0577ac */ /* 0x000f220008000800 */
[----:B------:R-:W-:-:S02]  /*12ae0*/  SHF.R.S32.HI R11, RZ, 0x8, R11 ;  /* 0x00000008ff0b7819 */ /* 0x000fc4000001140b */
[C---:B---3--:R-:W-:Y:S01]  /*12af0*/  IADD3 R4, P6, PT, R10.reuse, R230, RZ ;  /* 0x000000e60a047210 */ /* 0x048fe20007fde0ff */
[----:B------:R-:W-:Y:S01]  /*12b00*/  VIADD R10, R10, UR30 ;  /* 0x0000001e0a0a7c36 */ /* 0x000fe20008000000 */
[----:B------:R-:W-:Y:S01]  /*12b10*/  PRMT R13, R57, 0x9910, RZ ;  /* 0x00009910390d7816 */ /* 0x000fe200000000ff */
[----:B------:R3:W-:Y:S01]  /*12b20*/  @P5 STG.E.U8 desc[UR24][R8.64], R11 ;  /* 0x0000000b08005986 */ /* 0x0007e2000c101118 */
[----:B--2---:R-:W-:Y:S01]  /*12b30*/  ISETP.LT.AND P5, PT, R2, UR6, !P3 ;  /* 0x0000000602007c0c */ /* 0x004fe2000dfa1270 */
[----:B------:R-:W-:Y:S01]  /*12b40*/  IMAD.X R5, R12, 0x1, R231, P6 ;  /* 0x000000010c057824 */ /* 0x000fe200030e06e7 */
[----:B------:R-:W-:Y:S01]  /*12b50*/  SHF.R.S32.HI R13, RZ, 0x8, R13 ;  /* 0x00000008ff0d7819 */ /* 0x000fe2000001140d */
[----:B-----5:R-:W-:Y:S01]  /*12b60*/  VIADD R7, R0, 0x7a ;  /* 0x0000007a00077836 */ /* 0x020fe20000000000 */
[----:B------:R-:W-:Y:S01]  /*12b70*/  SHF.R.S32.HI R12, RZ, 0x1f, R10 ;  /* 0x0000001fff0c7819 */ /* 0x000fe2000001140a */
[----:B------:R-:W2:Y:S01]  /*12b80*/  LDCU UR6, c[0x0][0x398] ;  /* 0x00007300ff0677ac */ /* 0x000ea20008000800 */
[----:B------:R-:W-:Y:S01]  /*12b90*/  IADD3 R6, P6, PT, R10, R229, RZ ;  /* 0x000000e50a067210 */ /* 0x000fe20007fde0ff */
[----:B------:R5:W-:Y:S01]  /*12ba0*/  @P0 STG.E.U8 desc[UR24][R4.64], R13 ;  /* 0x0000000d04000986 */ /* 0x000be2000c101118 */
[----:B------:R-:W-:-:S02]  /*12bb0*/  ISETP.GE.AND P0, PT, R7, UR15, PT ;  /* 0x0000000f07007c0c */ /* 0x000fc4000bf06270 */
[----:B-1----:R-:W-:Y:S01]  /*12bc0*/  ISETP.LT.AND P3, PT, R3, UR4, !P3 ;  /* 0x0000000403007c0c */ /* 0x002fe2000df61270 */
[----:B------:R-:W-:Y:S01]  /*12bd0*/  IMAD.X R7, R12, 0x1, R228, P6 ;  /* 0x000000010c077824 */ /* 0x000fe200030e06e4 */
[----:B------:R-:W-:Y:S01]  /*12be0*/  F2FP.SATFINITE.E5M2.F32.PACK_AB_MERGE_C R163, R163, R162, RZ ;  /* 0x000000a2a3a3723e */ /* 0x000fe200048060ff */
[----:B------:R-:W1:Y:S01]  /*12bf0*/  LDCU UR4, c[0x0][0x398] ;  /* 0x00007300ff0477ac */ /* 0x000e620008000800 */
[C---:B---3--:R-:W-:Y:S01]  /*12c00*/  IADD3 R8, P6, PT, R10.reuse, R230, RZ ;  /* 0x000000e60a087210 */ /* 0x048fe20007fde0ff */
[----:B------:R-:W-:Y:S02]  /*12c10*/  VIADD R10, R10, UR30 ;  /* 0x0000001e0a0a7c36 */ /* 0x000fe40008000000 */
[----:B------:R3:W-:Y:S01]  /*12c20*/  @P5 STG.E.U8 desc[UR24][R6.64], R163 ;  /* 0x000000a306005986 */ /* 0x0007e2000c101118 */
[----:B----4-:R-:W-:Y:S01]  /*12c30*/  ISETP.LT.AND P5, PT, R2, UR5, !P4 ;  /* 0x0000000502007c0c */ /* 0x010fe2000e7a1270 */
[----:B------:R-:W-:Y:S01]  /*12c40*/  IMAD.X R9, R12, 0x1, R231, P6 ;  /* 0x000000010c097824 */ /* 0x000fe200030e06e7 */
[----:B------:R-:W-:Y:S01]  /*12c50*/  F2FP.SATFINITE.E5M2.F32.PACK_AB_MERGE_C R59, R59, R58, RZ ;  /* 0x0000003a3b3b723e */ /* 0x000fe200048060ff */
[----:B-----5:R-:W-:Y:S01]  /*12c60*/  VIADD R5, R0, 0x7b ;  /* 0x0000007b00057836 */ /* 0x020fe20000000000 */
[----:B------:R-:W-:Y:S01]  /*12c70*/  SHF.R.S32.HI R12, RZ, 0x1f, R10 ;  /* 0x0000001fff0c7819 */ /* 0x000fe2000001140a */
[----:B------:R-:W4:Y:S01]  /*12c80*/  LDCU UR5, c[0x0][0x398] ;  /* 0x00007300ff0577ac */ /* 0x000f220008000800 */
[----:B------:R-:W-:-:S02]  /*12c90*/  IADD3 R4, P6, PT, R10, R229, RZ ;  /* 0x000000e50a047210 */ /* 0x000fc40007fde0ff */
[----:B------:R-:W-:Y:S01]  /*12ca0*/  PRMT R11, R163, 0x9910, RZ ;  /* 0x00009910a30b7816 */ /* 0x000fe200000000ff */
[----:B------:R5:W-:Y:S01]  /*12cb0*/  @P3 STG.E.U8 desc[UR24][R8.64], R59 ;  /* 0x0000003b08003986 */ /* 0x000be2000c101118 */
[----:B------:R-:W-:Y:S01]  /*12cc0*/  ISETP.GE.AND P3, PT, R5, UR21, PT ;  /* 0x0000001505007c0c */ /* 0x000fe2000bf66270 */
[----:B------:R-:W-:Y:S01]  /*12cd0*/  IMAD.X R5, R12, 0x1, R228, P6 ;  /* 0x000000010c057824 */ /* 0x000fe200030e06e4 */
[----:B------:R-:W-:Y:S02]  /*12ce0*/  SHF.R.S32.HI R11, RZ, 0x8, R11 ;  /* 0x00000008ff0b7819 */ /* 0x000fe4000001140b */
[----:B--2---:R-:W-:Y:S01]  /*12cf0*/  ISETP.LT.AND P4, PT, R3, UR6, !P4 ;  /* 0x0000000603007c0c */ /* 0x004fe2000e781270 */
[----:B------:R-:W2:Y:S01]  /*12d00*/  LDCU UR6, c[0x0][0x398] ;  /* 0x00007300ff0677ac */ /* 0x000ea20008000800 */
[C---:B---3--:R-:W-:Y:S01]  /*12d10*/  IADD3 R6, P6, PT, R10.reuse, R230, RZ ;  /* 0x000000e60a067210 */ /* 0x048fe20007fde0ff */
[----:B------:R-:W-:Y:S01]  /*12d20*/  VIADD R10, R10, UR30 ;  /* 0x0000001e0a0a7c36 */ /* 0x000fe20008000000 */
[----:B------:R-:W-:Y:S01]  /*12d30*/  PRMT R13, R59, 0x9910, RZ ;  /* 0x000099103b0d7816 */ /* 0x000fe200000000ff */
[----:B------:R3:W-:Y:S01]  /*12d40*/  @P5 STG.E.U8 desc[UR24][R4.64], R11 ;  /* 0x0000000b04005986 */ /* 0x0007e2000c101118 */
[----:B-1----:R-:W-:Y:S01]  /*12d50*/  ISETP.LT.AND P5, PT, R2, UR4, !P2 ;  /* 0x0000000402007c0c */ /* 0x002fe2000d7a1270 */
[----:B------:R-:W-:Y:S01]  /*12d60*/  IMAD.X R7, R12, 0x1, R231, P6 ;  /* 0x000000010c077824 */ /* 0x000fe200030e06e7 */
[----:B------:R-:W-:Y:S01]  /*12d70*/  SHF.R.S32.HI R13, RZ, 0x8, R13 ;  /* 0x00000008ff0d7819 */ /* 0x000fe2000001140d */
[----:B------:R-:W1:Y:S01]  /*12d80*/  LDCU UR4, c[0x0][0x398] ;  /* 0x00007300ff0477ac */ /* 0x000e620008000800 */
[----:B------:R-:W-:-:S02]  /*12d90*/  SHF.R.S32.HI R12, RZ, 0x1f, R10 ;  /* 0x0000001fff0c7819 */ /* 0x000fc4000001140a */
[----:B-----5:R-:W-:Y:S01]  /*12da0*/  IADD3 R8, P6, PT, R10, R229, RZ ;  /* 0x000000e50a087210 */ /* 0x020fe20007fde0ff */
[----:B------:R5:W-:Y:S01]  /*12db0*/  @P4 STG.E.U8 desc[UR24][R6.64], R13 ;  /* 0x0000000d06004986 */ /* 0x000be2000c101118 */
[----:B----4-:R-:W-:Y:S01]  /*12dc0*/  ISETP.LT.AND P2, PT, R3, UR5, !P2 ;  /* 0x0000000503007c0c */ /* 0x010fe2000d741270 */
[----:B------:R-:W4:Y:S01]  /*12dd0*/  LDCU UR5, c[0x0][0x398] ;  /* 0x00007300ff0577ac */ /* 0x000f220008000800 */
[----:B---3--:R-:W-:Y:S01]  /*12de0*/  VIADD R4, R0, 0x7c ;  /* 0x0000007c00047836 */ /* 0x008fe20000000000 */
[----:B------:R-:W-:Y:S01]  /*12df0*/  F2FP.SATFINITE.E5M2.F32.PACK_AB_MERGE_C R165, R165, R164, RZ ;  /* 0x000000a4a5a5723e */ /* 0x000fe200048060ff */
[----:B------:R-:W-:-:S03]  /*12e00*/  IMAD.X R9, R12, 0x1, R228, P6 ;  /* 0x000000010c097824 */ /* 0x000fc600030e06e4 */
[----:B------:R-:W-:Y:S01]  /*12e10*/  ISETP.GE.AND P4, PT, R4, UR19, PT ;  /* 0x0000001304007c0c */ /* 0x000fe2000bf86270 */
[C---:B------:R-:W-:Y:S01]  /*12e20*/  VIADD R11, R10.reuse, UR30 ;  /* 0x0000001e0a0b7c36 */ /* 0x040fe20008000000 */
[----:B------:R-:W-:Y:S01]  /*12e30*/  IADD3 R4, P6, PT, R10, R230, RZ ;  /* 0x000000e60a047210 */ /* 0x000fe20007fde0ff */
[----:B------:R3:W-:Y:S01]  /*12e40*/  @P5 STG.E.U8 desc[UR24][R8.64], R165 ;  /* 0x000000a508005986 */ /* 0x0007e2000c101118 */
[----:B------:R-:W-:Y:S02]  /*12e50*/  PRMT R14, R165, 0x9910, RZ ;  /* 0x00009910a50e7816 */ /* 0x000fe400000000ff */
[----:B--2---:R-:W-:Y:S01]  /*12e60*/  ISETP.LT.AND P5, PT, R2, UR6, !P1 ;  /* 0x0000000602007c0c */ /* 0x004fe2000cfa1270 */
[----:B------:R-:W-:Y:S01]  /*12e70*/  IMAD.X R5, R12, 0x1, R231, P6 ;  /* 0x000000010c057824 */ /* 0x000fe200030e06e7 */
[----:B------:R-:W-:Y:S01]  /*12e80*/  F2FP.SATFINITE.E5M2.F32.PACK_AB_MERGE_C R61, R61, R60, RZ ;  /* 0x0000003c3d3d723e */ /* 0x000fe200048060ff */
[----:B-----5:R-:W-:Y:S01]  /*12e90*/  IMAD.MOV.U32 R13, RZ, RZ, R14 ;  /* 0x000000ffff0d7224 */ /* 0x020fe200078e000e */
[----:B------:R-:W-:Y:S01]  /*12ea0*/  SHF.R.S32.HI R10, RZ, 0x1f, R11 ;  /* 0x0000001fff0a7819 */ /* 0x000fe2000001140b */
[----:B------:R-:W2:Y:S01]  /*12eb0*/  LDCU UR6, c[0x0][0x398] ;  /* 0x00007300ff0677ac */ /* 0x000ea20008000800 */
[----:B------:R-:W-:Y:S01]  /*12ec0*/  IADD3 R6, P6, PT, R11, R229, RZ ;  /* 0x000000e50b067210 */ /* 0x000fe20007fde0ff */
[----:B---3--:R-:W-:Y:S01]  /*12ed0*/  VIADD R8, R0, 0x7d ;  /* 0x0000007d00087836 */ /* 0x008fe20000000000 */
[----:B------:R3:W-:Y:S03]  /*12ee0*/  @P2 STG.E.U8 desc[UR24][R4.64], R61 ;  /* 0x0000003d04002986 */ /* 0x0007e6000c101118 */
[----:B------:R-:W-:Y:S01]  /*12ef0*/  IMAD.X R7, R10, 0x1, R228, P6 ;  /* 0x000000010a077824 */ /* 0x000fe200030e06e4 */
[----:B------:R-:W-:-:S02]  /*12f00*/  SHF.R.S32.HI R13, RZ, 0x8, R13 ;  /* 0x00000008ff0d7819 */ /* 0x000fc4000001140d */
[----:B------:R-:W-:Y:S02]  /*12f10*/  ISETP.GE.AND P2, PT, R8, UR27, PT ;  /* 0x0000001b08007c0c */ /* 0x000fe4000bf46270 */
[C---:B------:R-:W-:Y:S01]  /*12f20*/  IADD3 R8, P6, PT, R11.reuse, R230, RZ ;  /* 0x000000e60b087210 */ /* 0x040fe20007fde0ff */
[----:B------:R-:W-:Y:S01]  /*12f30*/  VIADD R11, R11, UR30 ;  /* 0x0000001e0b0b7c36 */ /* 0x000fe20008000000 */
[----:B-1----:R-:W-:Y:S01]  /*12f40*/  ISETP.LT.AND P1, PT, R3, UR4, !P1 ;  /* 0x0000000403007c0c */ /* 0x002fe2000cf21270 */
[----:B------:R1:W-:Y:S01]  /*12f50*/  @P5 STG.E.U8 desc[UR24][R6.64], R13 ;  /* 0x0000000d06005986 */ /* 0x0003e2000c101118 */
[----:B------:R-:W5:Y:S01]  /*12f60*/  LDCU UR4, c[0x0][0x398] ;  /* 0x00007300ff0477ac */ /* 0x000f620008000800 */
[----:B------:R-:W-:Y:S01]  /*12f70*/  IMAD.X R9, R10, 0x1, R231, P6 ;  /* 0x000000010a097824 */ /* 0x000fe200030e06e7 */
[----:B0-----:R-:W-:Y:S02]  /*12f80*/  ISETP.LT.AND P5, PT, R2, UR7, !P0 ;  /* 0x0000000702007c0c */ /* 0x001fe4000c7a1270 */
[----:B---3--:R-:W-:Y:S01]  /*12f90*/  IADD3 R4, P6, PT, R11, R229, RZ ;  /* 0x000000e50b047210 */ /* 0x008fe20007fde0ff */
[----:B------:R-:W-:Y:S01]  /*12fa0*/  VIADD R12, R0, 0x7e ;  /* 0x0000007e000c7836 */ /* 0x000fe20000000000 */
[----:B----4-:R-:W-:Y:S01]  /*12fb0*/  ISETP.LT.AND P0, PT, R3, UR5, !P0 ;  /* 0x0000000503007c0c */ /* 0x010fe2000c701270 */
[----:B------:R-:W0:Y:S01]  /*12fc0*/  LDCU UR5, c[0x0][0x398] ;  /* 0x00007300ff0577ac */ /* 0x000e220008000800 */
[----:B-1----:R-:W-:Y:S01]  /*12fd0*/  SHF.R.S32.HI R7, RZ, 0x1f, R11 ;  /* 0x0000001fff077819 */ /* 0x002fe2000001140b */
[----:B------:R-:W1:Y:S01]  /*12fe0*/  LDCU UR7, c[0x0][0x398] ;  /* 0x00007300ff0777ac */ /* 0x000e620008000800 */
[----:B------:R-:W-:-:S03]  /*12ff0*/  PRMT R15, R61, 0x9910, RZ ;  /* 0x000099103d0f7816 */ /* 0x000fc600000000ff */
[----:B------:R-:W-:Y:S01]  /*13000*/  IMAD.X R5, R7, 0x1, R228, P6 ;  /* 0x0000000107057824 */ /* 0x000fe200030e06e4 */
[----:B------:R-:W-:Y:S02]  /*13010*/  IADD3 R6, P6, PT, R11, R230, RZ ;  /* 0x000000e60b067210 */ /* 0x000fe40007fde0ff */
[----:B------:R-:W-:Y:S01]  /*13020*/  SHF.R.S32.HI R15, RZ, 0x8, R15 ;  /* 0x00000008ff0f7819 */ /* 0x000fe2000001140f */
[----:B------:R-:W-:Y:S01]  /*13030*/  VIADD R0, R0, 0x7f ;  /* 0x0000007f00007836 */ /* 0x000fe20000000000 */
[----:B------:R-:W-:Y:S01]  /*13040*/  F2FP.SATFINITE.E5M2.F32.PACK_AB_MERGE_C R167, R167, R166, RZ ;  /* 0x000000a6a7a7723e */ /* 0x000fe200048060ff */
[----:B------:R-:W-:Y:S01]  /*13050*/  IMAD.X R7, R7, 0x1, R231, P6 ;  /* 0x0000000107077824 */ /* 0x000fe200030e06e7 */
[----:B------:R-:W-:Y:S01]  /*13060*/  F2FP.SATFINITE.E5M2.F32.PACK_AB_MERGE_C R63, R63, R62, RZ ;  /* 0x0000003e3f3f723e */ /* 0x000fe200048060ff */
[----:B------:R-:W-:Y:S01]  /*13070*/  VIADD R11, R11, UR30 ;  /* 0x0000001e0b0b7c36 */ /* 0x000fe20008000000 */
[----:B------:R3:W-:Y:S04]  /*13080*/  @P1 STG.E.U8 desc[UR24][R8.64], R15 ;  /* 0x0000000f08001986 */ /* 0x0007e8000c101118 */
[----:B------:R4:W-:Y:S01]  /*13090*/  @P5 STG.E.U8 desc[UR24][R4.64], R167 ;  /* 0x000000a704005986 */ /* 0x0009e2000c101118 */
[----:B------:R-:W-:-:S02]  /*130a0*/  ISETP.GE.AND P5, PT, R0, UR29, PT ;  /* 0x0000001d00007c0c */ /* 0x000fc4000bfa6270 */
[----:B------:R-:W-:Y:S01]  /*130b0*/  SHF.R.S32.HI R0, RZ, 0x1f, R11 ;  /* 0x0000001fff007819 */ /* 0x000fe2000001140b */
[----:B------:R1:W-:Y:S01]  /*130c0*/  @P0 STG.E.U8 desc[UR24][R6.64], R63 ;  /* 0x0000003f06000986 */ /* 0x0003e2000c101118 */
[----:B-----5:R-:W-:Y:S01]  /*130d0*/  ISETP.LT.AND P0, PT, R2, UR4, !P3 ;  /* 0x0000000402007c0c */ /* 0x020fe2000df01270 */
[----:B------:R-:W5:Y:S01]  /*130e0*/  LDCU UR4, c[0x0][0x398] ;  /* 0x00007300ff0477ac */ /* 0x000f620008000800 */
[----:B---3--:R-:W-:Y:S02]  /*130f0*/  IADD3 R8, P6, PT, R11, R229, RZ ;  /* 0x000000e50b087210 */ /* 0x008fe40007fde0ff */
[----:B0-----:R-:W-:Y:S01]  /*13100*/  ISETP.LT.AND P3, PT, R3, UR5, !P3 ;  /* 0x0000000503007c0c */ /* 0x001fe2000df61270 */
[----:B------:R-:W0:Y:S01]  /*13110*/  LDCU UR5, c[0x0][0x398] ;  /* 0x00007300ff0577ac */ /* 0x000e220008000800 */
[----:B------:R-:W-:Y:S01]  /*13120*/  PRMT R13, R167, 0x9910, RZ ;  /* 0x00009910a70d7816 */ /* 0x000fe200000000ff */
[----:B------:R-:W-:Y:S01]  /*13130*/  IMAD.X R9, R0, 0x1, R228, P6 ;  /* 0x0000000100097824 */ /* 0x000fe200030e06e4 */
[----:B----4-:R-:W-:-:S02]  /*13140*/  IADD3 R4, P6, PT, R11, R230, RZ ;  /* 0x000000e60b047210 */ /* 0x010fc40007fde0ff */
[----:B------:R-:W-:Y:S02]  /*13150*/  PRMT R15, R63, 0x9910, RZ ;  /* 0x000099103f0f7816 */ /* 0x000fe400000000ff */
[----:B------:R-:W-:Y:S01]  /*13160*/  SHF.R.S32.HI R13, RZ, 0x8, R13 ;  /* 0x00000008ff0d7819 */ /* 0x000fe2000001140d */
[----:B------:R-:W-:Y:S01]  /*13170*/  VIADD R11, R11, UR30 ;  /* 0x0000001e0b0b7c36 */ /* 0x000fe20008000000 */
[----:B------:R-:W-:Y:S01]  /*13180*/  SHF.R.S32.HI R15, RZ, 0x8, R15 ;  /* 0x00000008ff0f7819 */ /* 0x000fe2000001140f */
[----:B------:R-:W-:Y:S02]  /*13190*/  IMAD.X R5, R0, 0x1, R231, P6 ;  /* 0x0000000100057824 */ /* 0x000fe400030e06e7 */
[----:B------:R3:W-:Y:S01]  /*131a0*/  @P0 STG.E.U8 desc[UR24][R8.64], R13 ;  /* 0x0000000d08000986 */ /* 0x0007e2000c101118 */
[----:B--2---:R-:W-:Y:S01]  /*131b0*/  ISETP.LT.AND P0, PT, R2, UR6, !P4 ;  /* 0x0000000602007c0c */ /* 0x004fe2000e701270 */
[----:B------:R-:W-:Y:S01]  /*131c0*/  VIADD R0, R11, UR30 ;  /* 0x0000001e0b007c36 */ /* 0x000fe20008000000 */
[----:B------:R-:W2:Y:S01]  /*131d0*/  LDCU UR6, c[0x0][0x398] ;  /* 0x00007300ff0677ac */ /* 0x000ea20008000800 */
[----:B------:R4:W-:Y:S01]  /*131e0*/  @P3 STG.E.U8 desc[UR24][R4.64], R15 ;  /* 0x0000000f04003986 */ /* 0x0009e2000c101118 */
[----:B------:R-:W-:-:S02]  /*131f0*/  SHF.R.S32.HI R10, RZ, 0x1f, R11 ;  /* 0x0000001fff0a7819 */ /* 0x000fc4000001140b */
[----:B-1----:R-:W-:Y:S01]  /*13200*/  IADD3 R6, P6, PT, R11, R229, RZ ;  /* 0x000000e50b067210 */ /* 0x002fe20007fde0ff */
[----:B------:R-:W-:Y:S01]  /*13210*/  VIADD R14, R0, UR30 ;  /* 0x0000001e000e7c36 */ /* 0x000fe20008000000 */
[----:B-----5:R-:W-:Y:S01]  /*13220*/  ISETP.LT.AND P4, PT, R3, UR4, !P4 ;  /* 0x0000000403007c0c */ /* 0x020fe2000e781270 */
[----:B------:R-:W1:Y:S01]  /*13230*/  LDCU UR4, c[0x0][0x398] ;  /* 0x00007300ff0477ac */ /* 0x000e620008000800 */
[----:B---3--:R-:W-:Y:S01]  /*13240*/  IADD3 R8, P3, PT, R11, R230, RZ ;  /* 0x000000e60b087210 */ /* 0x008fe20007f7e0ff */
[----:B------:R-:W-:Y:S01]  /*13250*/  IMAD.X R7, R10, 0x1, R228, P6 ;  /* 0x000000010a077824 */ /* 0x000fe200030e06e4 */
[----:B------:R-:W-:Y:S01]  /*13260*/  ISETP.GE.AND P1, PT, R12, UR23, PT ;  /* 0x000000170c007c0c */ /* 0x000fe2000bf26270 */
[----:B------:R-:W-:Y:S01]  /*13270*/  VIADD R12, R14, UR30 ;  /* 0x0000001e0e0c7c36 */ /* 0x000fe20008000000 */
[----:B------:R-:W-:Y:S01]  /*13280*/  F2FP.SATFINITE.E5M2.F32.PACK_AB_MERGE_C R169, R169, R168, RZ ;  /* 0x000000a8a9a9723e */ /* 0x000fe200048060ff */
[----:B------:R-:W-:Y:S01]  /*13290*/  IMAD.X R9, R10, 0x1, R231, P3 ;  /* 0x000000010a097824 */ /* 0x000fe200018e06e7 */
[----:B----4-:R-:W-:-:S02]  /*132a0*/  SHF.R.S32.HI R15, RZ, 0x1f, R0 ;  /* 0x0000001fff0f7819 */ /* 0x010fc40000011400 */
[-C--:B------:R-:W-:Y:S01]  /*132b0*/  IADD3 R4, P3, PT, R0, R229.reuse, RZ ;  /* 0x000000e500047210 */ /* 0x080fe20007f7e0ff */
[----:B------:R3:W-:Y:S01]  /*132c0*/  @P0 STG.E.U8 desc[UR24][R6.64], R169 ;  /* 0x000000a906000986 */ /* 0x0007e2000c101118 */
[----:B------:R-:W-:Y:S02]  /*132d0*/  F2FP.SATFINITE.E5M2.F32.PACK_AB_MERGE_C R65, R65, R64, RZ ;  /* 0x000000404141723e */ /* 0x000fe400048060ff */
[----:B------:R-:W-:Y:S01]  /*132e0*/  SHF.R.S32.HI R13, RZ, 0x1f, R12 ;  /* 0x0000001fff0d7819 */ /* 0x000fe2000001140c */
[--C-:B------:R-:W-:Y:S01]  /*132f0*/  IMAD.X R5, R15, 0x1, R228.reuse, P3 ;  /* 0x000000010f057824 */ /* 0x100fe200018e06e4 */
[C---:B------:R-:W-:Y:S02]  /*13300*/  IADD3 R10, P0, PT, R12.reuse, R229, RZ ;  /* 0x000000e50c0a7210 */ /* 0x040fe40007f1e0ff */
[----:B------:R-:W-:Y:S01]  /*13310*/  IADD3 R12, P3, PT, R12, R230, RZ ;  /* 0x000000e60c0c7210 */ /* 0x000fe20007f7e0ff */
[----:B------:R4:W-:Y:S01]  /*13320*/  @P4 STG.E.U8 desc[UR24][R8.64], R65 ;  /* 0x0000004108004986 */ /* 0x0009e2000c101118 */
[C---:B------:R-:W-:Y:S01]  /*13330*/  ISETP.LT.AND P6, PT, R2.reuse, UR7, !P2 ;  /* 0x0000000702007c0c */ /* 0x040fe2000d7c1270 */
[C---:B------:R-:W-:Y:S01]  /*13340*/  IMAD.X R11, R13.reuse, 0x1, R228, P0 ;  /* 0x000000010d0b7824 */ /* 0x040fe200000e06e4 */
[C---:B0-----:R-:W-:Y:S01]  /*13350*/  ISETP.LT.AND P4, PT, R2.reuse, UR5, !P1 ;  /* 0x0000000502007c0c */ /* 0x041fe2000cf81270 */
[----:B------:R-:W-:Y:S01]  /*13360*/  IMAD.X R13, R13, 0x1, R231, P3 ;  /* 0x000000010d0d7824 */ /* 0x000fe200018e06e7 */
[----:B--2---:R-:W-:-:S02]  /*13370*/  ISETP.LT.AND P0, PT, R2, UR6, !P5 ;  /* 0x0000000602007c0c */ /* 0x004fc4000ef01270 */
[----:B------:R-:W-:Y:S02]  /*13380*/  IADD3 R2, P3, PT, R0, R230, RZ ;  /* 0x000000e600027210 */ /* 0x000fe40007f7e0ff */
[C---:B------:R-:W-:Y:S02]  /*13390*/  ISETP.LT.AND P2, PT, R3.reuse, UR8, !P2 ;  /* 0x0000000803007c0c */ /* 0x040fe4000d741270 */
[C---:B-1----:R-:W-:Y:S02]  /*133a0*/  ISETP.LT.AND P1, PT, R3.reuse, UR4, !P1 ;  /* 0x0000000403007c0c */ /* 0x042fe4000cf21270 */
[----:B------:R-:W-:Y:S01]  /*133b0*/  ISETP.LT.AND P5, PT, R3, UR9, !P5 ;  /* 0x0000000903007c0c */ /* 0x000fe2000efa1270 */
[----:B------:R-:W-:Y:S01]  /*133c0*/  IMAD.X R3, R15, 0x1, R231, P3 ;  /* 0x000000010f037824 */ /* 0x000fe200018e06e7 */
[----:B------:R-:W-:Y:S02]  /*133d0*/  SHF.R.S32.HI R0, RZ, 0x1f, R14 ;  /* 0x0000001fff007819 */ /* 0x000fe4000001140e */
[----:B---3--:R-:W-:-:S02]  /*133e0*/  IADD3 R6, P3, PT, R14, R229, RZ ;  /* 0x000000e50e067210 */ /* 0x008fc40007f7e0ff */
[----:B----4-:R-:W-:Y:S02]  /*133f0*/  PRMT R9, R169, 0x9910, RZ ;  /* 0x00009910a9097816 */ /* 0x010fe400000000ff */
[----:B------:R-:W-:Y:S01]  /*13400*/  F2FP.SATFINITE.E5M2.F32.PACK_AB_MERGE_C R171, R171, R170, RZ ;  /* 0x000000aaabab723e */ /* 0x000fe200048060ff */
[----:B------:R-:W-:Y:S01]  /*13410*/  IMAD.X R7, R0, 0x1, R228, P3 ;  /* 0x0000000100077824 */ /* 0x000fe200018e06e4 */
[----:B------:R-:W-:Y:S02]  /*13420*/  PRMT R15, R65, 0x9910, RZ ;  /* 0x00009910410f7816 */ /* 0x000fe400000000ff */
[----:B------:R-:W-:Y:S02]  /*13430*/  F2FP.SATFINITE.E5M2.F32.PACK_AB_MERGE_C R67, R67, R66, RZ ;  /* 0x000000424343723e */ /* 0x000fe400048060ff */
[----:B------:R-:W-:Y:S02]  /*13440*/  IADD3 R230, P3, PT, R14, R230, RZ ;  /* 0x000000e60ee67210 */ /* 0x000fe40007f7e0ff */
[----:B------:R-:W-:-:S02]  /*13450*/  SHF.R.S32.HI R9, RZ, 0x8, R9 ;  /* 0x00000008ff097819 */ /* 0x000fc40000011409 */
[----:B------:R-:W-:Y:S02]  /*13460*/  PRMT R17, R171, 0x9910, RZ ;  /* 0x00009910ab117816 */ /* 0x000fe400000000ff */
[----:B------:R-:W-:Y:S02]  /*13470*/  SHF.R.S32.HI R15, RZ, 0x8, R15 ;  /* 0x00000008ff0f7819 */ /* 0x000fe4000001140f */
[----:B------:R-:W-:Y:S01]  /*13480*/  PRMT R19, R67, 0x9910, RZ ;  /* 0x0000991043137816 */ /* 0x000fe200000000ff */
[----:B------:R-:W-:Y:S01]  /*13490*/  IMAD.X R231, R0, 0x1, R231, P3 ;  /* 0x0000000100e77824 */ /* 0x000fe200018e06e7 */
[----:B------:R-:W-:Y:S01]  /*134a0*/  SHF.R.S32.HI R17, RZ, 0x8, R17 ;  /* 0x00000008ff117819 */ /* 0x000fe20000011411 */
[----:B------:R0:W-:Y:S01]  /*134b0*/  @P6 STG.E.U8 desc[UR24][R4.64], R9 ;  /* 0x0000000904006986 */ /* 0x0001e2000c101118 */
[----:B------:R-:W-:-:S03]  /*134c0*/  SHF.R.S32.HI R19, RZ, 0x8, R19 ;  /* 0x00000008ff137819 */ /* 0x000fc60000011413 */
[----:B------:R0:W-:Y:S04]  /*134d0*/  @P2 STG.E.U8 desc[UR24][R2.64], R15 ;  /* 0x0000000f02002986 */ /* 0x0001e8000c101118 */
[----:B------:R0:W-:Y:S04]  /*134e0*/  @P4 STG.E.U8 desc[UR24][R6.64], R171 ;  /* 0x000000ab06004986 */ /* 0x0001e8000c101118 */
[----:B------:R0:W-:Y:S04]  /*134f0*/  @P1 STG.E.U8 desc[UR24][R230.64], R67 ;  /* 0x00000043e6001986 */ /* 0x0001e8000c101118 */
[----:B------:R0:W-:Y:S04]  /*13500*/  @P0 STG.E.U8 desc[UR24][R10.64], R17 ;  /* 0x000000110a000986 */ /* 0x0001e8000c101118 */
[----:B------:R0:W-:Y:S01]  /*13510*/  @P5 STG.E.U8 desc[UR24][R12.64], R19 ;  /* 0x000000130c005986 */ /* 0x0001e2000c101118 */
[----:B------:R-:W-:Y:S06]  /*13520*/  BAR.SYNC.DEFER_BLOCKING 0x0 ;  /* 0x0000000000007b1d */ /* 0x000fec0000010000 */
[----:B------:R-:W-:Y:S05]  /*13530*/  BRA.U UP0, `(.L_x_13) ;  /* 0x0000000100a07547 */ /* 0x000fea000b800000 */
[----:B------:R-:W1:Y:S01]  /*13540*/  S2UR UR5, SR_CgaCtaId ;  /* 0x00000000000579c3 */ /* 0x000e620000008800 */
[----:B------:R-:W-:Y:S01]  /*13550*/  NOP ;  /* 0x0000000000007918 */ /* 0x000fe20000000000 */
[----:B------:R-:W-:Y:S01]  /*13560*/  UMOV UR4, 0x50 ;  /* 0x0000005000047882 */ /* 0x000fe20000000000 */
[----:B------:R-:W-:Y:S02]  /*13570*/  IMAD.U32 R0, RZ, RZ, UR10 ;  /* 0x0000000aff007e24 */ /* 0x000fe4000f8e00ff */
[----:B0-----:R-:W-:Y:S02]  /*13580*/  IMAD.MOV.U32 R3, RZ, RZ, 0xff ;  /* 0x000000ffff037424 */ /* 0x001fe400078e00ff */
[----:B------:R-:W-:Y:S01]  /*13590*/  IMAD.MOV.U32 R7, RZ, RZ, 0x1 ;  /* 0x00000001ff077424 */ /* 0x000fe200078e00ff */
[----:B------:R-:W-:-:S04]  /*135a0*/  LOP3.LUT R0, R0, 0xffff, RZ, 0xc0, !PT ;  /* 0x0000ffff00007812 */ /* 0x000fc800078ec0ff */
[----:B------:R-:W-:-:S05]  /*135b0*/  SHF.R.U32.HI R0, RZ, 0x5, R0 ;  /* 0x00000005ff007819 */ /* 0x000fca0000011600 */
[----:B------:R-:W-:Y:S01]  /*135c0*/  VIADD R2, R0, 0x10 ;  /* 0x0000001000027836 */ /* 0x000fe20000000000 */
[----:B------:R-:W-:Y:S01]  /*135d0*/  SHF.L.U32 R0, R3, R0, RZ ;  /* 0x0000000003007219 */ /* 0x000fe200000006ff */
[----:B-1----:R-:W-:-:S03]  /*135e0*/  ULEA UR6, UR5, UR4, 0x18 ;  /* 0x0000000405067291 */ /* 0x002fc6000f8ec0ff */
[----:B------:R-:W-:-:S04]  /*135f0*/  SHF.L.U32 R3, R7, R2, RZ ;  /* 0x0000000207037219 */ /* 0x000fc800000006ff */
[----:B------:R-:W-:Y:S02]  /*13600*/  LOP3.LUT R0, R3, R0, RZ, 0xfc, !PT ;  /* 0x0000000003007212 */ /* 0x000fe400078efcff */
[----:B------:R-:W0:Y:S02]  /*13610*/  LDS R5, [UR6] ;  /* 0x00000006ff057984 */ /* 0x000e240008000800 */
[C---:B------:R-:W-:Y:S02]  /*13620*/  LOP3.LUT R2, R0.reuse, 0xffff, RZ, 0xc0, !PT ;  /* 0x0000ffff00027812 */ /* 0x040fe400078ec0ff */
[----:B0-----:R-:W-:-:S04]  /*13630*/  LOP3.LUT R3, R0, 0xffff, R5, 0x80, !PT ;  /* 0x0000ffff00037812 */ /* 0x001fc800078e8005 */
[----:B------:R-:W-:-:S13]  /*13640*/  ISETP.NE.AND P0, PT, R3, R2, PT ;  /* 0x000000020300720c */ /* 0x000fda0003f05270 */
[----:B------:R-:W-:Y:S05]  /*13650*/  @P0 BRA `(.L_x_14) ;  /* 0x0000000000500947 */ /* 0x000fea0003800000 */
[----:B------:R-:W-:Y:S02]  /*13660*/  SHF.R.U32.HI R5, RZ, 0x10, R5 ;  /* 0x00000010ff057819 */ /* 0x000fe40000011605 */
[----:B------:R-:W-:-:S04]  /*13670*/  SHF.R.U32.HI R2, RZ, 0x10, R0 ;  /* 0x00000010ff027819 */ /* 0x000fc80000011600 */
[----:B------:R-:W-:-:S04]  /*13680*/  LOP3.LUT R5, R5, R2, RZ, 0xc0, !PT ;  /* 0x0000000205057212 */ /* 0x000fc800078ec0ff */
[----:B------:R-:W-:-:S13]  /*13690*/  ISETP.NE.AND P0, PT, R5, R2, PT ;  /* 0x000000020500720c */ /* 0x000fda0003f05270 */
[----:B------:R-:W-:Y:S05]  /*136a0*/  @P0 BRA `(.L_x_15) ;  /* 0x0000000000300947 */ /* 0x000fea0003800000 */
[----:B------:R-:W-:Y:S01]  /*136b0*/  R2UR UR4, R0 ;  /* 0x00000000000472ca */ /* 0x000fe200000e0000 */
[----:B------:R-:W-:Y:S01]  /*136c0*/  VOTEU.ANY UR5, UPT, PT ;  /* 0x0000000000057886 */ /* 0x000fe200038e0100 */
[----:B------:R-:W0:Y:S01]  /*136d0*/  S2R R0, SR_LANEID ;  /* 0x0000000000007919 */ /* 0x000e220000000000 */
[----:B------:R-:W-:-:S10]  /*136e0*/  UFLO.U32 UR5, UR5 ;  /* 0x00000005000572bd */ /* 0x000fd400080e0000 */
[----:B------:R-:W-:-:S06]  /*136f0*/  ULOP3.LUT UR4, URZ, UR4, URZ, 0x33, !UPT ;  /* 0x00000004ff047292 */ /* 0x000fcc000f8e33ff */
[----:B------:R-:W-:-:S04]  /*13700*/  IMAD.U32 R2, RZ, RZ, UR4 ;  /* 0x00000004ff027e24 */ /* 0x000fc8000f8e00ff */
[----:B------:R-:W1:Y:S02]  /*13710*/  REDUX UR7, R2 ;  /* 0x00000000020773c4 */ /* 0x000e640000000000 */
[----:B------:R2:W-:Y:S01]  /*13720*/  UTCATOMSWS.AND URZ, UR4 ;  /* 0x0000000400ff79e3 */ /* 0x0005e20008000000 */
[----:B0-----:R-:W-:Y:S01]  /*13730*/  ISETP.EQ.U32.AND P0, PT, R0, UR5, PT ;  /* 0x0000000500007c0c */ /* 0x001fe2000bf02070 */
[----:B-1----:R-:W-:-:S12]  /*13740*/  IMAD.U32 R0, RZ, RZ, UR7 ;  /* 0x00000007ff007e24 */ /* 0x002fd8000f8e00ff */
[----:B------:R2:W-:Y:S01]  /*13750*/  @P0 ATOMS.AND RZ, [UR6], R0 ;  /* 0x00000000ffff098c */ /* 0x0005e2000a800006 */
[----:B------:R-:W-:Y:S05]  /*13760*/  BRA `(.L_x_13) ;  /* 0x0000000000147947 */ /* 0x000fea0003800000 */
.L_x_15:
[----:B------:R-:W-:-:S07]  /*13770*/  MOV R2, 0x13790 ;  /* 0x0001379000027802 */ /* 0x000fce0000000f00 */
[----:B------:R-:W-:Y:S05]  /*13780*/  CALL.REL.NOINC `($__internal_0_$__cuda_sm10x_tcgen05_guardrail_trap_col_being_dealloced_not_returned_by_alloc) ;  /* 0x00000000002c7944 */ /* 0x000fea0003c00000 */
[----:B------:R-:W-:Y:S05]  /*13790*/  BRA `(.L_x_13) ;  /* 0x0000000000087947 */ /* 0x000fea0003800000 */
.L_x_14:
[----:B------:R-:W-:-:S07]  /*137a0*/  MOV R2, 0x137c0 ;  /* 0x000137c000027802 */ /* 0x000fce0000000f00 */
[----:B------:R-:W-:Y:S05]  /*137b0*/  CALL.REL.NOINC `($__internal_2_$__cuda_sm10x_tcgen05_guardrail_trap_unallocated_columns_being_dealloced) ;  /* 0x0000000000387944 */ /* 0x000fea0003c00000 */
.L_x_13:
[----:B------:R-:W-:Y:S01]  /*137c0*/  NOP ;  /* 0x0000000000007918 */ /* 0x000fe20000000000 */
[----:B--2---:R-:W-:Y:S05]  /*137d0*/  EXIT ;  /* 0x000000000000794d */ /* 0x004fea0003800000 */
.L_x_8:
[----:B------:R-:W0:Y:S02]  /*137e0*/  SYNCS.PHASECHK.TRANS64.TRYWAIT P2, [UR13], R116 ;  /* 0x00000074ff0075a7 */ /* 0x000e24000804110d */
[----:B0-----:R-:W-:Y:S05]  /*137f0*/  @!P2 BRA `(.L_x_8) ;  /* 0xfffffffc00f8a947 */ /* 0x001fea000383ffff */
[----:B------:R-:W-:Y:S05]  /*13800*/  BRA `(.L_x_16) ;  /* 0xffffff3c00ac7947 */ /* 0x000fea000383ffff */
.L_x_12:
[----:B------:R-:W1:Y:S02]  /*13810*/  SYNCS.PHASECHK.TRANS64.TRYWAIT P4, [UR13], R7 ;  /* 0x00000007ff0075a7 */ /* 0x000e64000808110d */
[----:B-1----:R-:W-:Y:S05]  /*13820*/  @!P4 BRA `(.L_x_12) ;  /* 0xfffffffc00f8c947 */ /* 0x002fea000383ffff */
[----:B------:R-:W-:Y:S05]  /*13830*/  BRA `(.L_x_11) ;  /* 0xffffff6400787947 */ /* 0x000fea000383ffff */
        .weak           $__internal_0_$__cuda_sm10x_tcgen05_guardrail_trap_col_being_dealloced_not_returned_by_alloc
        .type           $__internal_0_$__cuda_sm10x_tcgen05_guardrail_trap_col_being_dealloced_not_returned_by_alloc,@function
        .size           $__internal_0_$__cuda_sm10x_tcgen05_guardrail_trap_col_being_dealloced_not_returned_by_alloc,($__internal_1_$__cuda_sm10x_tcgen05_guardrail_trap_phase_invalid_during_alloc - $__internal_0_$__cuda_sm10x_tcgen05_guardrail_trap_col_being_dealloced_not_returned_by_alloc)
$__internal_0_$__cuda_sm10x_tcgen05_guardrail_trap_col_being_dealloced_not_returned_by_alloc:
[----:B------:R-:W-:Y:S05]  /*13840*/  BPT.TRAP 0x1 ;  /* 0x000000040000795c */ /* 0x000fea0000300000 */
[----:B------:R-:W-:-:S04]  /*13850*/  IMAD.MOV.U32 R3, RZ, RZ, 0x0 ;  /* 0x00000000ff037424 */ /* 0x000fc800078e00ff */
[----:B------:R-:W-:Y:S05]  /*13860*/  RET.REL.NODEC R2 `(matmul_kernel) ;  /* 0xfffffec402e47950 */ /* 0x000fea0003c3ffff */
        .weak           $__internal_1_$__cuda_sm10x_tcgen05_guardrail_trap_phase_invalid_during_alloc
        .type           $__internal_1_$__cuda_sm10x_tcgen05_guardrail_trap_phase_invalid_during_alloc,@function
        .size           $__internal_1_$__cuda_sm10x_tcgen05_guardrail_trap_phase_invalid_during_alloc,($__internal_2_$__cuda_sm10x_tcgen05_guardrail_trap_unallocated_columns_being_dealloced - $__internal_1_$__cuda_sm10x_tcgen05_guardrail_trap_phase_invalid_during_alloc)
$__internal_1_$__cuda_sm10x_tcgen05_guardrail_trap_phase_invalid_during_alloc:
[----:B------:R-:W-:Y:S05]  /*13870*/  BPT.TRAP 0x1 ;  /* 0x000000040000795c */ /* 0x000fea0000300000 */
[----:B------:R-:W-:-:S04]  /*13880*/  IMAD.MOV.U32 R3, RZ, RZ, 0x0 ;  /* 0x00000000ff037424 */ /* 0x000fc800078e00ff */
[----:B------:R-:W-:Y:S05]  /*13890*/  RET.REL.NODEC R2 `(matmul_kernel) ;  /* 0xfffffec402d87950 */ /* 0x000fea0003c3ffff */
        .weak           $__internal_2_$__cuda_sm10x_tcgen05_guardrail_trap_unallocated_columns_being_dealloced
        .type           $__internal_2_$__cuda_sm10x_tcgen05_guardrail_trap_unallocated_columns_being_dealloced,@function
        .size           $__internal_2_$__cuda_sm10x_tcgen05_guardrail_trap_unallocated_columns_being_dealloced,(.L_x_20 - $__internal_2_$__cuda_sm10x_tcgen05_guardrail_trap_unallocated_columns_being_dealloced)
$__internal_2_$__cuda_sm10x_tcgen05_guardrail_trap_unallocated_columns_being_dealloced:
[----:B------:R-:W-:Y:S05]  /*138a0*/  BPT.TRAP 0x1 ;  /* 0x000000040000795c */ /* 0x000fea0000300000 */
[----:B------:R-:W-:-:S04]  /*138b0*/  IMAD.MOV.U32 R3, RZ, RZ, 0x0 ;  /* 0x00000000ff037424 */ /* 0x000fc800078e00ff */
[----:B------:R-:W-:Y:S05]  /*138c0*/  RET.REL.NODEC R2 `(matmul_kernel) ;  /* 0xfffffec402cc7950 */ /* 0x000fea0003c3ffff */
.L_x_17:
[----:B------:R-:W-:-:S00]  /*138d0*/  BRA `(.L_x_17) ;  /* 0xfffffffc00fc7947 */ /* 0x000fc0000383ffff */
[----:B------:R-:W-:-:S00]  /*138e0*/  NOP ;  /* 0x0000000000007918 */ /* 0x000fc00000000000 */
        /* <DEDUP_REMOVED lines=9> */
.L_x_20:


//--------------------- .nv.shared.matmul_kernel  --------------------------
	.section	.nv.shared.matmul_kernel,"aw",@nobits
	.sectionflags	@""
	.align	16
	.zero		1024


//--------------------- .nv.shared.reserved.0     --------------------------
	.section	.nv.shared.reserved.0,"aw",@nobits
	.align	8
	.weak		__nv_reservedSMEM_offset_0_alias
	.size		__nv_reservedSMEM_offset_0_alias, 0, 64
	.other		__nv_reservedSMEM_offset_0_alias,@"STO_CUDA_RESERVED_SHARED STV_DEFAULT"
__nv_reservedSMEM_offset_0_alias:
	.zero		0
.nv.shared.reserved.0:
	.zero		64
	.weak		__nv_reservedSMEM_allocation_phase
	.type		__nv_reservedSMEM_allocation_phase,@object
	.size		__nv_reservedSMEM_allocation_phase,(.L_0 - __nv_reservedSMEM_allocation_phase)
__nv_reservedSMEM_allocation_phase:
	.zero		1
.L_0:
	.zero		7
	.weak		__nv_reservedSMEM_devtool_atexit_pc
	.type		__nv_reservedSMEM_devtool_atexit_pc,@object
	.size		__nv_reservedSMEM_devtool_atexit_pc,(__nv_reservedSMEM_allocation_mask - __nv_reservedSMEM_devtool_atexit_pc)
__nv_reservedSMEM_devtool_atexit_pc:
	.zero		8
	.weak		__nv_reservedSMEM_allocation_mask
	.type		__nv_reservedSMEM_allocation_mask,@object
	.size		__nv_reservedSMEM_allocation_mask,(.L_2 - __nv_reservedSMEM_allocation_mask)
__nv_reservedSMEM_allocation_mask:
	.zero		4
.L_2:


//--------------------- .nv.constant0.matmul_kernel --------------------------
	.section	.nv.constant0.matmul_kernel,"a",@progbits
	.sectionflags	@""
	.align	4
.nv.constant0.matmul_kernel:
	.zero		976


//--------------------- SYMBOLS --------------------------

	.type		.nv.reservedSmem.offset0,@object
	.size		.nv.reservedSmem.offset0,0x4
	.type		.nv.reservedSmem.cap,@object
	.size		.nv.reservedSmem.cap,0x4
